// Copyright (c) 2024, Jay Shah, Ganesh Bikshandi, Ying Zhang, Vijay Thakkar, Pradeep Ramani, Tri Dao.
// Splitting the different template instantiations to different files to speed up compilation.
// This file is auto-generated. See "generate_kernels.py"

#include "flash_bwd_launch_template.h"

#ifndef FLASHATTENTION_DISABLE_HDIM192
template<>
void run_mha_bwd_<90, cutlass::bfloat16_t, 192, true>(Flash_bwd_params &params, cudaStream_t stream) {
    run_mha_bwd_hdim192<90, cutlass::bfloat16_t, true>(params, stream);
}
#endif


// ===== COMPILED SASS (sm_90a) =====

	.target	sm_90a

	.elftype	@"ET_EXEC"


//--------------------- .note.nv.tkinfo           --------------------------
	.section	.note.nv.tkinfo,"",@"SHT_NOTE"
	.sectionflags	@"SHF_NOTE_NV_TKINFO"
	.tkinfo
        /*0018*/ 	.word	0x00000002
        /*0030*/ 	.string	""
        /*0030*/ 	.string	"ptxas"
        /*0030*/ 	.string	"Cuda compilation tools, release 13.0, V13.0.88"
        /*0030*/ 	.string	"Build cuda_13.0.r13.0/compiler.36424714_0"
        /*0030*/ 	.string	"-arch sm_90a -m 64 "



//--------------------- .note.nv.cuinfo           --------------------------
	.section	.note.nv.cuinfo,"",@"SHT_NOTE"
	.sectionflags	@"SHF_NOTE_NV_CUINFO"
        /*0018*/ 	.short	0x0002
        /*001a*/ 	.short	0x005a
        /*001c*/ 	.short	0x0082
	.zero		2


//--------------------- .nv.info                  --------------------------
	.section	.nv.info,"",@"SHT_CUDA_INFO"
	.align	4


	//----- nvinfo : EIATTR_REGCOUNT
	.align		4
        /*0000*/ 	.byte	0x04, 0x2f
        /*0002*/ 	.short	(.L_18 - .L_17)
	.align		4
.L_17:
        /*0004*/ 	.word	index@(_ZN7cutlass13device_kernelIN5flash22FlashAttnBwdPreprocessIN4cute5tupleIJNS3_1CILi64EEENS5_ILi192EEEEEENS_10bfloat16_tEfNS_4arch4Sm90ELb1ELb1EEEEEvNT_6ParamsE)
        /*0008*/ 	.word	0x0000004c


	//----- nvinfo : EIATTR_FRAME_SIZE
	.align		4
.L_18:
        /*000c*/ 	.byte	0x04, 0x11
        /*000e*/ 	.short	(.L_20 - .L_19)
	.align		4
.L_19:
        /*0010*/ 	.word	index@(_ZN7cutlass13device_kernelIN5flash22FlashAttnBwdPreprocessIN4cute5tupleIJNS3_1CILi64EEENS5_ILi192EEEEEENS_10bfloat16_tEfNS_4arch4Sm90ELb1ELb1EEEEEvNT_6ParamsE)
        /*0014*/ 	.word	0x00000000


	//----- nvinfo : EIATTR_REGCOUNT
	.align		4
.L_20:
        /*0018*/ 	.byte	0x04, 0x2f
        /*001a*/ 	.short	(.L_22 - .L_21)
	.align		4
.L_21:
        /*001c*/ 	.word	index@(_ZN7cutlass13device_kernelIN5flash11enable_sm90INS1_16FlashAttnBwdSm90INS1_25CollectiveMainloopBwdSm90ILi2ELi1ELi1EN4cute5tupleIJNS5_1CILi1EEES8_S8_EEENS6_IJNS7_ILi64EEENS7_ILi96EEENS7_ILi192EEEEEENS_10bfloat16_tEfNS_4arch4Sm90ELb1ELb0ELb1ELb1ELb1ELb0ELb1ELb0ELi3ELi1ELi1ELi1ELb0EEENS1_24CollectiveEpilogueBwdGQAISD_fSG_Li384ELb1ELb1EEENS1_25SingleTileBwdLPTSchedulerILb1ELi96ELb1EEEEEEEEEvNT_6ParamsE)
        /*0020*/ 	.word	0x00000080


	//----- nvinfo : EIATTR_FRAME_SIZE
	.align		4
.L_22:
        /*0024*/ 	.byte	0x04, 0x11
        /*0026*/ 	.short	(.L_24 - .L_23)
	.align		4
.L_23:
        /*0028*/ 	.word	index@(_ZN7cutlass13device_kernelIN5flash11enable_sm90INS1_16FlashAttnBwdSm90INS1_25CollectiveMainloopBwdSm90ILi2ELi1ELi1EN4cute5tupleIJNS5_1CILi1EEES8_S8_EEENS6_IJNS7_ILi64EEENS7_ILi96EEENS7_ILi192EEEEEENS_10bfloat16_tEfNS_4arch4Sm90ELb1ELb0ELb1ELb1ELb1ELb0ELb1ELb0ELi3ELi1ELi1ELi1ELb0EEENS1_24CollectiveEpilogueBwdGQAISD_fSG_Li384ELb1ELb1EEENS1_25SingleTileBwdLPTSchedulerILb1ELi96ELb1EEEEEEEEEvNT_6ParamsE)
        /*002c*/ 	.word	0x00000018


	//----- nvinfo : EIATTR_REGCOUNT
	.align		4
.L_24:
        /*0030*/ 	.byte	0x04, 0x2f
        /*0032*/ 	.short	(.L_26 - .L_25)
	.align		4
.L_25:
        /*0034*/ 	.word	index@(_ZN7cutlass13device_kernelIN5flash32FlashAttnBwdPostprocessConvertdQIN4cute5tupleIJNS3_1CILi64EEENS5_ILi192EEEEEENS_10bfloat16_tEfNS_4arch4Sm90ELi384ENS3_8TiledMMAINS3_8MMA_AtomIJNS3_4SM904GMMA27MMA_64x64x16_F32BF16BF16_SSILNSF_5MajorE0ELSH_1ELNSF_7ScaleInE1ELSI_1EEEEEENS3_6LayoutINS4_IJNS5_ILi1EEENS5_ILi3EEESM_EEENS4_IJNS5_ILi0EEESM_SP_EEEEENS4_IJNS3_10UnderscoreESS_SS_EEEEELb0EEEEEvNT_6ParamsE)
        /*0038*/ 	.word	0x00000038


	//----- nvinfo : EIATTR_FRAME_SIZE
	.align		4
.L_26:
        /*003c*/ 	.byte	0x04, 0x11
        /*003e*/ 	.short	(.L_28 - .L_27)
	.align		4
.L_27:
        /*0040*/ 	.word	index@(_ZN7cutlass13device_kernelIN5flash32FlashAttnBwdPostprocessConvertdQIN4cute5tupleIJNS3_1CILi64EEENS5_ILi192EEEEEENS_10bfloat16_tEfNS_4arch4Sm90ELi384ENS3_8TiledMMAINS3_8MMA_AtomIJNS3_4SM904GMMA27MMA_64x64x16_F32BF16BF16_SSILNSF_5MajorE0ELSH_1ELNSF_7ScaleInE1ELSI_1EEEEEENS3_6LayoutINS4_IJNS5_ILi1EEENS5_ILi3EEESM_EEENS4_IJNS5_ILi0EEESM_SP_EEEEENS4_IJNS3_10UnderscoreESS_SS_EEEEELb0EEEEEvNT_6ParamsE)
        /*0044*/ 	.word	0x00000000


	//----- nvinfo : EIATTR_REGCOUNT
	.align		4
.L_28:
        /*0048*/ 	.byte	0x04, 0x2f
        /*004a*/ 	.short	(.L_30 - .L_29)
	.align		4
.L_29:
        /*004c*/ 	.word	index@(_ZN7cutlass13device_kernelIN5flash32FlashAttnBwdPostprocessConvertdQIN4cute5tupleIJNS3_1CILi96EEENS5_ILi192EEEEEENS_10bfloat16_tEfNS_4arch4Sm90ELi384ENS3_8TiledMMAINS3_8MMA_AtomIJNS3_4SM904GMMA27MMA_64x96x16_F32BF16BF16_SSILNSF_5MajorE1ELSH_1ELNSF_7ScaleInE1ELSI_1EEEEEENS3_6LayoutINS4_IJNS5_ILi3EEENS5_ILi1EEESN_EEENS4_IJSN_NS5_ILi0EEESP_EEEEENS4_IJNS3_10UnderscoreESS_SS_EEEEELb1EEEEEvNT_6ParamsE)
        /*0050*/ 	.word	0x00000048


	//----- nvinfo : EIATTR_FRAME_SIZE
	.align		4
.L_30:
        /*0054*/ 	.byte	0x04, 0x11
        /*0056*/ 	.short	(.L_32 - .L_31)
	.align		4
.L_31:
        /*0058*/ 	.word	index@(_ZN7cutlass13device_kernelIN5flash32FlashAttnBwdPostprocessConvertdQIN4cute5tupleIJNS3_1CILi96EEENS5_ILi192EEEEEENS_10bfloat16_tEfNS_4arch4Sm90ELi384ENS3_8TiledMMAINS3_8MMA_AtomIJNS3_4SM904GMMA27MMA_64x96x16_F32BF16BF16_SSILNSF_5MajorE1ELSH_1ELNSF_7ScaleInE1ELSI_1EEEEEENS3_6LayoutINS4_IJNS5_ILi3EEENS5_ILi1EEESN_EEENS4_IJSN_NS5_ILi0EEESP_EEEEENS4_IJNS3_10UnderscoreESS_SS_EEEEELb1EEEEEvNT_6ParamsE)
        /*005c*/ 	.word	0x00000000


	//----- nvinfo : EIATTR_REGCOUNT
	.align		4
.L_32:
        /*0060*/ 	.byte	0x04, 0x2f
        /*0062*/ 	.short	(.L_34 - .L_33)
	.align		4
.L_33:
        /*0064*/ 	.word	index@(_ZN7cutlass13device_kernelIN5flash11enable_sm90INS1_16FlashAttnBwdSm90INS1_25CollectiveMainloopBwdSm90ILi2ELi1ELi1EN4cute5tupleIJNS5_1CILi1EEES8_S8_EEENS6_IJNS7_ILi64EEENS7_ILi96EEENS7_ILi192EEEEEENS_10bfloat16_tEfNS_4arch4Sm90ELb1ELb0ELb1ELb1ELb0ELb0ELb1ELb0ELi3ELi1ELi1ELi1ELb0EEENS1_24CollectiveEpilogueBwdGQAISD_fSG_Li384ELb1ELb0EEENS1_25SingleTileBwdLPTSchedulerILb1ELi96ELb0EEEEEEEEEvNT_6ParamsE)
        /*0068*/ 	.word	0x00000080


	//----- nvinfo : EIATTR_FRAME_SIZE
	.align		4
.L_34:
        /*006c*/ 	.byte	0x04, 0x11
        /*006e*/ 	.short	(.L_36 - .L_35)
	.align		4
.L_35:
        /*0070*/ 	.word	index@(_ZN7cutlass13device_kernelIN5flash11enable_sm90INS1_16FlashAttnBwdSm90INS1_25CollectiveMainloopBwdSm90ILi2ELi1ELi1EN4cute5tupleIJNS5_1CILi1EEES8_S8_EEENS6_IJNS7_ILi64EEENS7_ILi96EEENS7_ILi192EEEEEENS_10bfloat16_tEfNS_4arch4Sm90ELb1ELb0ELb1ELb1ELb0ELb0ELb1ELb0ELi3ELi1ELi1ELi1ELb0EEENS1_24CollectiveEpilogueBwdGQAISD_fSG_Li384ELb1ELb0EEENS1_25SingleTileBwdLPTSchedulerILb1ELi96ELb0EEEEEEEEEvNT_6ParamsE)
        /*0074*/ 	.word	0x00000018


	//----- nvinfo : EIATTR_REGCOUNT
	.align		4
.L_36:
        /*0078*/ 	.byte	0x04, 0x2f
        /*007a*/ 	.short	(.L_38 - .L_37)
	.align		4
.L_37:
        /*007c*/ 	.word	index@(_ZN7cutlass13device_kernelIN5flash11enable_sm90INS1_16FlashAttnBwdSm90INS1_25CollectiveMainloopBwdSm90ILi2ELi1ELi1EN4cute5tupleIJNS5_1CILi1EEES8_S8_EEENS6_IJNS7_ILi64EEENS7_ILi96EEENS7_ILi192EEEEEENS_10bfloat16_tEfNS_4arch4Sm90ELb1ELb0ELb1ELb1ELb1ELb0ELb1ELb0ELi3ELi1ELi1ELi1ELb0EEENS1_21CollectiveEpilogueBwdISD_SE_SG_Li384ELb1ELb1ELi3EEENS1_25SingleTileBwdLPTSchedulerILb1ELi96ELb1EEEEEEEEEvNT_6ParamsE)
        /*0080*/ 	.word	0x00000080


	//----- nvinfo : EIATTR_FRAME_SIZE
	.align		4
.L_38:
        /*0084*/ 	.byte	0x04, 0x11
        /*0086*/ 	.short	(.L_40 - .L_39)
	.align		4
.L_39:
        /*0088*/ 	.word	index@(_ZN7cutlass13device_kernelIN5flash11enable_sm90INS1_16FlashAttnBwdSm90INS1_25CollectiveMainloopBwdSm90ILi2ELi1ELi1EN4cute5tupleIJNS5_1CILi1EEES8_S8_EEENS6_IJNS7_ILi64EEENS7_ILi96EEENS7_ILi192EEEEEENS_10bfloat16_tEfNS_4arch4Sm90ELb1ELb0ELb1ELb1ELb1ELb0ELb1ELb0ELi3ELi1ELi1ELi1ELb0EEENS1_21CollectiveEpilogueBwdISD_SE_SG_Li384ELb1ELb1ELi3EEENS1_25SingleTileBwdLPTSchedulerILb1ELi96ELb1EEEEEEEEEvNT_6ParamsE)
        /*008c*/ 	.word	0x00000020


	//----- nvinfo : EIATTR_REGCOUNT
	.align		4
.L_40:
        /*0090*/ 	.byte	0x04, 0x2f
        /*0092*/ 	.short	(.L_42 - .L_41)
	.align		4
.L_41:
        /*0094*/ 	.word	index@(_ZN7cutlass13device_kernelIN5flash11enable_sm90INS1_16FlashAttnBwdSm90INS1_25CollectiveMainloopBwdSm90ILi2ELi1ELi1EN4cute5tupleIJNS5_1CILi1EEES8_S8_EEENS6_IJNS7_ILi64EEENS7_ILi96EEENS7_ILi192EEEEEENS_10bfloat16_tEfNS_4arch4Sm90ELb1ELb0ELb1ELb1ELb0ELb0ELb1ELb0ELi3ELi1ELi1ELi1ELb0EEENS1_21CollectiveEpilogueBwdISD_SE_SG_Li384ELb1ELb1ELi3EEENS1_25SingleTileBwdLPTSchedulerILb1ELi96ELb0EEEEEEEEEvNT_6ParamsE)
        /*0098*/ 	.word	0x00000080


	//----- nvinfo : EIATTR_FRAME_SIZE
	.align		4
.L_42:
        /*009c*/ 	.byte	0x04, 0x11
        /*009e*/ 	.short	(.L_44 - .L_43)
	.align		4
.L_43:
        /*00a0*/ 	.word	index@(_ZN7cutlass13device_kernelIN5flash11enable_sm90INS1_16FlashAttnBwdSm90INS1_25CollectiveMainloopBwdSm90ILi2ELi1ELi1EN4cute5tupleIJNS5_1CILi1EEES8_S8_EEENS6_IJNS7_ILi64EEENS7_ILi96EEENS7_ILi192EEEEEENS_10bfloat16_tEfNS_4arch4Sm90ELb1ELb0ELb1ELb1ELb0ELb0ELb1ELb0ELi3ELi1ELi1ELi1ELb0EEENS1_21CollectiveEpilogueBwdISD_SE_SG_Li384ELb1ELb1ELi3EEENS1_25SingleTileBwdLPTSchedulerILb1ELi96ELb0EEEEEEEEEvNT_6ParamsE)
        /*00a4*/ 	.word	0x00000020


	//----- nvinfo : EIATTR_REGCOUNT
	.align		4
.L_44:
        /*00a8*/ 	.byte	0x04, 0x2f
        /*00aa*/ 	.short	(.L_46 - .L_45)
	.align		4
.L_45:
        /*00ac*/ 	.word	index@(_ZN7cutlass13device_kernelIN5flash22FlashAttnBwdPreprocessIN4cute5tupleIJNS3_1CILi64EEENS5_ILi192EEEEEENS_10bfloat16_tEfNS_4arch4Sm90ELb1ELb0EEEEEvNT_6ParamsE)
        /*00b0*/ 	.word	0x0000005a


	//----- nvinfo : EIATTR_FRAME_SIZE
	.align		4
.L_46:
        /*00b4*/ 	.byte	0x04, 0x11
        /*00b6*/ 	.short	(.L_48 - .L_47)
	.align		4
.L_47:
        /*00b8*/ 	.word	index@(_ZN7cutlass13device_kernelIN5flash22FlashAttnBwdPreprocessIN4cute5tupleIJNS3_1CILi64EEENS5_ILi192EEEEEENS_10bfloat16_tEfNS_4arch4Sm90ELb1ELb0EEEEEvNT_6ParamsE)
        /*00bc*/ 	.word	0x00000000


	//----- nvinfo : EIATTR_REGCOUNT
	.align		4
.L_48:
        /*00c0*/ 	.byte	0x04, 0x2f
        /*00c2*/ 	.short	(.L_50 - .L_49)
	.align		4
.L_49:
        /*00c4*/ 	.word	index@(_ZN7cutlass13device_kernelIN5flash11enable_sm90INS1_16FlashAttnBwdSm90INS1_25CollectiveMainloopBwdSm90ILi2ELi1ELi1EN4cute5tupleIJNS5_1CILi1EEES8_S8_EEENS6_IJNS7_ILi64EEENS7_ILi96EEENS7_ILi192EEEEEENS_10bfloat16_tEfNS_4arch4Sm90ELb1ELb0ELb1ELb0ELb1ELb0ELb1ELb0ELi3ELi1ELi1ELi1ELb0EEENS1_24CollectiveEpilogueBwdGQAISD_fSG_Li384ELb0ELb1EEENS1_25SingleTileBwdLPTSchedulerILb0ELi96ELb1EEEEEEEEEvNT_6ParamsE)
        /*00c8*/ 	.word	0x00000080


	//----- nvinfo : EIATTR_FRAME_SIZE
	.align		4
.L_50:
        /*00cc*/ 	.byte	0x04, 0x11
        /*00ce*/ 	.short	(.L_52 - .L_51)
	.align		4
.L_51:
        /*00d0*/ 	.word	index@(_ZN7cutlass13device_kernelIN5flash11enable_sm90INS1_16FlashAttnBwdSm90INS1_25CollectiveMainloopBwdSm90ILi2ELi1ELi1EN4cute5tupleIJNS5_1CILi1EEES8_S8_EEENS6_IJNS7_ILi64EEENS7_ILi96EEENS7_ILi192EEEEEENS_10bfloat16_tEfNS_4arch4Sm90ELb1ELb0ELb1ELb0ELb1ELb0ELb1ELb0ELi3ELi1ELi1ELi1ELb0EEENS1_24CollectiveEpilogueBwdGQAISD_fSG_Li384ELb0ELb1EEENS1_25SingleTileBwdLPTSchedulerILb0ELi96ELb1EEEEEEEEEvNT_6ParamsE)
        /*00d4*/ 	.word	0x00000018


	//----- nvinfo : EIATTR_REGCOUNT
	.align		4
.L_52:
        /*00d8*/ 	.byte	0x04, 0x2f
        /*00da*/ 	.short	(.L_54 - .L_53)
	.align		4
.L_53:
        /*00dc*/ 	.word	index@(_ZN7cutlass13device_kernelIN5flash11enable_sm90INS1_16FlashAttnBwdSm90INS1_25CollectiveMainloopBwdSm90ILi2ELi1ELi1EN4cute5tupleIJNS5_1CILi1EEES8_S8_EEENS6_IJNS7_ILi64EEENS7_ILi96EEENS7_ILi192EEEEEENS_10bfloat16_tEfNS_4arch4Sm90ELb1ELb0ELb1ELb0ELb0ELb0ELb1ELb0ELi3ELi1ELi1ELi1ELb0EEENS1_24CollectiveEpilogueBwdGQAISD_fSG_Li384ELb0ELb0EEENS1_25SingleTileBwdLPTSchedulerILb0ELi96ELb0EEEEEEEEEvNT_6ParamsE)
        /*00e0*/ 	.word	0x00000080


	//----- nvinfo : EIATTR_FRAME_SIZE
	.align		4
.L_54:
        /*00e4*/ 	.byte	0x04, 0x11
        /*00e6*/ 	.short	(.L_56 - .L_55)
	.align		4
.L_55:
        /*00e8*/ 	.word	index@(_ZN7cutlass13device_kernelIN5flash11enable_sm90INS1_16FlashAttnBwdSm90INS1_25CollectiveMainloopBwdSm90ILi2ELi1ELi1EN4cute5tupleIJNS5_1CILi1EEES8_S8_EEENS6_IJNS7_ILi64EEENS7_ILi96EEENS7_ILi192EEEEEENS_10bfloat16_tEfNS_4arch4Sm90ELb1ELb0ELb1ELb0ELb0ELb0ELb1ELb0ELi3ELi1ELi1ELi1ELb0EEENS1_24CollectiveEpilogueBwdGQAISD_fSG_Li384ELb0ELb0EEENS1_25SingleTileBwdLPTSchedulerILb0ELi96ELb0EEEEEEEEEvNT_6ParamsE)
        /*00ec*/ 	.word	0x00000018


	//----- nvinfo : EIATTR_REGCOUNT
	.align		4
.L_56:
        /*00f0*/ 	.byte	0x04, 0x2f
        /*00f2*/ 	.short	(.L_58 - .L_57)
	.align		4
.L_57:
        /*00f4*/ 	.word	index@(_ZN7cutlass13device_kernelIN5flash11enable_sm90INS1_16FlashAttnBwdSm90INS1_25CollectiveMainloopBwdSm90ILi2ELi1ELi1EN4cute5tupleIJNS5_1CILi1EEES8_S8_EEENS6_IJNS7_ILi64EEENS7_ILi96EEENS7_ILi192EEEEEENS_10bfloat16_tEfNS_4arch4Sm90ELb1ELb0ELb1ELb0ELb1ELb0ELb1ELb0ELi3ELi1ELi1ELi1ELb0EEENS1_21CollectiveEpilogueBwdISD_SE_SG_Li384ELb0ELb1ELi3EEENS1_25SingleTileBwdLPTSchedulerILb0ELi96ELb1EEEEEEEEEvNT_6ParamsE)
        /*00f8*/ 	.word	0x00000080


	//----- nvinfo : EIATTR_FRAME_SIZE
	.align		4
.L_58:
        /*00fc*/ 	.byte	0x04, 0x11
        /*00fe*/ 	.short	(.L_60 - .L_59)
	.align		4
.L_59:
        /*0100*/ 	.word	index@(_ZN7cutlass13device_kernelIN5flash11enable_sm90INS1_16FlashAttnBwdSm90INS1_25CollectiveMainloopBwdSm90ILi2ELi1ELi1EN4cute5tupleIJNS5_1CILi1EEES8_S8_EEENS6_IJNS7_ILi64EEENS7_ILi96EEENS7_ILi192EEEEEENS_10bfloat16_tEfNS_4arch4Sm90ELb1ELb0ELb1ELb0ELb1ELb0ELb1ELb0ELi3ELi1ELi1ELi1ELb0EEENS1_21CollectiveEpilogueBwdISD_SE_SG_Li384ELb0ELb1ELi3EEENS1_25SingleTileBwdLPTSchedulerILb0ELi96ELb1EEEEEEEEEvNT_6ParamsE)
        /*0104*/ 	.word	0x00000018


	//----- nvinfo : EIATTR_REGCOUNT
	.align		4
.L_60:
        /*0108*/ 	.byte	0x04, 0x2f
        /*010a*/ 	.short	(.L_62 - .L_61)
	.align		4
.L_61:
        /*010c*/ 	.word	index@(_ZN7cutlass13device_kernelIN5flash11enable_sm90INS1_16FlashAttnBwdSm90INS1_25CollectiveMainloopBwdSm90ILi2ELi1ELi1EN4cute5tupleIJNS5_1CILi1EEES8_S8_EEENS6_IJNS7_ILi64EEENS7_ILi96EEENS7_ILi192EEEEEENS_10bfloat16_tEfNS_4arch4Sm90ELb1ELb0ELb1ELb0ELb0ELb0ELb1ELb0ELi3ELi1ELi1ELi1ELb0EEENS1_21CollectiveEpilogueBwdISD_SE_SG_Li384ELb0ELb1ELi3EEENS1_25SingleTileBwdLPTSchedulerILb0ELi96ELb0EEEEEEEEEvNT_6ParamsE)
        /*0110*/ 	.word	0x00000080


	//----- nvinfo : EIATTR_FRAME_SIZE
	.align		4
.L_62:
        /*0114*/ 	.byte	0x04, 0x11
        /*0116*/ 	.short	(.L_64 - .L_63)
	.align		4
.L_63:
        /*0118*/ 	.word	index@(_ZN7cutlass13device_kernelIN5flash11enable_sm90INS1_16FlashAttnBwdSm90INS1_25CollectiveMainloopBwdSm90ILi2ELi1ELi1EN4cute5tupleIJNS5_1CILi1EEES8_S8_EEENS6_IJNS7_ILi64EEENS7_ILi96EEENS7_ILi192EEEEEENS_10bfloat16_tEfNS_4arch4Sm90ELb1ELb0ELb1ELb0ELb0ELb0ELb1ELb0ELi3ELi1ELi1ELi1ELb0EEENS1_21CollectiveEpilogueBwdISD_SE_SG_Li384ELb0ELb1ELi3EEENS1_25SingleTileBwdLPTSchedulerILb0ELi96ELb0EEEEEEEEEvNT_6ParamsE)
        /*011c*/ 	.word	0x00000018


	//----- nvinfo : EIATTR_REGCOUNT
	.align		4
.L_64:
        /*0120*/ 	.byte	0x04, 0x2f
        /*0122*/ 	.short	(.L_66 - .L_65)
	.align		4
.L_65:
        /*0124*/ 	.word	index@(_ZN7cutlass13device_kernelIN5flash11enable_sm90INS1_16FlashAttnBwdSm90INS1_25CollectiveMainloopBwdSm90ILi2ELi1ELi1EN4cute5tupleIJNS5_1CILi1EEES8_S8_EEENS6_IJNS7_ILi64EEENS7_ILi96EEENS7_ILi192EEEEEENS_10bfloat16_tEfNS_4arch4Sm90ELb0ELb1ELb1ELb1ELb1ELb0ELb1ELb0ELi3ELi1ELi1ELi1ELb0EEENS1_24CollectiveEpilogueBwdGQAISD_fSG_Li384ELb1ELb1EEENS1_19SingleTileSchedulerILb1ELb0ELb0ELi96EEEEEEEEEvNT_6ParamsE)
        /*0128*/ 	.word	0x00000080


	//----- nvinfo : EIATTR_FRAME_SIZE
	.align		4
.L_66:
        /*012c*/ 	.byte	0x04, 0x11
        /*012e*/ 	.short	(.L_68 - .L_67)
	.align		4
.L_67:
        /*0130*/ 	.word	index@(_ZN7cutlass13device_kernelIN5flash11enable_sm90INS1_16FlashAttnBwdSm90INS1_25CollectiveMainloopBwdSm90ILi2ELi1ELi1EN4cute5tupleIJNS5_1CILi1EEES8_S8_EEENS6_IJNS7_ILi64EEENS7_ILi96EEENS7_ILi192EEEEEENS_10bfloat16_tEfNS_4arch4Sm90ELb0ELb1ELb1ELb1ELb1ELb0ELb1ELb0ELi3ELi1ELi1ELi1ELb0EEENS1_24CollectiveEpilogueBwdGQAISD_fSG_Li384ELb1ELb1EEENS1_19SingleTileSchedulerILb1ELb0ELb0ELi96EEEEEEEEEvNT_6ParamsE)
        /*0134*/ 	.word	0x00000020


	//----- nvinfo : EIATTR_REGCOUNT
	.align		4
.L_68:
        /*0138*/ 	.byte	0x04, 0x2f
        /*013a*/ 	.short	(.L_70 - .L_69)
	.align		4
.L_69:
        /*013c*/ 	.word	index@(_ZN7cutlass13device_kernelIN5flash11enable_sm90INS1_16FlashAttnBwdSm90INS1_25CollectiveMainloopBwdSm90ILi2ELi1ELi1EN4cute5tupleIJNS5_1CILi1EEES8_S8_EEENS6_IJNS7_ILi64EEENS7_ILi96EEENS7_ILi192EEEEEENS_10bfloat16_tEfNS_4arch4Sm90ELb0ELb1ELb1ELb1ELb0ELb0ELb1ELb0ELi3ELi1ELi1ELi1ELb0EEENS1_24CollectiveEpilogueBwdGQAISD_fSG_Li384ELb1ELb0EEENS1_19SingleTileSchedulerILb1ELb0ELb0ELi96EEEEEEEEEvNT_6ParamsE)
        /*0140*/ 	.word	0x00000080


	//----- nvinfo : EIATTR_FRAME_SIZE
	.align		4
.L_70:
        /*0144*/ 	.byte	0x04, 0x11
        /*0146*/ 	.short	(.L_72 - .L_71)
	.align		4
.L_71:
        /*0148*/ 	.word	index@(_ZN7cutlass13device_kernelIN5flash11enable_sm90INS1_16FlashAttnBwdSm90INS1_25CollectiveMainloopBwdSm90ILi2ELi1ELi1EN4cute5tupleIJNS5_1CILi1EEES8_S8_EEENS6_IJNS7_ILi64EEENS7_ILi96EEENS7_ILi192EEEEEENS_10bfloat16_tEfNS_4arch4Sm90ELb0ELb1ELb1ELb1ELb0ELb0ELb1ELb0ELi3ELi1ELi1ELi1ELb0EEENS1_24CollectiveEpilogueBwdGQAISD_fSG_Li384ELb1ELb0EEENS1_19SingleTileSchedulerILb1ELb0ELb0ELi96EEEEEEEEEvNT_6ParamsE)
        /*014c*/ 	.word	0x00000020


	//----- nvinfo : EIATTR_REGCOUNT
	.align		4
.L_72:
        /*0150*/ 	.byte	0x04, 0x2f
        /*0152*/ 	.short	(.L_74 - .L_73)
	.align		4
.L_73:
        /*0154*/ 	.word	index@(_ZN7cutlass13device_kernelIN5flash11enable_sm90INS1_16FlashAttnBwdSm90INS1_25CollectiveMainloopBwdSm90ILi2ELi1ELi1EN4cute5tupleIJNS5_1CILi1EEES8_S8_EEENS6_IJNS7_ILi64EEENS7_ILi96EEENS7_ILi192EEEEEENS_10bfloat16_tEfNS_4arch4Sm90ELb0ELb1ELb1ELb1ELb1ELb0ELb1ELb0ELi3ELi1ELi1ELi1ELb0EEENS1_21CollectiveEpilogueBwdISD_SE_SG_Li384ELb1ELb1ELi3EEENS1_19SingleTileSchedulerILb1ELb0ELb0ELi96EEEEEEEEEvNT_6ParamsE)
        /*0158*/ 	.word	0x00000080


	//----- nvinfo : EIATTR_FRAME_SIZE
	.align		4
.L_74:
        /*015c*/ 	.byte	0x04, 0x11
        /*015e*/ 	.short	(.L_76 - .L_75)
	.align		4
.L_75:
        /*0160*/ 	.word	index@(_ZN7cutlass13device_kernelIN5flash11enable_sm90INS1_16FlashAttnBwdSm90INS1_25CollectiveMainloopBwdSm90ILi2ELi1ELi1EN4cute5tupleIJNS5_1CILi1EEES8_S8_EEENS6_IJNS7_ILi64EEENS7_ILi96EEENS7_ILi192EEEEEENS_10bfloat16_tEfNS_4arch4Sm90ELb0ELb1ELb1ELb1ELb1ELb0ELb1ELb0ELi3ELi1ELi1ELi1ELb0EEENS1_21CollectiveEpilogueBwdISD_SE_SG_Li384ELb1ELb1ELi3EEENS1_19SingleTileSchedulerILb1ELb0ELb0ELi96EEEEEEEEEvNT_6ParamsE)
        /*0164*/ 	.word	0x00000020


	//----- nvinfo : EIATTR_REGCOUNT
	.align		4
.L_76:
        /*0168*/ 	.byte	0x04, 0x2f
        /*016a*/ 	.short	(.L_78 - .L_77)
	.align		4
.L_77:
        /*016c*/ 	.word	index@(_ZN7cutlass13device_kernelIN5flash11enable_sm90INS1_16FlashAttnBwdSm90INS1_25CollectiveMainloopBwdSm90ILi2ELi1ELi1EN4cute5tupleIJNS5_1CILi1EEES8_S8_EEENS6_IJNS7_ILi64EEENS7_ILi96EEENS7_ILi192EEEEEENS_10bfloat16_tEfNS_4arch4Sm90ELb0ELb1ELb1ELb1ELb0ELb0ELb1ELb0ELi3ELi1ELi1ELi1ELb0EEENS1_21CollectiveEpilogueBwdISD_SE_SG_Li384ELb1ELb1ELi3EEENS1_19SingleTileSchedulerILb1ELb0ELb0ELi96EEEEEEEEEvNT_6ParamsE)
        /*0170*/ 	.word	0x00000080


	//----- nvinfo : EIATTR_FRAME_SIZE
	.align		4
.L_78:
        /*0174*/ 	.byte	0x04, 0x11
        /*0176*/ 	.short	(.L_80 - .L_79)
	.align		4
.L_79:
        /*0178*/ 	.word	index@(_ZN7cutlass13device_kernelIN5flash11enable_sm90INS1_16FlashAttnBwdSm90INS1_25CollectiveMainloopBwdSm90ILi2ELi1ELi1EN4cute5tupleIJNS5_1CILi1EEES8_S8_EEENS6_IJNS7_ILi64EEENS7_ILi96EEENS7_ILi192EEEEEENS_10bfloat16_tEfNS_4arch4Sm90ELb0ELb1ELb1ELb1ELb0ELb0ELb1ELb0ELi3ELi1ELi1ELi1ELb0EEENS1_21CollectiveEpilogueBwdISD_SE_SG_Li384ELb1ELb1ELi3EEENS1_19SingleTileSchedulerILb1ELb0ELb0ELi96EEEEEEEEEvNT_6ParamsE)
        /*017c*/ 	.word	0x00000020


	//----- nvinfo : EIATTR_REGCOUNT
	.align		4
.L_80:
        /*0180*/ 	.byte	0x04, 0x2f
        /*0182*/ 	.short	(.L_82 - .L_81)
	.align		4
.L_81:
        /*0184*/ 	.word	index@(_ZN7cutlass13device_kernelIN5flash11enable_sm90INS1_16FlashAttnBwdSm90INS1_25CollectiveMainloopBwdSm90ILi2ELi1ELi1EN4cute5tupleIJNS5_1CILi1EEES8_S8_EEENS6_IJNS7_ILi64EEENS7_ILi96EEENS7_ILi192EEEEEENS_10bfloat16_tEfNS_4arch4Sm90ELb0ELb1ELb1ELb0ELb1ELb0ELb1ELb0ELi3ELi1ELi1ELi1ELb0EEENS1_24CollectiveEpilogueBwdGQAISD_fSG_Li384ELb0ELb1EEENS1_19SingleTileSchedulerILb0ELb0ELb0ELi96EEEEEEEEEvNT_6ParamsE)
        /*0188*/ 	.word	0x00000080


	//----- nvinfo : EIATTR_FRAME_SIZE
	.align		4
.L_82:
        /*018c*/ 	.byte	0x04, 0x11
        /*018e*/ 	.short	(.L_84 - .L_83)
	.align		4
.L_83:
        /*0190*/ 	.word	index@(_ZN7cutlass13device_kernelIN5flash11enable_sm90INS1_16FlashAttnBwdSm90INS1_25CollectiveMainloopBwdSm90ILi2ELi1ELi1EN4cute5tupleIJNS5_1CILi1EEES8_S8_EEENS6_IJNS7_ILi64EEENS7_ILi96EEENS7_ILi192EEEEEENS_10bfloat16_tEfNS_4arch4Sm90ELb0ELb1ELb1ELb0ELb1ELb0ELb1ELb0ELi3ELi1ELi1ELi1ELb0EEENS1_24CollectiveEpilogueBwdGQAISD_fSG_Li384ELb0ELb1EEENS1_19SingleTileSchedulerILb0ELb0ELb0ELi96EEEEEEEEEvNT_6ParamsE)
        /*0194*/ 	.word	0x00000008


	//----- nvinfo : EIATTR_REGCOUNT
	.align		4
.L_84:
        /*0198*/ 	.byte	0x04, 0x2f
        /*019a*/ 	.short	(.L_86 - .L_85)
	.align		4
.L_85:
        /*019c*/ 	.word	index@(_ZN7cutlass13device_kernelIN5flash11enable_sm90INS1_16FlashAttnBwdSm90INS1_25CollectiveMainloopBwdSm90ILi2ELi1ELi1EN4cute5tupleIJNS5_1CILi1EEES8_S8_EEENS6_IJNS7_ILi64EEENS7_ILi96EEENS7_ILi192EEEEEENS_10bfloat16_tEfNS_4arch4Sm90ELb0ELb1ELb1ELb0ELb0ELb0ELb1ELb0ELi3ELi1ELi1ELi1ELb0EEENS1_24CollectiveEpilogueBwdGQAISD_fSG_Li384ELb0ELb0EEENS1_19SingleTileSchedulerILb0ELb0ELb0ELi96EEEEEEEEEvNT_6ParamsE)
        /*01a0*/ 	.word	0x00000080


	//----- nvinfo : EIATTR_FRAME_SIZE
	.align		4
.L_86:
        /*01a4*/ 	.byte	0x04, 0x11
        /*01a6*/ 	.short	(.L_88 - .L_87)
	.align		4
.L_87:
        /*01a8*/ 	.word	index@(_ZN7cutlass13device_kernelIN5flash11enable_sm90INS1_16FlashAttnBwdSm90INS1_25CollectiveMainloopBwdSm90ILi2ELi1ELi1EN4cute5tupleIJNS5_1CILi1EEES8_S8_EEENS6_IJNS7_ILi64EEENS7_ILi96EEENS7_ILi192EEEEEENS_10bfloat16_tEfNS_4arch4Sm90ELb0ELb1ELb1ELb0ELb0ELb0ELb1ELb0ELi3ELi1ELi1ELi1ELb0EEENS1_24CollectiveEpilogueBwdGQAISD_fSG_Li384ELb0ELb0EEENS1_19SingleTileSchedulerILb0ELb0ELb0ELi96EEEEEEEEEvNT_6ParamsE)
        /*01ac*/ 	.word	0x00000008


	//----- nvinfo : EIATTR_REGCOUNT
	.align		4
.L_88:
        /*01b0*/ 	.byte	0x04, 0x2f
        /*01b2*/ 	.short	(.L_90 - .L_89)
	.align		4
.L_89:
        /*01b4*/ 	.word	index@(_ZN7cutlass13device_kernelIN5flash11enable_sm90INS1_16FlashAttnBwdSm90INS1_25CollectiveMainloopBwdSm90ILi2ELi1ELi1EN4cute5tupleIJNS5_1CILi1EEES8_S8_EEENS6_IJNS7_ILi64EEENS7_ILi96EEENS7_ILi192EEEEEENS_10bfloat16_tEfNS_4arch4Sm90ELb0ELb1ELb1ELb0ELb1ELb0ELb1ELb0ELi3ELi1ELi1ELi1ELb0EEENS1_21CollectiveEpilogueBwdISD_SE_SG_Li384ELb0ELb1ELi3EEENS1_19SingleTileSchedulerILb0ELb0ELb0ELi96EEEEEEEEEvNT_6ParamsE)
        /*01b8*/ 	.word	0x00000080


	//----- nvinfo : EIATTR_FRAME_SIZE
	.align		4
.L_90:
        /*01bc*/ 	.byte	0x04, 0x11
        /*01be*/ 	.short	(.L_92 - .L_91)
	.align		4
.L_91:
        /*01c0*/ 	.word	index@(_ZN7cutlass13device_kernelIN5flash11enable_sm90INS1_16FlashAttnBwdSm90INS1_25CollectiveMainloopBwdSm90ILi2ELi1ELi1EN4cute5tupleIJNS5_1CILi1EEES8_S8_EEENS6_IJNS7_ILi64EEENS7_ILi96EEENS7_ILi192EEEEEENS_10bfloat16_tEfNS_4arch4Sm90ELb0ELb1ELb1ELb0ELb1ELb0ELb1ELb0ELi3ELi1ELi1ELi1ELb0EEENS1_21CollectiveEpilogueBwdISD_SE_SG_Li384ELb0ELb1ELi3EEENS1_19SingleTileSchedulerILb0ELb0ELb0ELi96EEEEEEEEEvNT_6ParamsE)
        /*01c4*/ 	.word	0x00000010


	//----- nvinfo : EIATTR_REGCOUNT
	.align		4
.L_92:
        /*01c8*/ 	.byte	0x04, 0x2f
        /*01ca*/ 	.short	(.L_94 - .L_93)
	.align		4
.L_93:
        /*01cc*/ 	.word	index@(_ZN7cutlass13device_kernelIN5flash11enable_sm90INS1_16FlashAttnBwdSm90INS1_25CollectiveMainloopBwdSm90ILi2ELi1ELi1EN4cute5tupleIJNS5_1CILi1EEES8_S8_EEENS6_IJNS7_ILi64EEENS7_ILi96EEENS7_ILi192EEEEEENS_10bfloat16_tEfNS_4arch4Sm90ELb0ELb1ELb1ELb0ELb0ELb0ELb1ELb0ELi3ELi1ELi1ELi1ELb0EEENS1_21CollectiveEpilogueBwdISD_SE_SG_Li384ELb0ELb1ELi3EEENS1_19SingleTileSchedulerILb0ELb0ELb0ELi96EEEEEEEEEvNT_6ParamsE)
        /*01d0*/ 	.word	0x00000080


	//----- nvinfo : EIATTR_FRAME_SIZE
	.align		4
.L_94:
        /*01d4*/ 	.byte	0x04, 0x11
        /*01d6*/ 	.short	(.L_96 - .L_95)
	.align		4
.L_95:
        /*01d8*/ 	.word	index@(_ZN7cutlass13device_kernelIN5flash11enable_sm90INS1_16FlashAttnBwdSm90INS1_25CollectiveMainloopBwdSm90ILi2ELi1ELi1EN4cute5tupleIJNS5_1CILi1EEES8_S8_EEENS6_IJNS7_ILi64EEENS7_ILi96EEENS7_ILi192EEEEEENS_10bfloat16_tEfNS_4arch4Sm90ELb0ELb1ELb1ELb0ELb0ELb0ELb1ELb0ELi3ELi1ELi1ELi1ELb0EEENS1_21CollectiveEpilogueBwdISD_SE_SG_Li384ELb0ELb1ELi3EEENS1_19SingleTileSchedulerILb0ELb0ELb0ELi96EEEEEEEEEvNT_6ParamsE)
        /*01dc*/ 	.word	0x00000010


	//----- nvinfo : EIATTR_REGCOUNT
	.align		4
.L_96:
        /*01e0*/ 	.byte	0x04, 0x2f
        /*01e2*/ 	.short	(.L_98 - .L_97)
	.align		4
.L_97:
        /*01e4*/ 	.word	index@(_ZN7cutlass13device_kernelIN5flash11enable_sm90INS1_16FlashAttnBwdSm90INS1_25CollectiveMainloopBwdSm90ILi2ELi1ELi1EN4cute5tupleIJNS5_1CILi1EEES8_S8_EEENS6_IJNS7_ILi64EEENS7_ILi96EEENS7_ILi192EEEEEENS_10bfloat16_tEfNS_4arch4Sm90ELb0ELb0ELb1ELb1ELb1ELb0ELb1ELb0ELi3ELi1ELi1ELi1ELb0EEENS1_24CollectiveEpilogueBwdGQAISD_fSG_Li384ELb1ELb1EEENS1_19SingleTileSchedulerILb1ELb0ELb0ELi96EEEEEEEEEvNT_6ParamsE)
        /*01e8*/ 	.word	0x00000080


	//----- nvinfo : EIATTR_FRAME_SIZE
	.align		4
.L_98:
        /*01ec*/ 	.byte	0x04, 0x11
        /*01ee*/ 	.short	(.L_100 - .L_99)
	.align		4
.L_99:
        /*01f0*/ 	.word	index@(_ZN7cutlass13device_kernelIN5flash11enable_sm90INS1_16FlashAttnBwdSm90INS1_25CollectiveMainloopBwdSm90ILi2ELi1ELi1EN4cute5tupleIJNS5_1CILi1EEES8_S8_EEENS6_IJNS7_ILi64EEENS7_ILi96EEENS7_ILi192EEEEEENS_10bfloat16_tEfNS_4arch4Sm90ELb0ELb0ELb1ELb1ELb1ELb0ELb1ELb0ELi3ELi1ELi1ELi1ELb0EEENS1_24CollectiveEpilogueBwdGQAISD_fSG_Li384ELb1ELb1EEENS1_19SingleTileSchedulerILb1ELb0ELb0ELi96EEEEEEEEEvNT_6ParamsE)
        /*01f4*/ 	.word	0x00000010


	//----- nvinfo : EIATTR_REGCOUNT
	.align		4
.L_100:
        /*01f8*/ 	.byte	0x04, 0x2f
        /*01fa*/ 	.short	(.L_102 - .L_101)
	.align		4
.L_101:
        /*01fc*/ 	.word	index@(_ZN7cutlass13device_kernelIN5flash11enable_sm90INS1_16FlashAttnBwdSm90INS1_25CollectiveMainloopBwdSm90ILi2ELi1ELi1EN4cute5tupleIJNS5_1CILi1EEES8_S8_EEENS6_IJNS7_ILi64EEENS7_ILi96EEENS7_ILi192EEEEEENS_10bfloat16_tEfNS_4arch4Sm90ELb0ELb0ELb1ELb1ELb0ELb0ELb1ELb0ELi3ELi1ELi1ELi1ELb0EEENS1_24CollectiveEpilogueBwdGQAISD_fSG_Li384ELb1ELb0EEENS1_19SingleTileSchedulerILb1ELb0ELb0ELi96EEEEEEEEEvNT_6ParamsE)
        /*0200*/ 	.word	0x00000080


	//----- nvinfo : EIATTR_FRAME_SIZE
	.align		4
.L_102:
        /*0204*/ 	.byte	0x04, 0x11
        /*0206*/ 	.short	(.L_104 - .L_103)
	.align		4
.L_103:
        /*0208*/ 	.word	index@(_ZN7cutlass13device_kernelIN5flash11enable_sm90INS1_16FlashAttnBwdSm90INS1_25CollectiveMainloopBwdSm90ILi2ELi1ELi1EN4cute5tupleIJNS5_1CILi1EEES8_S8_EEENS6_IJNS7_ILi64EEENS7_ILi96EEENS7_ILi192EEEEEENS_10bfloat16_tEfNS_4arch4Sm90ELb0ELb0ELb1ELb1ELb0ELb0ELb1ELb0ELi3ELi1ELi1ELi1ELb0EEENS1_24CollectiveEpilogueBwdGQAISD_fSG_Li384ELb1ELb0EEENS1_19SingleTileSchedulerILb1ELb0ELb0ELi96EEEEEEEEEvNT_6ParamsE)
        /*020c*/ 	.word	0x00000010


	//----- nvinfo : EIATTR_REGCOUNT
	.align		4
.L_104:
        /*0210*/ 	.byte	0x04, 0x2f
        /*0212*/ 	.short	(.L_106 - .L_105)
	.align		4
.L_105:
        /*0214*/ 	.word	index@(_ZN7cutlass13device_kernelIN5flash11enable_sm90INS1_16FlashAttnBwdSm90INS1_25CollectiveMainloopBwdSm90ILi2ELi1ELi1EN4cute5tupleIJNS5_1CILi1EEES8_S8_EEENS6_IJNS7_ILi64EEENS7_ILi96EEENS7_ILi192EEEEEENS_10bfloat16_tEfNS_4arch4Sm90ELb0ELb0ELb1ELb1ELb1ELb0ELb1ELb0ELi3ELi1ELi1ELi1ELb0EEENS1_21CollectiveEpilogueBwdISD_SE_SG_Li384ELb1ELb1ELi3EEENS1_19SingleTileSchedulerILb1ELb0ELb0ELi96EEEEEEEEEvNT_6ParamsE)
        /*0218*/ 	.word	0x00000080


	//----- nvinfo : EIATTR_FRAME_SIZE
	.align		4
.L_106:
        /*021c*/ 	.byte	0x04, 0x11
        /*021e*/ 	.short	(.L_108 - .L_107)
	.align		4
.L_107:
        /*0220*/ 	.word	index@(_ZN7cutlass13device_kernelIN5flash11enable_sm90INS1_16FlashAttnBwdSm90INS1_25CollectiveMainloopBwdSm90ILi2ELi1ELi1EN4cute5tupleIJNS5_1CILi1EEES8_S8_EEENS6_IJNS7_ILi64EEENS7_ILi96EEENS7_ILi192EEEEEENS_10bfloat16_tEfNS_4arch4Sm90ELb0ELb0ELb1ELb1ELb1ELb0ELb1ELb0ELi3ELi1ELi1ELi1ELb0EEENS1_21CollectiveEpilogueBwdISD_SE_SG_Li384ELb1ELb1ELi3EEENS1_19SingleTileSchedulerILb1ELb0ELb0ELi96EEEEEEEEEvNT_6ParamsE)
        /*0224*/ 	.word	0x00000010


	//----- nvinfo : EIATTR_REGCOUNT
	.align		4
.L_108:
        /*0228*/ 	.byte	0x04, 0x2f
        /*022a*/ 	.short	(.L_110 - .L_109)
	.align		4
.L_109:
        /*022c*/ 	.word	index@(_ZN7cutlass13device_kernelIN5flash11enable_sm90INS1_16FlashAttnBwdSm90INS1_25CollectiveMainloopBwdSm90ILi2ELi1ELi1EN4cute5tupleIJNS5_1CILi1EEES8_S8_EEENS6_IJNS7_ILi64EEENS7_ILi96EEENS7_ILi192EEEEEENS_10bfloat16_tEfNS_4arch4Sm90ELb0ELb0ELb1ELb1ELb0ELb0ELb1ELb0ELi3ELi1ELi1ELi1ELb0EEENS1_21CollectiveEpilogueBwdISD_SE_SG_Li384ELb1ELb1ELi3EEENS1_19SingleTileSchedulerILb1ELb0ELb0ELi96EEEEEEEEEvNT_6ParamsE)
        /*0230*/ 	.word	0x00000080


	//----- nvinfo : EIATTR_FRAME_SIZE
	.align		4
.L_110:
        /*0234*/ 	.byte	0x04, 0x11
        /*0236*/ 	.short	(.L_112 - .L_111)
	.align		4
.L_111:
        /*0238*/ 	.word	index@(_ZN7cutlass13device_kernelIN5flash11enable_sm90INS1_16FlashAttnBwdSm90INS1_25CollectiveMainloopBwdSm90ILi2ELi1ELi1EN4cute5tupleIJNS5_1CILi1EEES8_S8_EEENS6_IJNS7_ILi64EEENS7_ILi96EEENS7_ILi192EEEEEENS_10bfloat16_tEfNS_4arch4Sm90ELb0ELb0ELb1ELb1ELb0ELb0ELb1ELb0ELi3ELi1ELi1ELi1ELb0EEENS1_21CollectiveEpilogueBwdISD_SE_SG_Li384ELb1ELb1ELi3EEENS1_19SingleTileSchedulerILb1ELb0ELb0ELi96EEEEEEEEEvNT_6ParamsE)
        /*023c*/ 	.word	0x00000010


	//----- nvinfo : EIATTR_REGCOUNT
	.align		4
.L_112:
        /*0240*/ 	.byte	0x04, 0x2f
        /*0242*/ 	.short	(.L_114 - .L_113)
	.align		4
.L_113:
        /*0244*/ 	.word	index@(_ZN7cutlass13device_kernelIN5flash11enable_sm90INS1_16FlashAttnBwdSm90INS1_25CollectiveMainloopBwdSm90ILi2ELi1ELi1EN4cute5tupleIJNS5_1CILi1EEES8_S8_EEENS6_IJNS7_ILi64EEENS7_ILi96EEENS7_ILi192EEEEEENS_10bfloat16_tEfNS_4arch4Sm90ELb0ELb0ELb1ELb0ELb1ELb0ELb1ELb0ELi3ELi1ELi1ELi1ELb0EEENS1_24CollectiveEpilogueBwdGQAISD_fSG_Li384ELb0ELb1EEENS1_19SingleTileSchedulerILb0ELb0ELb0ELi96EEEEEEEEEvNT_6ParamsE)
        /*0248*/ 	.word	0x00000080


	//----- nvinfo : EIATTR_FRAME_SIZE
	.align		4
.L_114:
        /*024c*/ 	.byte	0x04, 0x11
        /*024e*/ 	.short	(.L_116 - .L_115)
	.align		4
.L_115:
        /*0250*/ 	.word	index@(_ZN7cutlass13device_kernelIN5flash11enable_sm90INS1_16FlashAttnBwdSm90INS1_25CollectiveMainloopBwdSm90ILi2ELi1ELi1EN4cute5tupleIJNS5_1CILi1EEES8_S8_EEENS6_IJNS7_ILi64EEENS7_ILi96EEENS7_ILi192EEEEEENS_10bfloat16_tEfNS_4arch4Sm90ELb0ELb0ELb1ELb0ELb1ELb0ELb1ELb0ELi3ELi1ELi1ELi1ELb0EEENS1_24CollectiveEpilogueBwdGQAISD_fSG_Li384ELb0ELb1EEENS1_19SingleTileSchedulerILb0ELb0ELb0ELi96EEEEEEEEEvNT_6ParamsE)
        /*0254*/ 	.word	0x00000000


	//----- nvinfo : EIATTR_REGCOUNT
	.align		4
.L_116:
        /*0258*/ 	.byte	0x04, 0x2f
        /*025a*/ 	.short	(.L_118 - .L_117)
	.align		4
.L_117:
        /*025c*/ 	.word	index@(_ZN7cutlass13device_kernelIN5flash11enable_sm90INS1_16FlashAttnBwdSm90INS1_25CollectiveMainloopBwdSm90ILi2ELi1ELi1EN4cute5tupleIJNS5_1CILi1EEES8_S8_EEENS6_IJNS7_ILi64EEENS7_ILi96EEENS7_ILi192EEEEEENS_10bfloat16_tEfNS_4arch4Sm90ELb0ELb0ELb1ELb0ELb0ELb0ELb1ELb0ELi3ELi1ELi1ELi1ELb0EEENS1_24CollectiveEpilogueBwdGQAISD_fSG_Li384ELb0ELb0EEENS1_19SingleTileSchedulerILb0ELb0ELb0ELi96EEEEEEEEEvNT_6ParamsE)
        /*0260*/ 	.word	0x00000080


	//----- nvinfo : EIATTR_FRAME_SIZE
	.align		4
.L_118:
        /*0264*/ 	.byte	0x04, 0x11
        /*0266*/ 	.short	(.L_120 - .L_119)
	.align		4
.L_119:
        /*0268*/ 	.word	index@(_ZN7cutlass13device_kernelIN5flash11enable_sm90INS1_16FlashAttnBwdSm90INS1_25CollectiveMainloopBwdSm90ILi2ELi1ELi1EN4cute5tupleIJNS5_1CILi1EEES8_S8_EEENS6_IJNS7_ILi64EEENS7_ILi96EEENS7_ILi192EEEEEENS_10bfloat16_tEfNS_4arch4Sm90ELb0ELb0ELb1ELb0ELb0ELb0ELb1ELb0ELi3ELi1ELi1ELi1ELb0EEENS1_24CollectiveEpilogueBwdGQAISD_fSG_Li384ELb0ELb0EEENS1_19SingleTileSchedulerILb0ELb0ELb0ELi96EEEEEEEEEvNT_6ParamsE)
        /*026c*/ 	.word	0x00000000


	//----- nvinfo : EIATTR_REGCOUNT
	.align		4
.L_120:
        /*0270*/ 	.byte	0x04, 0x2f
        /*0272*/ 	.short	(.L_122 - .L_121)
	.align		4
.L_121:
        /*0274*/ 	.word	index@(_ZN7cutlass13device_kernelIN5flash11enable_sm90INS1_16FlashAttnBwdSm90INS1_25CollectiveMainloopBwdSm90ILi2ELi1ELi1EN4cute5tupleIJNS5_1CILi1EEES8_S8_EEENS6_IJNS7_ILi64EEENS7_ILi96EEENS7_ILi192EEEEEENS_10bfloat16_tEfNS_4arch4Sm90ELb0ELb0ELb1ELb0ELb1ELb0ELb1ELb0ELi3ELi1ELi1ELi1ELb0EEENS1_21CollectiveEpilogueBwdISD_SE_SG_Li384ELb0ELb1ELi3EEENS1_19SingleTileSchedulerILb0ELb0ELb0ELi96EEEEEEEEEvNT_6ParamsE)
        /*0278*/ 	.word	0x00000080


	//----- nvinfo : EIATTR_FRAME_SIZE
	.align		4
.L_122:
        /*027c*/ 	.byte	0x04, 0x11
        /*027e*/ 	.short	(.L_124 - .L_123)
	.align		4
.L_123:
        /*0280*/ 	.word	index@(_ZN7cutlass13device_kernelIN5flash11enable_sm90INS1_16FlashAttnBwdSm90INS1_25CollectiveMainloopBwdSm90ILi2ELi1ELi1EN4cute5tupleIJNS5_1CILi1EEES8_S8_EEENS6_IJNS7_ILi64EEENS7_ILi96EEENS7_ILi192EEEEEENS_10bfloat16_tEfNS_4arch4Sm90ELb0ELb0ELb1ELb0ELb1ELb0ELb1ELb0ELi3ELi1ELi1ELi1ELb0EEENS1_21CollectiveEpilogueBwdISD_SE_SG_Li384ELb0ELb1ELi3EEENS1_19SingleTileSchedulerILb0ELb0ELb0ELi96EEEEEEEEEvNT_6ParamsE)
        /*0284*/ 	.word	0x00000008


	//----- nvinfo : EIATTR_REGCOUNT
	.align		4
.L_124:
        /*0288*/ 	.byte	0x04, 0x2f
        /*028a*/ 	.short	(.L_126 - .L_125)
	.align		4
.L_125:
        /*028c*/ 	.word	index@(_ZN7cutlass13device_kernelIN5flash11enable_sm90INS1_16FlashAttnBwdSm90INS1_25CollectiveMainloopBwdSm90ILi2ELi1ELi1EN4cute5tupleIJNS5_1CILi1EEES8_S8_EEENS6_IJNS7_ILi64EEENS7_ILi96EEENS7_ILi192EEEEEENS_10bfloat16_tEfNS_4arch4Sm90ELb0ELb0ELb1ELb0ELb0ELb0ELb1ELb0ELi3ELi1ELi1ELi1ELb0EEENS1_21CollectiveEpilogueBwdISD_SE_SG_Li384ELb0ELb1ELi3EEENS1_19SingleTileSchedulerILb0ELb0ELb0ELi96EEEEEEEEEvNT_6ParamsE)
        /*0290*/ 	.word	0x00000080


	//----- nvinfo : EIATTR_FRAME_SIZE
	.align		4
.L_126:
        /*0294*/ 	.byte	0x04, 0x11
        /*0296*/ 	.short	(.L_128 - .L_127)
	.align		4
.L_127:
        /*0298*/ 	.word	index@(_ZN7cutlass13device_kernelIN5flash11enable_sm90INS1_16FlashAttnBwdSm90INS1_25CollectiveMainloopBwdSm90ILi2ELi1ELi1EN4cute5tupleIJNS5_1CILi1EEES8_S8_EEENS6_IJNS7_ILi64EEENS7_ILi96EEENS7_ILi192EEEEEENS_10bfloat16_tEfNS_4arch4Sm90ELb0ELb0ELb1ELb0ELb0ELb0ELb1ELb0ELi3ELi1ELi1ELi1ELb0EEENS1_21CollectiveEpilogueBwdISD_SE_SG_Li384ELb0ELb1ELi3EEENS1_19SingleTileSchedulerILb0ELb0ELb0ELi96EEEEEEEEEvNT_6ParamsE)
        /*029c*/ 	.word	0x00000008


	//----- nvinfo : EIATTR_MIN_STACK_SIZE
	.align		4
.L_128:
        /*02a0*/ 	.byte	0x04, 0x12
        /*02a2*/ 	.short	(.L_130 - .L_129)
	.align		4
.L_129:
        /*02a4*/ 	.word	index@(_ZN7cutlass13device_kernelIN5flash11enable_sm90INS1_16FlashAttnBwdSm90INS1_25CollectiveMainloopBwdSm90ILi2ELi1ELi1EN4cute5tupleIJNS5_1CILi1EEES8_S8_EEENS6_IJNS7_ILi64EEENS7_ILi96EEENS7_ILi192EEEEEENS_10bfloat16_tEfNS_4arch4Sm90ELb0ELb0ELb1ELb0ELb0ELb0ELb1ELb0ELi3ELi1ELi1ELi1ELb0EEENS1_21CollectiveEpilogueBwdISD_SE_SG_Li384ELb0ELb1ELi3EEENS1_19SingleTileSchedulerILb0ELb0ELb0ELi96EEEEEEEEEvNT_6ParamsE)
        /*02a8*/ 	.word	0x00000008


	//----- nvinfo : EIATTR_MIN_STACK_SIZE
	.align		4
.L_130:
        /*02ac*/ 	.byte	0x04, 0x12
        /*02ae*/ 	.short	(.L_132 - .L_131)
	.align		4
.L_131:
        /*02b0*/ 	.word	index@(_ZN7cutlass13device_kernelIN5flash11enable_sm90INS1_16FlashAttnBwdSm90INS1_25CollectiveMainloopBwdSm90ILi2ELi1ELi1EN4cute5tupleIJNS5_1CILi1EEES8_S8_EEENS6_IJNS7_ILi64EEENS7_ILi96EEENS7_ILi192EEEEEENS_10bfloat16_tEfNS_4arch4Sm90ELb0ELb0ELb1ELb0ELb1ELb0ELb1ELb0ELi3ELi1ELi1ELi1ELb0EEENS1_21CollectiveEpilogueBwdISD_SE_SG_Li384ELb0ELb1ELi3EEENS1_19SingleTileSchedulerILb0ELb0ELb0ELi96EEEEEEEEEvNT_6ParamsE)
        /*02b4*/ 	.word	0x00000008


	//----- nvinfo : EIATTR_MIN_STACK_SIZE
	.align		4
.L_132:
        /*02b8*/ 	.byte	0x04, 0x12
        /*02ba*/ 	.short	(.L_134 - .L_133)
	.align		4
.L_133:
        /*02bc*/ 	.word	index@(_ZN7cutlass13device_kernelIN5flash11enable_sm90INS1_16FlashAttnBwdSm90INS1_25CollectiveMainloopBwdSm90ILi2ELi1ELi1EN4cute5tupleIJNS5_1CILi1EEES8_S8_EEENS6_IJNS7_ILi64EEENS7_ILi96EEENS7_ILi192EEEEEENS_10bfloat16_tEfNS_4arch4Sm90ELb0ELb0ELb1ELb0ELb0ELb0ELb1ELb0ELi3ELi1ELi1ELi1ELb0EEENS1_24CollectiveEpilogueBwdGQAISD_fSG_Li384ELb0ELb0EEENS1_19SingleTileSchedulerILb0ELb0ELb0ELi96EEEEEEEEEvNT_6ParamsE)
        /*02c0*/ 	.word	0x00000000


	//----- nvinfo : EIATTR_MIN_STACK_SIZE
	.align		4
.L_134:
        /*02c4*/ 	.byte	0x04, 0x12
        /*02c6*/ 	.short	(.L_136 - .L_135)
	.align		4
.L_135:
        /*02c8*/ 	.word	index@(_ZN7cutlass13device_kernelIN5flash11enable_sm90INS1_16FlashAttnBwdSm90INS1_25CollectiveMainloopBwdSm90ILi2ELi1ELi1EN4cute5tupleIJNS5_1CILi1EEES8_S8_EEENS6_IJNS7_ILi64EEENS7_ILi96EEENS7_ILi192EEEEEENS_10bfloat16_tEfNS_4arch4Sm90ELb0ELb0ELb1ELb0ELb1ELb0ELb1ELb0ELi3ELi1ELi1ELi1ELb0EEENS1_24CollectiveEpilogueBwdGQAISD_fSG_Li384ELb0ELb1EEENS1_19SingleTileSchedulerILb0ELb0ELb0ELi96EEEEEEEEEvNT_6ParamsE)
        /*02cc*/ 	.word	0x00000000


	//----- nvinfo : EIATTR_MIN_STACK_SIZE
	.align		4
.L_136:
        /*02d0*/ 	.byte	0x04, 0x12
        /*02d2*/ 	.short	(.L_138 - .L_137)
	.align		4
.L_137:
        /*02d4*/ 	.word	index@(_ZN7cutlass13device_kernelIN5flash11enable_sm90INS1_16FlashAttnBwdSm90INS1_25CollectiveMainloopBwdSm90ILi2ELi1ELi1EN4cute5tupleIJNS5_1CILi1EEES8_S8_EEENS6_IJNS7_ILi64EEENS7_ILi96EEENS7_ILi192EEEEEENS_10bfloat16_tEfNS_4arch4Sm90ELb0ELb0ELb1ELb1ELb0ELb0ELb1ELb0ELi3ELi1ELi1ELi1ELb0EEENS1_21CollectiveEpilogueBwdISD_SE_SG_Li384ELb1ELb1ELi3EEENS1_19SingleTileSchedulerILb1ELb0ELb0ELi96EEEEEEEEEvNT_6ParamsE)
        /*02d8*/ 	.word	0x00000010


	//----- nvinfo : EIATTR_MIN_STACK_SIZE
	.align		4
.L_138:
        /*02dc*/ 	.byte	0x04, 0x12
        /*02de*/ 	.short	(.L_140 - .L_139)
	.align		4
.L_139:
        /*02e0*/ 	.word	index@(_ZN7cutlass13device_kernelIN5flash11enable_sm90INS1_16FlashAttnBwdSm90INS1_25CollectiveMainloopBwdSm90ILi2ELi1ELi1EN4cute5tupleIJNS5_1CILi1EEES8_S8_EEENS6_IJNS7_ILi64EEENS7_ILi96EEENS7_ILi192EEEEEENS_10bfloat16_tEfNS_4arch4Sm90ELb0ELb0ELb1ELb1ELb1ELb0ELb1ELb0ELi3ELi1ELi1ELi1ELb0EEENS1_21CollectiveEpilogueBwdISD_SE_SG_Li384ELb1ELb1ELi3EEENS1_19SingleTileSchedulerILb1ELb0ELb0ELi96EEEEEEEEEvNT_6ParamsE)
        /*02e4*/ 	.word	0x00000010


	//----- nvinfo : EIATTR_MIN_STACK_SIZE
	.align		4
.L_140:
        /*02e8*/ 	.byte	0x04, 0x12
        /*02ea*/ 	.short	(.L_142 - .L_141)
	.align		4
.L_141:
        /*02ec*/ 	.word	index@(_ZN7cutlass13device_kernelIN5flash11enable_sm90INS1_16FlashAttnBwdSm90INS1_25CollectiveMainloopBwdSm90ILi2ELi1ELi1EN4cute5tupleIJNS5_1CILi1EEES8_S8_EEENS6_IJNS7_ILi64EEENS7_ILi96EEENS7_ILi192EEEEEENS_10bfloat16_tEfNS_4arch4Sm90ELb0ELb0ELb1ELb1ELb0ELb0ELb1ELb0ELi3ELi1ELi1ELi1ELb0EEENS1_24CollectiveEpilogueBwdGQAISD_fSG_Li384ELb1ELb0EEENS1_19SingleTileSchedulerILb1ELb0ELb0ELi96EEEEEEEEEvNT_6ParamsE)
        /*02f0*/ 	.word	0x00000010


	//----- nvinfo : EIATTR_MIN_STACK_SIZE
	.align		4
.L_142:
        /*02f4*/ 	.byte	0x04, 0x12
        /*02f6*/ 	.short	(.L_144 - .L_143)
	.align		4
.L_143:
        /*02f8*/ 	.word	index@(_ZN7cutlass13device_kernelIN5flash11enable_sm90INS1_16FlashAttnBwdSm90INS1_25CollectiveMainloopBwdSm90ILi2ELi1ELi1EN4cute5tupleIJNS5_1CILi1EEES8_S8_EEENS6_IJNS7_ILi64EEENS7_ILi96EEENS7_ILi192EEEEEENS_10bfloat16_tEfNS_4arch4Sm90ELb0ELb0ELb1ELb1ELb1ELb0ELb1ELb0ELi3ELi1ELi1ELi1ELb0EEENS1_24CollectiveEpilogueBwdGQAISD_fSG_Li384ELb1ELb1EEENS1_19SingleTileSchedulerILb1ELb0ELb0ELi96EEEEEEEEEvNT_6ParamsE)
        /*02fc*/ 	.word	0x00000010


	//----- nvinfo : EIATTR_MIN_STACK_SIZE
	.align		4
.L_144:
        /*0300*/ 	.byte	0x04, 0x12
        /*0302*/ 	.short	(.L_146 - .L_145)
	.align		4
.L_145:
        /*0304*/ 	.word	index@(_ZN7cutlass13device_kernelIN5flash11enable_sm90INS1_16FlashAttnBwdSm90INS1_25CollectiveMainloopBwdSm90ILi2ELi1ELi1EN4cute5tupleIJNS5_1CILi1EEES8_S8_EEENS6_IJNS7_ILi64EEENS7_ILi96EEENS7_ILi192EEEEEENS_10bfloat16_tEfNS_4arch4Sm90ELb0ELb1ELb1ELb0ELb0ELb0ELb1ELb0ELi3ELi1ELi1ELi1ELb0EEENS1_21CollectiveEpilogueBwdISD_SE_SG_Li384ELb0ELb1ELi3EEENS1_19SingleTileSchedulerILb0ELb0ELb0ELi96EEEEEEEEEvNT_6ParamsE)
        /*0308*/ 	.word	0x00000010


	//----- nvinfo : EIATTR_MIN_STACK_SIZE
	.align		4
.L_146:
        /*030c*/ 	.byte	0x04, 0x12
        /*030e*/ 	.short	(.L_148 - .L_147)
	.align		4
.L_147:
        /*0310*/ 	.word	index@(_ZN7cutlass13device_kernelIN5flash11enable_sm90INS1_16FlashAttnBwdSm90INS1_25CollectiveMainloopBwdSm90ILi2ELi1ELi1EN4cute5tupleIJNS5_1CILi1EEES8_S8_EEENS6_IJNS7_ILi64EEENS7_ILi96EEENS7_ILi192EEEEEENS_10bfloat16_tEfNS_4arch4Sm90ELb0ELb1ELb1ELb0ELb1ELb0ELb1ELb0ELi3ELi1ELi1ELi1ELb0EEENS1_21CollectiveEpilogueBwdISD_SE_SG_Li384ELb0ELb1ELi3EEENS1_19SingleTileSchedulerILb0ELb0ELb0ELi96EEEEEEEEEvNT_6ParamsE)
        /*0314*/ 	.word	0x00000010


	//----- nvinfo : EIATTR_MIN_STACK_SIZE
	.align		4
.L_148:
        /*0318*/ 	.byte	0x04, 0x12
        /*031a*/ 	.short	(.L_150 - .L_149)
	.align		4
.L_149:
        /*031c*/ 	.word	index@(_ZN7cutlass13device_kernelIN5flash11enable_sm90INS1_16FlashAttnBwdSm90INS1_25CollectiveMainloopBwdSm90ILi2ELi1ELi1EN4cute5tupleIJNS5_1CILi1EEES8_S8_EEENS6_IJNS7_ILi64EEENS7_ILi96EEENS7_ILi192EEEEEENS_10bfloat16_tEfNS_4arch4Sm90ELb0ELb1ELb1ELb0ELb0ELb0ELb1ELb0ELi3ELi1ELi1ELi1ELb0EEENS1_24CollectiveEpilogueBwdGQAISD_fSG_Li384ELb0ELb0EEENS1_19SingleTileSchedulerILb0ELb0ELb0ELi96EEEEEEEEEvNT_6ParamsE)
        /*0320*/ 	.word	0x00000008


	//----- nvinfo : EIATTR_MIN_STACK_SIZE
	.align		4
.L_150:
        /*0324*/ 	.byte	0x04, 0x12
        /*0326*/ 	.short	(.L_152 - .L_151)
	.align		4
.L_151:
        /*0328*/ 	.word	index@(_ZN7cutlass13device_kernelIN5flash11enable_sm90INS1_16FlashAttnBwdSm90INS1_25CollectiveMainloopBwdSm90ILi2ELi1ELi1EN4cute5tupleIJNS5_1CILi1EEES8_S8_EEENS6_IJNS7_ILi64EEENS7_ILi96EEENS7_ILi192EEEEEENS_10bfloat16_tEfNS_4arch4Sm90ELb0ELb1ELb1ELb0ELb1ELb0ELb1ELb0ELi3ELi1ELi1ELi1ELb0EEENS1_24CollectiveEpilogueBwdGQAISD_fSG_Li384ELb0ELb1EEENS1_19SingleTileSchedulerILb0ELb0ELb0ELi96EEEEEEEEEvNT_6ParamsE)
        /*032c*/ 	.word	0x00000008


	//----- nvinfo : EIATTR_MIN_STACK_SIZE
	.align		4
.L_152:
        /*0330*/ 	.byte	0x04, 0x12
        /*0332*/ 	.short	(.L_154 - .L_153)
	.align		4
.L_153:
        /*0334*/ 	.word	index@(_ZN7cutlass13device_kernelIN5flash11enable_sm90INS1_16FlashAttnBwdSm90INS1_25CollectiveMainloopBwdSm90ILi2ELi1ELi1EN4cute5tupleIJNS5_1CILi1EEES8_S8_EEENS6_IJNS7_ILi64EEENS7_ILi96EEENS7_ILi192EEEEEENS_10bfloat16_tEfNS_4arch4Sm90ELb0ELb1ELb1ELb1ELb0ELb0ELb1ELb0ELi3ELi1ELi1ELi1ELb0EEENS1_21CollectiveEpilogueBwdISD_SE_SG_Li384ELb1ELb1ELi3EEENS1_19SingleTileSchedulerILb1ELb0ELb0ELi96EEEEEEEEEvNT_6ParamsE)
        /*0338*/ 	.word	0x00000020


	//----- nvinfo : EIATTR_MIN_STACK_SIZE
	.align		4
.L_154:
        /*033c*/ 	.byte	0x04, 0x12
        /*033e*/ 	.short	(.L_156 - .L_155)
	.align		4
.L_155:
        /*0340*/ 	.word	index@(_ZN7cutlass13device_kernelIN5flash11enable_sm90INS1_16FlashAttnBwdSm90INS1_25CollectiveMainloopBwdSm90ILi2ELi1ELi1EN4cute5tupleIJNS5_1CILi1EEES8_S8_EEENS6_IJNS7_ILi64EEENS7_ILi96EEENS7_ILi192EEEEEENS_10bfloat16_tEfNS_4arch4Sm90ELb0ELb1ELb1ELb1ELb1ELb0ELb1ELb0ELi3ELi1ELi1ELi1ELb0EEENS1_21CollectiveEpilogueBwdISD_SE_SG_Li384ELb1ELb1ELi3EEENS1_19SingleTileSchedulerILb1ELb0ELb0ELi96EEEEEEEEEvNT_6ParamsE)
        /*0344*/ 	.word	0x00000020


	//----- nvinfo : EIATTR_MIN_STACK_SIZE
	.align		4
.L_156:
        /*0348*/ 	.byte	0x04, 0x12
        /*034a*/ 	.short	(.L_158 - .L_157)
	.align		4
.L_157:
        /*034c*/ 	.word	index@(_ZN7cutlass13device_kernelIN5flash11enable_sm90INS1_16FlashAttnBwdSm90INS1_25CollectiveMainloopBwdSm90ILi2ELi1ELi1EN4cute5tupleIJNS5_1CILi1EEES8_S8_EEENS6_IJNS7_ILi64EEENS7_ILi96EEENS7_ILi192EEEEEENS_10bfloat16_tEfNS_4arch4Sm90ELb0ELb1ELb1ELb1ELb0ELb0ELb1ELb0ELi3ELi1ELi1ELi1ELb0EEENS1_24CollectiveEpilogueBwdGQAISD_fSG_Li384ELb1ELb0EEENS1_19SingleTileSchedulerILb1ELb0ELb0ELi96EEEEEEEEEvNT_6ParamsE)
        /*0350*/ 	.word	0x00000020


	//----- nvinfo : EIATTR_MIN_STACK_SIZE
	.align		4
.L_158:
        /*0354*/ 	.byte	0x04, 0x12
        /*0356*/ 	.short	(.L_160 - .L_159)
	.align		4
.L_159:
        /*0358*/ 	.word	index@(_ZN7cutlass13device_kernelIN5flash11enable_sm90INS1_16FlashAttnBwdSm90INS1_25CollectiveMainloopBwdSm90ILi2ELi1ELi1EN4cute5tupleIJNS5_1CILi1EEES8_S8_EEENS6_IJNS7_ILi64EEENS7_ILi96EEENS7_ILi192EEEEEENS_10bfloat16_tEfNS_4arch4Sm90ELb0ELb1ELb1ELb1ELb1ELb0ELb1ELb0ELi3ELi1ELi1ELi1ELb0EEENS1_24CollectiveEpilogueBwdGQAISD_fSG_Li384ELb1ELb1EEENS1_19SingleTileSchedulerILb1ELb0ELb0ELi96EEEEEEEEEvNT_6ParamsE)
        /*035c*/ 	.word	0x00000020


	//----- nvinfo : EIATTR_MIN_STACK_SIZE
	.align		4
.L_160:
        /*0360*/ 	.byte	0x04, 0x12
        /*0362*/ 	.short	(.L_162 - .L_161)
	.align		4
.L_161:
        /*0364*/ 	.word	index@(_ZN7cutlass13device_kernelIN5flash11enable_sm90INS1_16FlashAttnBwdSm90INS1_25CollectiveMainloopBwdSm90ILi2ELi1ELi1EN4cute5tupleIJNS5_1CILi1EEES8_S8_EEENS6_IJNS7_ILi64EEENS7_ILi96EEENS7_ILi192EEEEEENS_10bfloat16_tEfNS_4arch4Sm90ELb1ELb0ELb1ELb0ELb0ELb0ELb1ELb0ELi3ELi1ELi1ELi1ELb0EEENS1_21CollectiveEpilogueBwdISD_SE_SG_Li384ELb0ELb1ELi3EEENS1_25SingleTileBwdLPTSchedulerILb0ELi96ELb0EEEEEEEEEvNT_6ParamsE)
        /*0368*/ 	.word	0x00000018


	//----- nvinfo : EIATTR_MIN_STACK_SIZE
	.align		4
.L_162:
        /*036c*/ 	.byte	0x04, 0x12
        /*036e*/ 	.short	(.L_164 - .L_163)
	.align		4
.L_163:
        /*0370*/ 	.word	index@(_ZN7cutlass13device_kernelIN5flash11enable_sm90INS1_16FlashAttnBwdSm90INS1_25CollectiveMainloopBwdSm90ILi2ELi1ELi1EN4cute5tupleIJNS5_1CILi1EEES8_S8_EEENS6_IJNS7_ILi64EEENS7_ILi96EEENS7_ILi192EEEEEENS_10bfloat16_tEfNS_4arch4Sm90ELb1ELb0ELb1ELb0ELb1ELb0ELb1ELb0ELi3ELi1ELi1ELi1ELb0EEENS1_21CollectiveEpilogueBwdISD_SE_SG_Li384ELb0ELb1ELi3EEENS1_25SingleTileBwdLPTSchedulerILb0ELi96ELb1EEEEEEEEEvNT_6ParamsE)
        /*0374*/ 	.word	0x00000018


	//----- nvinfo : EIATTR_MIN_STACK_SIZE
	.align		4
.L_164:
        /*0378*/ 	.byte	0x04, 0x12
        /*037a*/ 	.short	(.L_166 - .L_165)
	.align		4
.L_165:
        /*037c*/ 	.word	index@(_ZN7cutlass13device_kernelIN5flash11enable_sm90INS1_16FlashAttnBwdSm90INS1_25CollectiveMainloopBwdSm90ILi2ELi1ELi1EN4cute5tupleIJNS5_1CILi1EEES8_S8_EEENS6_IJNS7_ILi64EEENS7_ILi96EEENS7_ILi192EEEEEENS_10bfloat16_tEfNS_4arch4Sm90ELb1ELb0ELb1ELb0ELb0ELb0ELb1ELb0ELi3ELi1ELi1ELi1ELb0EEENS1_24CollectiveEpilogueBwdGQAISD_fSG_Li384ELb0ELb0EEENS1_25SingleTileBwdLPTSchedulerILb0ELi96ELb0EEEEEEEEEvNT_6ParamsE)
        /*0380*/ 	.word	0x00000018


	//----- nvinfo : EIATTR_MIN_STACK_SIZE
	.align		4
.L_166:
        /*0384*/ 	.byte	0x04, 0x12
        /*0386*/ 	.short	(.L_168 - .L_167)
	.align		4
.L_167:
        /*0388*/ 	.word	index@(_ZN7cutlass13device_kernelIN5flash11enable_sm90INS1_16FlashAttnBwdSm90INS1_25CollectiveMainloopBwdSm90ILi2ELi1ELi1EN4cute5tupleIJNS5_1CILi1EEES8_S8_EEENS6_IJNS7_ILi64EEENS7_ILi96EEENS7_ILi192EEEEEENS_10bfloat16_tEfNS_4arch4Sm90ELb1ELb0ELb1ELb0ELb1ELb0ELb1ELb0ELi3ELi1ELi1ELi1ELb0EEENS1_24CollectiveEpilogueBwdGQAISD_fSG_Li384ELb0ELb1EEENS1_25SingleTileBwdLPTSchedulerILb0ELi96ELb1EEEEEEEEEvNT_6ParamsE)
        /*038c*/ 	.word	0x00000018


	//----- nvinfo : EIATTR_MIN_STACK_SIZE
	.align		4
.L_168:
        /*0390*/ 	.byte	0x04, 0x12
        /*0392*/ 	.short	(.L_170 - .L_169)
	.align		4
.L_169:
        /*0394*/ 	.word	index@(_ZN7cutlass13device_kernelIN5flash22FlashAttnBwdPreprocessIN4cute5tupleIJNS3_1CILi64EEENS5_ILi192EEEEEENS_10bfloat16_tEfNS_4arch4Sm90ELb1ELb0EEEEEvNT_6ParamsE)
        /*0398*/ 	.word	0x00000000


	//----- nvinfo : EIATTR_MIN_STACK_SIZE
	.align		4
.L_170:
        /*039c*/ 	.byte	0x04, 0x12
        /*039e*/ 	.short	(.L_172 - .L_171)
	.align		4
.L_171:
        /*03a0*/ 	.word	index@(_ZN7cutlass13device_kernelIN5flash11enable_sm90INS1_16FlashAttnBwdSm90INS1_25CollectiveMainloopBwdSm90ILi2ELi1ELi1EN4cute5tupleIJNS5_1CILi1EEES8_S8_EEENS6_IJNS7_ILi64EEENS7_ILi96EEENS7_ILi192EEEEEENS_10bfloat16_tEfNS_4arch4Sm90ELb1ELb0ELb1ELb1ELb0ELb0ELb1ELb0ELi3ELi1ELi1ELi1ELb0EEENS1_21CollectiveEpilogueBwdISD_SE_SG_Li384ELb1ELb1ELi3EEENS1_25SingleTileBwdLPTSchedulerILb1ELi96ELb0EEEEEEEEEvNT_6ParamsE)
        /*03a4*/ 	.word	0x00000020


	//----- nvinfo : EIATTR_MIN_STACK_SIZE
	.align		4
.L_172:
        /*03a8*/ 	.byte	0x04, 0x12
        /*03aa*/ 	.short	(.L_174 - .L_173)
	.align		4
.L_173:
        /*03ac*/ 	.word	index@(_ZN7cutlass13device_kernelIN5flash11enable_sm90INS1_16FlashAttnBwdSm90INS1_25CollectiveMainloopBwdSm90ILi2ELi1ELi1EN4cute5tupleIJNS5_1CILi1EEES8_S8_EEENS6_IJNS7_ILi64EEENS7_ILi96EEENS7_ILi192EEEEEENS_10bfloat16_tEfNS_4arch4Sm90ELb1ELb0ELb1ELb1ELb1ELb0ELb1ELb0ELi3ELi1ELi1ELi1ELb0EEENS1_21CollectiveEpilogueBwdISD_SE_SG_Li384ELb1ELb1ELi3EEENS1_25SingleTileBwdLPTSchedulerILb1ELi96ELb1EEEEEEEEEvNT_6ParamsE)
        /*03b0*/ 	.word	0x00000020


	//----- nvinfo : EIATTR_MIN_STACK_SIZE
	.align		4
.L_174:
        /*03b4*/ 	.byte	0x04, 0x12
        /*03b6*/ 	.short	(.L_176 - .L_175)
	.align		4
.L_175:
        /*03b8*/ 	.word	index@(_ZN7cutlass13device_kernelIN5flash11enable_sm90INS1_16FlashAttnBwdSm90INS1_25CollectiveMainloopBwdSm90ILi2ELi1ELi1EN4cute5tupleIJNS5_1CILi1EEES8_S8_EEENS6_IJNS7_ILi64EEENS7_ILi96EEENS7_ILi192EEEEEENS_10bfloat16_tEfNS_4arch4Sm90ELb1ELb0ELb1ELb1ELb0ELb0ELb1ELb0ELi3ELi1ELi1ELi1ELb0EEENS1_24CollectiveEpilogueBwdGQAISD_fSG_Li384ELb1ELb0EEENS1_25SingleTileBwdLPTSchedulerILb1ELi96ELb0EEEEEEEEEvNT_6ParamsE)
        /*03bc*/ 	.word	0x00000018


	//----- nvinfo : EIATTR_MIN_STACK_SIZE
	.align		4
.L_176:
        /*03c0*/ 	.byte	0x04, 0x12
        /*03c2*/ 	.short	(.L_178 - .L_177)
	.align		4
.L_177:
        /*03c4*/ 	.word	index@(_ZN7cutlass13device_kernelIN5flash32FlashAttnBwdPostprocessConvertdQIN4cute5tupleIJNS3_1CILi96EEENS5_ILi192EEEEEENS_10bfloat16_tEfNS_4arch4Sm90ELi384ENS3_8TiledMMAINS3_8MMA_AtomIJNS3_4SM904GMMA27MMA_64x96x16_F32BF16BF16_SSILNSF_5MajorE1ELSH_1ELNSF_7ScaleInE1ELSI_1EEEEEENS3_6LayoutINS4_IJNS5_ILi3EEENS5_ILi1EEESN_EEENS4_IJSN_NS5_ILi0EEESP_EEEEENS4_IJNS3_10UnderscoreESS_SS_EEEEELb1EEEEEvNT_6ParamsE)
        /*03c8*/ 	.word	0x00000000


	//----- nvinfo : EIATTR_MIN_STACK_SIZE
	.align		4
.L_178:
        /*03cc*/ 	.byte	0x04, 0x12
        /*03ce*/ 	.short	(.L_180 - .L_179)
	.align		4
.L_179:
        /*03d0*/ 	.word	index@(_ZN7cutlass13device_kernelIN5flash32FlashAttnBwdPostprocessConvertdQIN4cute5tupleIJNS3_1CILi64EEENS5_ILi192EEEEEENS_10bfloat16_tEfNS_4arch4Sm90ELi384ENS3_8TiledMMAINS3_8MMA_AtomIJNS3_4SM904GMMA27MMA_64x64x16_F32BF16BF16_SSILNSF_5MajorE0ELSH_1ELNSF_7ScaleInE1ELSI_1EEEEEENS3_6LayoutINS4_IJNS5_ILi1EEENS5_ILi3EEESM_EEENS4_IJNS5_ILi0EEESM_SP_EEEEENS4_IJNS3_10UnderscoreESS_SS_EEEEELb0EEEEEvNT_6ParamsE)
        /*03d4*/ 	.word	0x00000000


	//----- nvinfo : EIATTR_MIN_STACK_SIZE
	.align		4
.L_180:
        /*03d8*/ 	.byte	0x04, 0x12
        /*03da*/ 	.short	(.L_182 - .L_181)
	.align		4
.L_181:
        /*03dc*/ 	.word	index@(_ZN7cutlass13device_kernelIN5flash11enable_sm90INS1_16FlashAttnBwdSm90INS1_25CollectiveMainloopBwdSm90ILi2ELi1ELi1EN4cute5tupleIJNS5_1CILi1EEES8_S8_EEENS6_IJNS7_ILi64EEENS7_ILi96EEENS7_ILi192EEEEEENS_10bfloat16_tEfNS_4arch4Sm90ELb1ELb0ELb1ELb1ELb1ELb0ELb1ELb0ELi3ELi1ELi1ELi1ELb0EEENS1_24CollectiveEpilogueBwdGQAISD_fSG_Li384ELb1ELb1EEENS1_25SingleTileBwdLPTSchedulerILb1ELi96ELb1EEEEEEEEEvNT_6ParamsE)
        /*03e0*/ 	.word	0x00000018


	//----- nvinfo : EIATTR_MIN_STACK_SIZE
	.align		4
.L_182:
        /*03e4*/ 	.byte	0x04, 0x12
        /*03e6*/ 	.short	(.L_184 - .L_183)
	.align		4
.L_183:
        /*03e8*/ 	.word	index@(_ZN7cutlass13device_kernelIN5flash22FlashAttnBwdPreprocessIN4cute5tupleIJNS3_1CILi64EEENS5_ILi192EEEEEENS_10bfloat16_tEfNS_4arch4Sm90ELb1ELb1EEEEEvNT_6ParamsE)
        /*03ec*/ 	.word	0x00000000
.L_184:


//--------------------- .nv.compat                --------------------------
	.section	.nv.compat,"",@"SHT_CUDA_COMPAT_INFO"
	.align	4
        /*0000*/ 	.byte	0x02, 0x09, 0x01, 0x00, 0x02, 0x02, 0x04, 0x00, 0x02, 0x05, 0x05, 0x00, 0x03, 0x07, 0x01, 0x01
        /*0010*/ 	.byte	0x02, 0x03, 0x01, 0x00, 0x02, 0x06, 0x01, 0x00, 0x04, 0x0b, 0x08, 0x00, 0x00, 0x00, 0x00, 0x00
        /*0020*/ 	.byte	0x00, 0x00, 0x00, 0x00


//--------------------- .nv.info._ZN7cutlass13device_kernelIN5flash11enable_sm90INS1_16FlashAttnBwdSm90INS1_25CollectiveMainloopBwdSm90ILi2ELi1ELi1EN4cute5tupleIJNS5_1CILi1EEES8_S8_EEENS6_IJNS7_ILi64EEENS7_ILi96EEENS7_ILi192EEEEEENS_10bfloat16_tEfNS_4arch4Sm90ELb0ELb0ELb1ELb0ELb0ELb0ELb1ELb0ELi3ELi1ELi1ELi1ELb0EEENS1_21CollectiveEpilogueBwdISD_SE_SG_Li384ELb0ELb1ELi3EEENS1_19SingleTileSchedulerILb0ELb0ELb0ELi96EEEEEEEEEvNT_6ParamsE --------------------------
	.section	.nv.info._ZN7cutlass13device_kernelIN5flash11enable_sm90INS1_16FlashAttnBwdSm90INS1_25CollectiveMainloopBwdSm90ILi2ELi1ELi1EN4cute5tupleIJNS5_1CILi1EEES8_S8_EEENS6_IJNS7_ILi64EEENS7_ILi96EEENS7_ILi192EEEEEENS_10bfloat16_tEfNS_4arch4Sm90ELb0ELb0ELb1ELb0ELb0ELb0ELb1ELb0ELi3ELi1ELi1ELi1ELb0EEENS1_21CollectiveEpilogueBwdISD_SE_SG_Li384ELb0ELb1ELi3EEENS1_19SingleTileSchedulerILb0ELb0ELb0ELi96EEEEEEEEEvNT_6ParamsE,"",@"SHT_CUDA_INFO"
	.sectionflags	@""
	.align	4


	//----- nvinfo : EIATTR_CUDA_API_VERSION
	.align		4
        /*0000*/ 	.byte	0x04, 0x37
        /*0002*/ 	.short	(.L_186 - .L_185)
.L_185:
        /*0004*/ 	.word	0x00000082


	//----- nvinfo : EIATTR_KPARAM_INFO
	.align		4
.L_186:
        /*0008*/ 	.byte	0x04, 0x17
        /*000a*/ 	.short	(.L_188 - .L_187)
.L_187:
        /*000c*/ 	.word	0x00000000
        /*0010*/ 	.short	0x0000
        /*0012*/ 	.short	0x0070
        /*0014*/ 	.byte	0x00, 0xf0, 0x01, 0x24


	//----- nvinfo : EIATTR_SPARSE_MMA_MASK
	.align		4
.L_188:
        /*0018*/ 	.byte	0x03, 0x50
        /*001a*/ 	.short	0x0000


	//----- nvinfo : EIATTR_MAXREG_COUNT
	.align		4
        /*001c*/ 	.byte	0x03, 0x1b
        /*001e*/ 	.short	0x0080


	//----- nvinfo : EIATTR_NUM_BARRIERS
	.align		4
        /*0020*/ 	.byte	0x02, 0x4c
        /*0022*/ 	.byte	0x10
	.zero		1


	//----- nvinfo : EIATTR_EXTERNS
	.align		4
        /*0024*/ 	.byte	0x04, 0x0f
        /*0026*/ 	.short	(.L_190 - .L_189)


	//   ....[0]....
	.align		4
.L_189:
        /*0028*/ 	.word	index@(__assertfail)


	//----- nvinfo : EIATTR_ANNOTATIONS
	.align		4
.L_190:
        /*002c*/ 	.byte	0x04, 0x55
        /*002e*/ 	.short	(.L_192 - .L_191)


	//   ....[0]....
.L_191:
        /*0030*/ 	.word	0x00000001
        /*0034*/ 	.byte	0xd0, 0x0c, 0x00, 0x00, 0x01, 0x00, 0x00, 0x00, 0x00, 0x0d, 0x00, 0x00, 0x01, 0x00, 0x00, 0x00
        /*0044*/ 	.byte	0xd0, 0x10, 0x00, 0x00, 0x01, 0x00, 0x00, 0x00, 0xe0, 0x10, 0x00, 0x00, 0x01, 0x00, 0x00, 0x00
        /*0054*/ 	.byte	0x10, 0x3f, 0x00, 0x00, 0x01, 0x00, 0x00, 0x00, 0x20, 0x3f, 0x00, 0x00


	//----- nvinfo : EIATTR_MERCURY_ISA_VERSION
	.align		4
.L_192:
        /*0060*/ 	.byte	0x03, 0x5f
        /*0062*/ 	.short	0x0101


	//----- nvinfo : EIATTR_INT_WARP_WIDE_INSTR_OFFSETS
	.align		4
        /*0064*/ 	.byte	0x04, 0x31
        /*0066*/ 	.short	(.L_194 - .L_193)


	//   ....[0]....
.L_193:
        /*0068*/ 	.word	0x000001e0


	//   ....[1]....
        /*006c*/ 	.word	0x000002a0


	//----- nvinfo : EIATTR_COOP_GROUP_MASK_REGIDS
	.align		4
.L_194:
        /*0070*/ 	.byte	0x04, 0x29
        /*0072*/ 	.short	(.L_196 - .L_195)


	//   ....[0]....
.L_195:
        /*0074*/ 	.word	0xffffffff


	//   ....[1]....
        /*0078*/ 	.word	0xffffffff


	//   ....[2]....
        /*007c*/ 	.word	0xffffffff


	//   ....[3]....
        /*0080*/ 	.word	0xffffffff


	//   ....[4]....
        /*0084*/ 	.word	0xffffffff


	//   ....[5]....
        /*0088*/ 	.word	0xffffffff


	//   ....[6]....
        /*008c*/ 	.word	0xffffffff


	//   ....[7]....
        /*0090*/ 	.word	0xffffffff


	//   ....[8]....
        /*0094*/ 	.word	0x0500000f


	//----- nvinfo : EIATTR_COOP_GROUP_INSTR_OFFSETS
	.align		4
.L_196:
        /*0098*/ 	.byte	0x04, 0x28
        /*009a*/ 	.short	(.L_198 - .L_197)


	//   ....[0]....
.L_197:
        /*009c*/ 	.word	0x00000060


	//   ....[1]....
        /*00a0*/ 	.word	0x000001f0


	//   ....[2]....
        /*00a4*/ 	.word	0x00000280


	//   ....[3]....
        /*00a8*/ 	.word	0x00000400


	//   ....[4]....
        /*00ac*/ 	.word	0x00000610


	//   ....[5]....
        /*00b0*/ 	.word	0x00000b80


	//   ....[6]....
        /*00b4*/ 	.word	0x00004350


	//   ....[7]....
        /*00b8*/ 	.word	0x000047f0


	//   ....[8]....
        /*00bc*/ 	.word	0x000078b0


	//----- nvinfo : EIATTR_REG_RECONFIG
	.align		4
.L_198:
        /*00c0*/ 	.byte	0x01, 0x54
	.zero		2


	//----- nvinfo : EIATTR_SYSCALL_OFFSETS
	.align		4
        /*00c4*/ 	.byte	0x04, 0x46
        /*00c6*/ 	.short	(.L_200 - .L_199)


	//   ....[0]....
.L_199:
        /*00c8*/ 	.word	0x000007e0


	//   ....[1]....
        /*00cc*/ 	.word	0x000008d0


	//   ....[2]....
        /*00d0*/ 	.word	0x00000a10


	//   ....[3]....
        /*00d4*/ 	.word	0x00000b00


	//   ....[4]....
        /*00d8*/ 	.word	0x00003b80


	//   ....[5]....
        /*00dc*/ 	.word	0x00003cc0


	//   ....[6]....
        /*00e0*/ 	.word	0x00003de0


	//   ....[7]....
        /*00e4*/ 	.word	0x00003f00


	//----- nvinfo : EIATTR_MBARRIER_INSTR_OFFSETS
	.align		4
.L_200:
        /*00e8*/ 	.byte	0x04, 0x39
        /*00ea*/ 	.short	(.L_202 - .L_201)


	//   ....[0]....
.L_201:
        /*00ec*/ 	.word	0x000002c0
        /*00f0*/ 	.word	0x000000ff
        /*00f4*/ 	.word	0x00036400
        /*00f8*/ 	.short	0x0100
        /*00fa*/ 	.byte	0x06
	.zero		1


	//   ....[1]....
        /*00fc*/ 	.word	0x000003b0
        /*0100*/ 	.word	0x000000ff
        /*0104*/ 	.word	0x00036410
        /*0108*/ 	.short	0x0100
        /*010a*/ 	.byte	0x08
	.zero		1


	//   ....[2]....
        /*010c*/ 	.word	0x000003c0
        /*0110*/ 	.word	0x000000ff
        /*0114*/ 	.word	0x00036420
        /*0118*/ 	.short	0x0100
        /*011a*/ 	.byte	0x08
	.zero		1


	//   ....[3]....
        /*011c*/ 	.word	0x000003d0
        /*0120*/ 	.word	0x000000ff
        /*0124*/ 	.word	0x00036418
        /*0128*/ 	.short	0x0100
        /*012a*/ 	.byte	0x08
	.zero		1


	//   ....[4]....
        /*012c*/ 	.word	0x000003e0
        /*0130*/ 	.word	0x000000ff
        /*0134*/ 	.word	0x00036428
        /*0138*/ 	.short	0x0100
        /*013a*/ 	.byte	0x08
	.zero		1


	//   ....[5]....
        /*013c*/ 	.word	0x00000510
        /*0140*/ 	.word	0x000000ff
        /*0144*/ 	.word	0x00036430
        /*0148*/ 	.short	0x0100
        /*014a*/ 	.byte	0x08
	.zero		1


	//   ....[6]....
        /*014c*/ 	.word	0x00000520
        /*0150*/ 	.word	0x000000ff
        /*0154*/ 	.word	0x00036438
        /*0158*/ 	.short	0x0100
        /*015a*/ 	.byte	0x08
	.zero		1


	//   ....[7]....
        /*015c*/ 	.word	0x00000bd0
        /*0160*/ 	.word	0x000000ff
        /*0164*/ 	.word	0x00036400
        /*0168*/ 	.short	0x010a
        /*016a*/ 	.byte	0x25
	.zero		1


	//   ....[8]....
        /*016c*/ 	.word	0x00000d70
        /*0170*/ 	.word	0x000000ff
        /*0174*/ 	.word	0x00036400
        /*0178*/ 	.short	0x010a
        /*017a*/ 	.byte	0x25
	.zero		1


	//   ....[9]....
        /*017c*/ 	.word	0x00001480
        /*0180*/ 	.word	0x00000004
        /*0184*/ 	.word	0x00036410
        /*0188*/ 	.short	0x010a
        /*018a*/ 	.byte	0x3f
	.zero		1


	//   ....[10]....
        /*018c*/ 	.word	0x000014c0
        /*0190*/ 	.word	0x00000004
        /*0194*/ 	.word	0x00036410
        /*0198*/ 	.short	0x010a
        /*019a*/ 	.byte	0x3f
	.zero		1


	//   ....[11]....
        /*019c*/ 	.word	0x00001b60
        /*01a0*/ 	.word	0x000000ff
        /*01a4*/ 	.word	0x00036430
        /*01a8*/ 	.short	0x010a
        /*01aa*/ 	.byte	0x25
	.zero		1


	//   ....[12]....
        /*01ac*/ 	.word	0x00001ba0
        /*01b0*/ 	.word	0x000000ff
        /*01b4*/ 	.word	0x00036430
        /*01b8*/ 	.short	0x010a
        /*01ba*/ 	.byte	0x25
	.zero		1


	//   ....[13]....
        /*01bc*/ 	.word	0x00003380
        /*01c0*/ 	.word	0x000000ff
        /*01c4*/ 	.word	0x00000000
        /*01c8*/ 	.short	0x0101
        /*01ca*/ 	.byte	0x04
	.zero		1


	//   ....[14]....
        /*01cc*/ 	.word	0x00003710
        /*01d0*/ 	.word	0x00000004
        /*01d4*/ 	.word	0x00000000
        /*01d8*/ 	.short	0x0101
        /*01da*/ 	.byte	0x3f
	.zero		1


	//   ....[15]....
        /*01dc*/ 	.word	0x00005a60
        /*01e0*/ 	.word	0x00000000
        /*01e4*/ 	.word	0x00036420
        /*01e8*/ 	.short	0x010a
        /*01ea*/ 	.byte	0x3f
	.zero		1


	//   ....[16]....
        /*01ec*/ 	.word	0x000061a0
        /*01f0*/ 	.word	0x00000000
        /*01f4*/ 	.word	0x00036438
        /*01f8*/ 	.short	0x010a
        /*01fa*/ 	.byte	0x3f
	.zero		1


	//   ....[17]....
        /*01fc*/ 	.word	0x000064f0
        /*0200*/ 	.word	0x00000000
        /*0204*/ 	.word	0x00036428
        /*0208*/ 	.short	0x010a
        /*020a*/ 	.byte	0x3f
	.zero		1


	//   ....[18]....
        /*020c*/ 	.word	0x00006780
        /*0210*/ 	.word	0x00000000
        /*0214*/ 	.word	0x00036438
        /*0218*/ 	.short	0x010a
        /*021a*/ 	.byte	0x3f
	.zero		1


	//   ....[19]....
        /*021c*/ 	.word	0x00006a60
        /*0220*/ 	.word	0x00000000
        /*0224*/ 	.word	0x00036420
        /*0228*/ 	.short	0x010a
        /*022a*/ 	.byte	0x3f
	.zero		1


	//   ....[20]....
        /*022c*/ 	.word	0x00006d50
        /*0230*/ 	.word	0x00000000
        /*0234*/ 	.word	0x00036438
        /*0238*/ 	.short	0x010a
        /*023a*/ 	.byte	0x3f
	.zero		1


	//   ....[21]....
        /*023c*/ 	.word	0x00007040
        /*0240*/ 	.word	0x00000000
        /*0244*/ 	.word	0x00036428
        /*0248*/ 	.short	0x010a
        /*024a*/ 	.byte	0x3f
	.zero		1


	//   ....[22]....
        /*024c*/ 	.word	0x000072f0
        /*0250*/ 	.word	0x00000000
        /*0254*/ 	.word	0x00036438
        /*0258*/ 	.short	0x010a
        /*025a*/ 	.byte	0x3f
	.zero		1


	//   ....[23]....
        /*025c*/ 	.word	0x00007740
        /*0260*/ 	.word	0x00000007
        /*0264*/ 	.word	0x00000000
        /*0268*/ 	.short	0x010a
        /*026a*/ 	.byte	0x3f
	.zero		1


	//   ....[24]....
        /*026c*/ 	.word	0x000077c0
        /*0270*/ 	.word	0x00000003
        /*0274*/ 	.word	0x00000000
        /*0278*/ 	.short	0x010a
        /*027a*/ 	.byte	0x3f
	.zero		1


	//   ....[25]....
        /*027c*/ 	.word	0x00007810
        /*0280*/ 	.word	0x00000009
        /*0284*/ 	.word	0x00036438
        /*0288*/ 	.short	0x010a
        /*028a*/ 	.byte	0x3f
	.zero		1


	//   ....[26]....
        /*028c*/ 	.word	0x000078e0
        /*0290*/ 	.word	0x0000009d
        /*0294*/ 	.word	0x00036400
        /*0298*/ 	.short	0x010a
        /*029a*/ 	.byte	0x3f
	.zero		1


	//   ....[27]....
        /*029c*/ 	.word	0x00007930
        /*02a0*/ 	.word	0x00000004
        /*02a4*/ 	.word	0x00036410
        /*02a8*/ 	.short	0x010a
        /*02aa*/ 	.byte	0x3f
	.zero		1


	//   ....[28]....
        /*02ac*/ 	.word	0x00007980
        /*02b0*/ 	.word	0x0000009d
        /*02b4*/ 	.word	0x00036430
        /*02b8*/ 	.short	0x010a
        /*02ba*/ 	.byte	0x3f
	.zero		1


	//   ....[29]....
        /*02bc*/ 	.word	0x000079d0
        /*02c0*/ 	.word	0x00000000
        /*02c4*/ 	.word	0x00036420
        /*02c8*/ 	.short	0x010a
        /*02ca*/ 	.byte	0x3f
	.zero		1


	//   ....[30]....
        /*02cc*/ 	.word	0x00007a20
        /*02d0*/ 	.word	0x00000000
        /*02d4*/ 	.word	0x00036438
        /*02d8*/ 	.short	0x010a
        /*02da*/ 	.byte	0x3f
	.zero		1


	//   ....[31]....
        /*02dc*/ 	.word	0x00007a70
        /*02e0*/ 	.word	0x00000000
        /*02e4*/ 	.word	0x00036428
        /*02e8*/ 	.short	0x010a
        /*02ea*/ 	.byte	0x3f
	.zero		1


	//   ....[32]....
        /*02ec*/ 	.word	0x00007ac0
        /*02f0*/ 	.word	0x00000000
        /*02f4*/ 	.word	0x00036438
        /*02f8*/ 	.short	0x010a
        /*02fa*/ 	.byte	0x3f
	.zero		1


	//   ....[33]....
        /*02fc*/ 	.word	0x00007b20
        /*0300*/ 	.word	0x00000000
        /*0304*/ 	.word	0x00036420
        /*0308*/ 	.short	0x010a
        /*030a*/ 	.byte	0x3f
	.zero		1


	//   ....[34]....
        /*030c*/ 	.word	0x00007b70
        /*0310*/ 	.word	0x00000000
        /*0314*/ 	.word	0x00036438
        /*0318*/ 	.short	0x010a
        /*031a*/ 	.byte	0x3f
	.zero		1


	//   ....[35]....
        /*031c*/ 	.word	0x00007bc0
        /*0320*/ 	.word	0x00000000
        /*0324*/ 	.word	0x00036428
        /*0328*/ 	.short	0x010a
        /*032a*/ 	.byte	0x3f
	.zero		1


	//   ....[36]....
        /*032c*/ 	.word	0x00007c10
        /*0330*/ 	.word	0x00000000
        /*0334*/ 	.word	0x00036438
        /*0338*/ 	.short	0x010a
        /*033a*/ 	.byte	0x3f
	.zero		1


	//   ....[37]....
        /*033c*/ 	.word	0x00007cf0
        /*0340*/ 	.word	0x00000007
        /*0344*/ 	.word	0x00000000
        /*0348*/ 	.short	0x010a
        /*034a*/ 	.byte	0x3f
	.zero		1


	//   ....[38]....
        /*034c*/ 	.word	0x00007d40
        /*0350*/ 	.word	0x00000003
        /*0354*/ 	.word	0x00000000
        /*0358*/ 	.short	0x010a
        /*035a*/ 	.byte	0x3f
	.zero		1


	//----- nvinfo : EIATTR_NUM_MBARRIERS
	.align		4
.L_202:
        /*035c*/ 	.byte	0x03, 0x38
        /*035e*/ 	.short	0x0007


	//----- nvinfo : EIATTR_EXIT_INSTR_OFFSETS
	.align		4
        /*0360*/ 	.byte	0x04, 0x1c
        /*0362*/ 	.short	(.L_204 - .L_203)


	//   ....[0]....
.L_203:
        /*0364*/ 	.word	0x00000670


	//   ....[1]....
        /*0368*/ 	.word	0x000047a0


	//   ....[2]....
        /*036c*/ 	.word	0x00004830


	//   ....[3]....
        /*0370*/ 	.word	0x00004860


	//   ....[4]....
        /*0374*/ 	.word	0x00004960


	//   ....[5]....
        /*0378*/ 	.word	0x000052a0


	//   ....[6]....
        /*037c*/ 	.word	0x000056f0


	//   ....[7]....
        /*0380*/ 	.word	0x00007860


	//----- nvinfo : EIATTR_MAX_THREADS
	.align		4
.L_204:
        /*0384*/ 	.byte	0x04, 0x05
        /*0386*/ 	.short	(.L_206 - .L_205)
.L_205:
        /*0388*/ 	.word	0x00000200
        /*038c*/ 	.word	0x00000001
        /*0390*/ 	.word	0x00000001


	//----- nvinfo : EIATTR_CRS_STACK_SIZE
	.align		4
.L_206:
        /*0394*/ 	.byte	0x04, 0x1e
        /*0396*/ 	.short	(.L_208 - .L_207)
.L_207:
        /*0398*/ 	.word	0x00000000


	//----- nvinfo : EIATTR_CBANK_PARAM_SIZE
	.align		4
.L_208:
        /*039c*/ 	.byte	0x03, 0x19
        /*039e*/ 	.short	0x0970


	//----- nvinfo : EIATTR_PARAM_CBANK
	.align		4
        /*03a0*/ 	.byte	0x04, 0x0a
        /*03a2*/ 	.short	(.L_210 - .L_209)
	.align		4
.L_209:
        /*03a4*/ 	.word	index@(.nv.constant0._ZN7cutlass13device_kernelIN5flash11enable_sm90INS1_16FlashAttnBwdSm90INS1_25CollectiveMainloopBwdSm90ILi2ELi1ELi1EN4cute5tupleIJNS5_1CILi1EEES8_S8_EEENS6_IJNS7_ILi64EEENS7_ILi96EEENS7_ILi192EEEEEENS_10bfloat16_tEfNS_4arch4Sm90ELb0ELb0ELb1ELb0ELb0ELb0ELb1ELb0ELi3ELi1ELi1ELi1ELb0EEENS1_21CollectiveEpilogueBwdISD_SE_SG_Li384ELb0ELb1ELi3EEENS1_19SingleTileSchedulerILb0ELb0ELb0ELi96EEEEEEEEEvNT_6ParamsE)
        /*03a8*/ 	.short	0x0210
        /*03aa*/ 	.short	0x0970


	//----- nvinfo : EIATTR_SW_WAR
	.align		4
.L_210:
        /*03ac*/ 	.byte	0x04, 0x36
        /*03ae*/ 	.short	(.L_212 - .L_211)
.L_211:
        /*03b0*/ 	.word	0x00000008
.L_212:


//--------------------- .nv.info._ZN7cutlass13device_kernelIN5flash11enable_sm90INS1_16FlashAttnBwdSm90INS1_25CollectiveMainloopBwdSm90ILi2ELi1ELi1EN4cute5tupleIJNS5_1CILi1EEES8_S8_EEENS6_IJNS7_ILi64EEENS7_ILi96EEENS7_ILi192EEEEEENS_10bfloat16_tEfNS_4arch4Sm90ELb0ELb0ELb1ELb0ELb1ELb0ELb1ELb0ELi3ELi1ELi1ELi1ELb0EEENS1_21CollectiveEpilogueBwdISD_SE_SG_Li384ELb0ELb1ELi3EEENS1_19SingleTileSchedulerILb0ELb0ELb0ELi96EEEEEEEEEvNT_6ParamsE --------------------------
	.section	.nv.info._ZN7cutlass13device_kernelIN5flash11enable_sm90INS1_16FlashAttnBwdSm90INS1_25CollectiveMainloopBwdSm90ILi2ELi1ELi1EN4cute5tupleIJNS5_1CILi1EEES8_S8_EEENS6_IJNS7_ILi64EEENS7_ILi96EEENS7_ILi192EEEEEENS_10bfloat16_tEfNS_4arch4Sm90ELb0ELb0ELb1ELb0ELb1ELb0ELb1ELb0ELi3ELi1ELi1ELi1ELb0EEENS1_21CollectiveEpilogueBwdISD_SE_SG_Li384ELb0ELb1ELi3EEENS1_19SingleTileSchedulerILb0ELb0ELb0ELi96EEEEEEEEEvNT_6ParamsE,"",@"SHT_CUDA_INFO"
	.sectionflags	@""
	.align	4


	//----- nvinfo : EIATTR_CUDA_API_VERSION
	.align		4
        /*0000*/ 	.byte	0x04, 0x37
        /*0002*/ 	.short	(.L_214 - .L_213)
.L_213:
        /*0004*/ 	.word	0x00000082


	//----- nvinfo : EIATTR_KPARAM_INFO
	.align		4
.L_214:
        /*0008*/ 	.byte	0x04, 0x17
        /*000a*/ 	.short	(.L_216 - .L_215)
.L_215:
        /*000c*/ 	.word	0x00000000
        /*0010*/ 	.short	0x0000
        /*0012*/ 	.short	0x0070
        /*0014*/ 	.byte	0x00, 0xf0, 0x01, 0x24


	//----- nvinfo : EIATTR_SPARSE_MMA_MASK
	.align		4
.L_216:
        /*0018*/ 	.byte	0x03, 0x50
        /*001a*/ 	.short	0x0000


	//----- nvinfo : EIATTR_MAXREG_COUNT
	.align		4
        /*001c*/ 	.byte	0x03, 0x1b
        /*001e*/ 	.short	0x0080


	//----- nvinfo : EIATTR_NUM_BARRIERS
	.align		4
        /*0020*/ 	.byte	0x02, 0x4c
        /*0022*/ 	.byte	0x10
	.zero		1


	//----- nvinfo : EIATTR_EXTERNS
	.align		4
        /*0024*/ 	.byte	0x04, 0x0f
        /*0026*/ 	.short	(.L_218 - .L_217)


	//   ....[0]....
	.align		4
.L_217:
        /*0028*/ 	.word	index@(__assertfail)


	//----- nvinfo : EIATTR_ANNOTATIONS
	.align		4
.L_218:
        /*002c*/ 	.byte	0x04, 0x55
        /*002e*/ 	.short	(.L_220 - .L_219)


	//   ....[0]....
.L_219:
        /*0030*/ 	.word	0x00000001
        /*0034*/ 	.byte	0xd0, 0x0c, 0x00, 0x00, 0x01, 0x00, 0x00, 0x00, 0x00, 0x0d, 0x00, 0x00, 0x01, 0x00, 0x00, 0x00
        /*0044*/ 	.byte	0xd0, 0x10, 0x00, 0x00, 0x01, 0x00, 0x00, 0x00, 0xe0, 0x10, 0x00, 0x00, 0x01, 0x00, 0x00, 0x00
        /*0054*/ 	.byte	0x10, 0x3f, 0x00, 0x00, 0x01, 0x00, 0x00, 0x00, 0x20, 0x3f, 0x00, 0x00


	//----- nvinfo : EIATTR_MERCURY_ISA_VERSION
	.align		4
.L_220:
        /*0060*/ 	.byte	0x03, 0x5f
        /*0062*/ 	.short	0x0101


	//----- nvinfo : EIATTR_INT_WARP_WIDE_INSTR_OFFSETS
	.align		4
        /*0064*/ 	.byte	0x04, 0x31
        /*0066*/ 	.short	(.L_222 - .L_221)


	//   ....[0]....
.L_221:
        /*0068*/ 	.word	0x000001e0


	//   ....[1]....
        /*006c*/ 	.word	0x000002a0


	//   ....[2]....
        /*0070*/ 	.word	0x00005140


	//   ....[3]....
        /*0074*/ 	.word	0x00005730


	//   ....[4]....
        /*0078*/ 	.word	0x00005ea0


	//----- nvinfo : EIATTR_COOP_GROUP_MASK_REGIDS
	.align		4
.L_222:
        /*007c*/ 	.byte	0x04, 0x29
        /*007e*/ 	.short	(.L_224 - .L_223)


	//   ....[0]....
.L_223:
        /*0080*/ 	.word	0xffffffff


	//   ....[1]....
        /*0084*/ 	.word	0xffffffff


	//   ....[2]....
        /*0088*/ 	.word	0xffffffff


	//   ....[3]....
        /*008c*/ 	.word	0xffffffff


	//   ....[4]....
        /*0090*/ 	.word	0xffffffff


	//   ....[5]....
        /*0094*/ 	.word	0xffffffff


	//   ....[6]....
        /*0098*/ 	.word	0xffffffff


	//   ....[7]....
        /*009c*/ 	.word	0xffffffff


	//   ....[8]....
        /*00a0*/ 	.word	0xffffffff


	//   ....[9]....
        /*00a4*/ 	.word	0xffffffff


	//   ....[10]....
        /*00a8*/ 	.word	0xffffffff


	//   ....[11]....
        /*00ac*/ 	.word	0xffffffff


	//   ....[12]....
        /*00b0*/ 	.word	0xffffffff


	//   ....[13]....
        /*00b4*/ 	.word	0xffffffff


	//   ....[14]....
        /*00b8*/ 	.word	0x0500000f


	//   ....[15]....
        /*00bc*/ 	.word	0x0500000f


	//   ....[16]....
        /*00c0*/ 	.word	0x0500000f


	//   ....[17]....
        /*00c4*/ 	.word	0x0500000f


	//----- nvinfo : EIATTR_COOP_GROUP_INSTR_OFFSETS
	.align		4
.L_224:
        /*00c8*/ 	.byte	0x04, 0x28
        /*00ca*/ 	.short	(.L_226 - .L_225)


	//   ....[0]....
.L_225:
        /*00cc*/ 	.word	0x00000060


	//   ....[1]....
        /*00d0*/ 	.word	0x000001f0


	//   ....[2]....
        /*00d4*/ 	.word	0x00000280


	//   ....[3]....
        /*00d8*/ 	.word	0x00000400


	//   ....[4]....
        /*00dc*/ 	.word	0x00000610


	//   ....[5]....
        /*00e0*/ 	.word	0x00000b80


	//   ....[6]....
        /*00e4*/ 	.word	0x00004350


	//   ....[7]....
        /*00e8*/ 	.word	0x000047f0


	//   ....[8]....
        /*00ec*/ 	.word	0x00004c80


	//   ....[9]....
        /*00f0*/ 	.word	0x00005070


	//   ....[10]....
        /*00f4*/ 	.word	0x000052b0


	//   ....[11]....
        /*00f8*/ 	.word	0x00005660


	//   ....[12]....
        /*00fc*/ 	.word	0x00005910


	//   ....[13]....
        /*0100*/ 	.word	0x00005dd0


	//   ....[14]....
        /*0104*/ 	.word	0x000080c0


	//   ....[15]....
        /*0108*/ 	.word	0x00008210


	//   ....[16]....
        /*010c*/ 	.word	0x00008280


	//   ....[17]....
        /*0110*/ 	.word	0x000082f0


	//----- nvinfo : EIATTR_REG_RECONFIG
	.align		4
.L_226:
        /*0114*/ 	.byte	0x01, 0x54
	.zero		2


	//----- nvinfo : EIATTR_SYSCALL_OFFSETS
	.align		4
        /*0118*/ 	.byte	0x04, 0x46
        /*011a*/ 	.short	(.L_228 - .L_227)


	//   ....[0]....
.L_227:
        /*011c*/ 	.word	0x000007e0


	//   ....[1]....
        /*0120*/ 	.word	0x000008d0


	//   ....[2]....
        /*0124*/ 	.word	0x00000a10


	//   ....[3]....
        /*0128*/ 	.word	0x00000b00


	//   ....[4]....
        /*012c*/ 	.word	0x00003b80


	//   ....[5]....
        /*0130*/ 	.word	0x00003cc0


	//   ....[6]....
        /*0134*/ 	.word	0x00003de0


	//   ....[7]....
        /*0138*/ 	.word	0x00003f00


	//----- nvinfo : EIATTR_MBARRIER_INSTR_OFFSETS
	.align		4
.L_228:
        /*013c*/ 	.byte	0x04, 0x39
        /*013e*/ 	.short	(.L_230 - .L_229)


	//   ....[0]....
.L_229:
        /*0140*/ 	.word	0x000002c0
        /*0144*/ 	.word	0x000000ff
        /*0148*/ 	.word	0x00036400
        /*014c*/ 	.short	0x0100
        /*014e*/ 	.byte	0x06
	.zero		1


	//   ....[1]....
        /*0150*/ 	.word	0x000003b0
        /*0154*/ 	.word	0x000000ff
        /*0158*/ 	.word	0x00036410
        /*015c*/ 	.short	0x0100
        /*015e*/ 	.byte	0x08
	.zero		1


	//   ....[2]....
        /*0160*/ 	.word	0x000003c0
        /*0164*/ 	.word	0x000000ff
        /*0168*/ 	.word	0x00036420
        /*016c*/ 	.short	0x0100
        /*016e*/ 	.byte	0x08
	.zero		1


	//   ....[3]....
        /*0170*/ 	.word	0x000003d0
        /*0174*/ 	.word	0x000000ff
        /*0178*/ 	.word	0x00036418
        /*017c*/ 	.short	0x0100
        /*017e*/ 	.byte	0x08
	.zero		1


	//   ....[4]....
        /*0180*/ 	.word	0x000003e0
        /*0184*/ 	.word	0x000000ff
        /*0188*/ 	.word	0x00036428
        /*018c*/ 	.short	0x0100
        /*018e*/ 	.byte	0x08
	.zero		1


	//   ....[5]....
        /*0190*/ 	.word	0x00000510
        /*0194*/ 	.word	0x000000ff
        /*0198*/ 	.word	0x00036430
        /*019c*/ 	.short	0x0100
        /*019e*/ 	.byte	0x08
	.zero		1


	//   ....[6]....
        /*01a0*/ 	.word	0x00000520
        /*01a4*/ 	.word	0x000000ff
        /*01a8*/ 	.word	0x00036438
        /*01ac*/ 	.short	0x0100
        /*01ae*/ 	.byte	0x08
	.zero		1


	//   ....[7]....
        /*01b0*/ 	.word	0x00000bd0
        /*01b4*/ 	.word	0x000000ff
        /*01b8*/ 	.word	0x00036400
        /*01bc*/ 	.short	0x010a
        /*01be*/ 	.byte	0x25
	.zero		1


	//   ....[8]....
        /*01c0*/ 	.word	0x00000d70
        /*01c4*/ 	.word	0x000000ff
        /*01c8*/ 	.word	0x00036400
        /*01cc*/ 	.short	0x010a
        /*01ce*/ 	.byte	0x25
	.zero		1


	//   ....[9]....
        /*01d0*/ 	.word	0x00001480
        /*01d4*/ 	.word	0x00000004
        /*01d8*/ 	.word	0x00036410
        /*01dc*/ 	.short	0x010a
        /*01de*/ 	.byte	0x3f
	.zero		1


	//   ....[10]....
        /*01e0*/ 	.word	0x000014c0
        /*01e4*/ 	.word	0x00000004
        /*01e8*/ 	.word	0x00036410
        /*01ec*/ 	.short	0x010a
        /*01ee*/ 	.byte	0x3f
	.zero		1


	//   ....[11]....
        /*01f0*/ 	.word	0x00001b60
        /*01f4*/ 	.word	0x000000ff
        /*01f8*/ 	.word	0x00036430
        /*01fc*/ 	.short	0x010a
        /*01fe*/ 	.byte	0x25
	.zero		1


	//   ....[12]....
        /*0200*/ 	.word	0x00001ba0
        /*0204*/ 	.word	0x000000ff
        /*0208*/ 	.word	0x00036430
        /*020c*/ 	.short	0x010a
        /*020e*/ 	.byte	0x25
	.zero		1


	//   ....[13]....
        /*0210*/ 	.word	0x00003380
        /*0214*/ 	.word	0x000000ff
        /*0218*/ 	.word	0x00000000
        /*021c*/ 	.short	0x0101
        /*021e*/ 	.byte	0x04
	.zero		1


	//   ....[14]....
        /*0220*/ 	.word	0x00003710
        /*0224*/ 	.word	0x00000004
        /*0228*/ 	.word	0x00000000
        /*022c*/ 	.short	0x0101
        /*022e*/ 	.byte	0x3f
	.zero		1


	//   ....[15]....
        /*0230*/ 	.word	0x00006270
        /*0234*/ 	.word	0x00000000
        /*0238*/ 	.word	0x00036420
        /*023c*/ 	.short	0x010a
        /*023e*/ 	.byte	0x3f
	.zero		1


	//   ....[16]....
        /*0240*/ 	.word	0x000069b0
        /*0244*/ 	.word	0x00000000
        /*0248*/ 	.word	0x00036438
        /*024c*/ 	.short	0x010a
        /*024e*/ 	.byte	0x3f
	.zero		1


	//   ....[17]....
        /*0250*/ 	.word	0x00006d00
        /*0254*/ 	.word	0x00000000
        /*0258*/ 	.word	0x00036428
        /*025c*/ 	.short	0x010a
        /*025e*/ 	.byte	0x3f
	.zero		1


	//   ....[18]....
        /*0260*/ 	.word	0x00006f90
        /*0264*/ 	.word	0x00000000
        /*0268*/ 	.word	0x00036438
        /*026c*/ 	.short	0x010a
        /*026e*/ 	.byte	0x3f
	.zero		1


	//   ....[19]....
        /*0270*/ 	.word	0x00007270
        /*0274*/ 	.word	0x00000000
        /*0278*/ 	.word	0x00036420
        /*027c*/ 	.short	0x010a
        /*027e*/ 	.byte	0x3f
	.zero		1


	//   ....[20]....
        /*0280*/ 	.word	0x00007560
        /*0284*/ 	.word	0x00000000
        /*0288*/ 	.word	0x00036438
        /*028c*/ 	.short	0x010a
        /*028e*/ 	.byte	0x3f
	.zero		1


	//   ....[21]....
        /*0290*/ 	.word	0x00007850
        /*0294*/ 	.word	0x00000000
        /*0298*/ 	.word	0x00036428
        /*029c*/ 	.short	0x010a
        /*029e*/ 	.byte	0x3f
	.zero		1


	//   ....[22]....
        /*02a0*/ 	.word	0x00007b00
        /*02a4*/ 	.word	0x00000000
        /*02a8*/ 	.word	0x00036438
        /*02ac*/ 	.short	0x010a
        /*02ae*/ 	.byte	0x3f
	.zero		1


	//   ....[23]....
        /*02b0*/ 	.word	0x00007f50
        /*02b4*/ 	.word	0x00000007
        /*02b8*/ 	.word	0x00000000
        /*02bc*/ 	.short	0x010a
        /*02be*/ 	.byte	0x3f
	.zero		1


	//   ....[24]....
        /*02c0*/ 	.word	0x00007fd0
        /*02c4*/ 	.word	0x00000003
        /*02c8*/ 	.word	0x00000000
        /*02cc*/ 	.short	0x010a
        /*02ce*/ 	.byte	0x3f
	.zero		1


	//   ....[25]....
        /*02d0*/ 	.word	0x00008020
        /*02d4*/ 	.word	0x00000009
        /*02d8*/ 	.word	0x00036438
        /*02dc*/ 	.short	0x010a
        /*02de*/ 	.byte	0x3f
	.zero		1


	//   ....[26]....
        /*02e0*/ 	.word	0x000080f0
        /*02e4*/ 	.word	0x0000009d
        /*02e8*/ 	.word	0x00036400
        /*02ec*/ 	.short	0x010a
        /*02ee*/ 	.byte	0x3f
	.zero		1


	//   ....[27]....
        /*02f0*/ 	.word	0x00008140
        /*02f4*/ 	.word	0x00000004
        /*02f8*/ 	.word	0x00036410
        /*02fc*/ 	.short	0x010a
        /*02fe*/ 	.byte	0x3f
	.zero		1


	//   ....[28]....
        /*0300*/ 	.word	0x00008190
        /*0304*/ 	.word	0x0000009d
        /*0308*/ 	.word	0x00036430
        /*030c*/ 	.short	0x010a
        /*030e*/ 	.byte	0x3f
	.zero		1


	//   ....[29]....
        /*0310*/ 	.word	0x00008330
        /*0314*/ 	.word	0x00000000
        /*0318*/ 	.word	0x00036420
        /*031c*/ 	.short	0x010a
        /*031e*/ 	.byte	0x3f
	.zero		1


	//   ....[30]....
        /*0320*/ 	.word	0x00008380
        /*0324*/ 	.word	0x00000000
        /*0328*/ 	.word	0x00036438
        /*032c*/ 	.short	0x010a
        /*032e*/ 	.byte	0x3f
	.zero		1


	//   ....[31]....
        /*0330*/ 	.word	0x000083d0
        /*0334*/ 	.word	0x00000000
        /*0338*/ 	.word	0x00036428
        /*033c*/ 	.short	0x010a
        /*033e*/ 	.byte	0x3f
	.zero		1


	//   ....[32]....
        /*0340*/ 	.word	0x00008420
        /*0344*/ 	.word	0x00000000
        /*0348*/ 	.word	0x00036438
        /*034c*/ 	.short	0x010a
        /*034e*/ 	.byte	0x3f
	.zero		1


	//   ....[33]....
        /*0350*/ 	.word	0x00008480
        /*0354*/ 	.word	0x00000000
        /*0358*/ 	.word	0x00036420
        /*035c*/ 	.short	0x010a
        /*035e*/ 	.byte	0x3f
	.zero		1


	//   ....[34]....
        /*0360*/ 	.word	0x000084d0
        /*0364*/ 	.word	0x00000000
        /*0368*/ 	.word	0x00036438
        /*036c*/ 	.short	0x010a
        /*036e*/ 	.byte	0x3f
	.zero		1


	//   ....[35]....
        /*0370*/ 	.word	0x00008520
        /*0374*/ 	.word	0x00000000
        /*0378*/ 	.word	0x00036428
        /*037c*/ 	.short	0x010a
        /*037e*/ 	.byte	0x3f
	.zero		1


	//   ....[36]....
        /*0380*/ 	.word	0x00008570
        /*0384*/ 	.word	0x00000000
        /*0388*/ 	.word	0x00036438
        /*038c*/ 	.short	0x010a
        /*038e*/ 	.byte	0x3f
	.zero		1


	//   ....[37]....
        /*0390*/ 	.word	0x00008650
        /*0394*/ 	.word	0x00000007
        /*0398*/ 	.word	0x00000000
        /*039c*/ 	.short	0x010a
        /*039e*/ 	.byte	0x3f
	.zero		1


	//   ....[38]....
        /*03a0*/ 	.word	0x000086a0
        /*03a4*/ 	.word	0x00000003
        /*03a8*/ 	.word	0x00000000
        /*03ac*/ 	.short	0x010a
        /*03ae*/ 	.byte	0x3f
	.zero		1


	//----- nvinfo : EIATTR_NUM_MBARRIERS
	.align		4
.L_230:
        /*03b0*/ 	.byte	0x03, 0x38
        /*03b2*/ 	.short	0x0007


	//----- nvinfo : EIATTR_EXIT_INSTR_OFFSETS
	.align		4
        /*03b4*/ 	.byte	0x04, 0x1c
        /*03b6*/ 	.short	(.L_232 - .L_231)


	//   ....[0]....
.L_231:
        /*03b8*/ 	.word	0x00000670


	//   ....[1]....
        /*03bc*/ 	.word	0x000047a0


	//   ....[2]....
        /*03c0*/ 	.word	0x00004830


	//   ....[3]....
        /*03c4*/ 	.word	0x00004860


	//   ....[4]....
        /*03c8*/ 	.word	0x000049a0


	//   ....[5]....
        /*03cc*/ 	.word	0x000057d0


	//   ....[6]....
        /*03d0*/ 	.word	0x00005f00


	//   ....[7]....
        /*03d4*/ 	.word	0x00008070


	//----- nvinfo : EIATTR_MAX_THREADS
	.align		4
.L_232:
        /*03d8*/ 	.byte	0x04, 0x05
        /*03da*/ 	.short	(.L_234 - .L_233)
.L_233:
        /*03dc*/ 	.word	0x00000200
        /*03e0*/ 	.word	0x00000001
        /*03e4*/ 	.word	0x00000001


	//----- nvinfo : EIATTR_CRS_STACK_SIZE
	.align		4
.L_234:
        /*03e8*/ 	.byte	0x04, 0x1e
        /*03ea*/ 	.short	(.L_236 - .L_235)
.L_235:
        /*03ec*/ 	.word	0x00000000


	//----- nvinfo : EIATTR_CBANK_PARAM_SIZE
	.align		4
.L_236:
        /*03f0*/ 	.byte	0x03, 0x19
        /*03f2*/ 	.short	0x0970


	//----- nvinfo : EIATTR_PARAM_CBANK
	.align		4
        /*03f4*/ 	.byte	0x04, 0x0a
        /*03f6*/ 	.short	(.L_238 - .L_237)
	.align		4
.L_237:
        /*03f8*/ 	.word	index@(.nv.constant0._ZN7cutlass13device_kernelIN5flash11enable_sm90INS1_16FlashAttnBwdSm90INS1_25CollectiveMainloopBwdSm90ILi2ELi1ELi1EN4cute5tupleIJNS5_1CILi1EEES8_S8_EEENS6_IJNS7_ILi64EEENS7_ILi96EEENS7_ILi192EEEEEENS_10bfloat16_tEfNS_4arch4Sm90ELb0ELb0ELb1ELb0ELb1ELb0ELb1ELb0ELi3ELi1ELi1ELi1ELb0EEENS1_21CollectiveEpilogueBwdISD_SE_SG_Li384ELb0ELb1ELi3EEENS1_19SingleTileSchedulerILb0ELb0ELb0ELi96EEEEEEEEEvNT_6ParamsE)
        /*03fc*/ 	.short	0x0210
        /*03fe*/ 	.short	0x0970


	//----- nvinfo : EIATTR_SW_WAR
	.align		4
.L_238:
        /*0400*/ 	.byte	0x04, 0x36
        /*0402*/ 	.short	(.L_240 - .L_239)
.L_239:
        /*0404*/ 	.word	0x00000008
.L_240:


//--------------------- .nv.info._ZN7cutlass13device_kernelIN5flash11enable_sm90INS1_16FlashAttnBwdSm90INS1_25CollectiveMainloopBwdSm90ILi2ELi1ELi1EN4cute5tupleIJNS5_1CILi1EEES8_S8_EEENS6_IJNS7_ILi64EEENS7_ILi96EEENS7_ILi192EEEEEENS_10bfloat16_tEfNS_4arch4Sm90ELb0ELb0ELb1ELb0ELb0ELb0ELb1ELb0ELi3ELi1ELi1ELi1ELb0EEENS1_24CollectiveEpilogueBwdGQAISD_fSG_Li384ELb0ELb0EEENS1_19SingleTileSchedulerILb0ELb0ELb0ELi96EEEEEEEEEvNT_6ParamsE --------------------------
	.section	.nv.info._ZN7cutlass13device_kernelIN5flash11enable_sm90INS1_16FlashAttnBwdSm90INS1_25CollectiveMainloopBwdSm90ILi2ELi1ELi1EN4cute5tupleIJNS5_1CILi1EEES8_S8_EEENS6_IJNS7_ILi64EEENS7_ILi96EEENS7_ILi192EEEEEENS_10bfloat16_tEfNS_4arch4Sm90ELb0ELb0ELb1ELb0ELb0ELb0ELb1ELb0ELi3ELi1ELi1ELi1ELb0EEENS1_24CollectiveEpilogueBwdGQAISD_fSG_Li384ELb0ELb0EEENS1_19SingleTileSchedulerILb0ELb0ELb0ELi96EEEEEEEEEvNT_6ParamsE,"",@"SHT_CUDA_INFO"
	.sectionflags	@""
	.align	4


	//----- nvinfo : EIATTR_CUDA_API_VERSION
	.align		4
        /*0000*/ 	.byte	0x04, 0x37
        /*0002*/ 	.short	(.L_242 - .L_241)
.L_241:
        /*0004*/ 	.word	0x00000082


	//----- nvinfo : EIATTR_KPARAM_INFO
	.align		4
.L_242:
        /*0008*/ 	.byte	0x04, 0x17
        /*000a*/ 	.short	(.L_244 - .L_243)
.L_243:
        /*000c*/ 	.word	0x00000000
        /*0010*/ 	.short	0x0000
        /*0012*/ 	.short	0x0070
        /*0014*/ 	.byte	0x00, 0xf0, 0x01, 0x1a


	//----- nvinfo : EIATTR_SPARSE_MMA_MASK
	.align		4
.L_244:
        /*0018*/ 	.byte	0x03, 0x50
        /*001a*/ 	.short	0x0000


	//----- nvinfo : EIATTR_MAXREG_COUNT
	.align		4
        /*001c*/ 	.byte	0x03, 0x1b
        /*001e*/ 	.short	0x0080


	//----- nvinfo : EIATTR_NUM_BARRIERS
	.align		4
        /*0020*/ 	.byte	0x02, 0x4c
        /*0022*/ 	.byte	0x10
	.zero		1


	//----- nvinfo : EIATTR_EXTERNS
	.align		4
        /*0024*/ 	.byte	0x04, 0x0f
        /*0026*/ 	.short	(.L_246 - .L_245)


	//   ....[0]....
	.align		4
.L_245:
        /*0028*/ 	.word	index@(__assertfail)


	//----- nvinfo : EIATTR_MERCURY_ISA_VERSION
	.align		4
.L_246:
        /*002c*/ 	.byte	0x03, 0x5f
        /*002e*/ 	.short	0x0101


	//----- nvinfo : EIATTR_INT_WARP_WIDE_INSTR_OFFSETS
	.align		4
        /*0030*/ 	.byte	0x04, 0x31
        /*0032*/ 	.short	(.L_248 - .L_247)


	//   ....[0]....
.L_247:
        /*0034*/ 	.word	0x00000170


	//   ....[1]....
        /*0038*/ 	.word	0x00000230


	//----- nvinfo : EIATTR_COOP_GROUP_MASK_REGIDS
	.align		4
.L_248:
        /*003c*/ 	.byte	0x04, 0x29
        /*003e*/ 	.short	(.L_250 - .L_249)


	//   ....[0]....
.L_249:
        /*0040*/ 	.word	0xffffffff


	//   ....[1]....
        /*0044*/ 	.word	0xffffffff


	//   ....[2]....
        /*0048*/ 	.word	0xffffffff


	//   ....[3]....
        /*004c*/ 	.word	0xffffffff


	//   ....[4]....
        /*0050*/ 	.word	0xffffffff


	//   ....[5]....
        /*0054*/ 	.word	0xffffffff


	//   ....[6]....
        /*0058*/ 	.word	0xffffffff


	//   ....[7]....
        /*005c*/ 	.word	0x0500000f


	//----- nvinfo : EIATTR_COOP_GROUP_INSTR_OFFSETS
	.align		4
.L_250:
        /*0060*/ 	.byte	0x04, 0x28
        /*0062*/ 	.short	(.L_252 - .L_251)


	//   ....[0]....
.L_251:
        /*0064*/ 	.word	0x00000050


	//   ....[1]....
        /*0068*/ 	.word	0x00000180


	//   ....[2]....
        /*006c*/ 	.word	0x00000210


	//   ....[3]....
        /*0070*/ 	.word	0x00000390


	//   ....[4]....
        /*0074*/ 	.word	0x000005b0


	//   ....[5]....
        /*0078*/ 	.word	0x00000b20


	//   ....[6]....
        /*007c*/ 	.word	0x00004440


	//   ....[7]....
        /*0080*/ 	.word	0x00007500


	//----- nvinfo : EIATTR_REG_RECONFIG
	.align		4
.L_252:
        /*0084*/ 	.byte	0x01, 0x54
	.zero		2


	//----- nvinfo : EIATTR_SYSCALL_OFFSETS
	.align		4
        /*0088*/ 	.byte	0x04, 0x46
        /*008a*/ 	.short	(.L_254 - .L_253)


	//   ....[0]....
.L_253:
        /*008c*/ 	.word	0x00000780


	//   ....[1]....
        /*0090*/ 	.word	0x00000870


	//   ....[2]....
        /*0094*/ 	.word	0x000009b0


	//   ....[3]....
        /*0098*/ 	.word	0x00000aa0


	//----- nvinfo : EIATTR_MBARRIER_INSTR_OFFSETS
	.align		4
.L_254:
        /*009c*/ 	.byte	0x04, 0x39
        /*009e*/ 	.short	(.L_256 - .L_255)


	//   ....[0]....
.L_255:
        /*00a0*/ 	.word	0x00000250
        /*00a4*/ 	.word	0x000000ff
        /*00a8*/ 	.word	0x00036400
        /*00ac*/ 	.short	0x0100
        /*00ae*/ 	.byte	0x06
	.zero		1


	//   ....[1]....
        /*00b0*/ 	.word	0x00000340
        /*00b4*/ 	.word	0x000000ff
        /*00b8*/ 	.word	0x00036410
        /*00bc*/ 	.short	0x0100
        /*00be*/ 	.byte	0x08
	.zero		1


	//   ....[2]....
        /*00c0*/ 	.word	0x00000350
        /*00c4*/ 	.word	0x000000ff
        /*00c8*/ 	.word	0x00036420
        /*00cc*/ 	.short	0x0100
        /*00ce*/ 	.byte	0x08
	.zero		1


	//   ....[3]....
        /*00d0*/ 	.word	0x00000360
        /*00d4*/ 	.word	0x000000ff
        /*00d8*/ 	.word	0x00036418
        /*00dc*/ 	.short	0x0100
        /*00de*/ 	.byte	0x08
	.zero		1


	//   ....[4]....
        /*00e0*/ 	.word	0x00000370
        /*00e4*/ 	.word	0x000000ff
        /*00e8*/ 	.word	0x00036428
        /*00ec*/ 	.short	0x0100
        /*00ee*/ 	.byte	0x08
	.zero		1


	//   ....[5]....
        /*00f0*/ 	.word	0x000004a0
        /*00f4*/ 	.word	0x000000ff
        /*00f8*/ 	.word	0x00036430
        /*00fc*/ 	.short	0x0100
        /*00fe*/ 	.byte	0x08
	.zero		1


	//   ....[6]....
        /*0100*/ 	.word	0x000004b0
        /*0104*/ 	.word	0x000000ff
        /*0108*/ 	.word	0x00036438
        /*010c*/ 	.short	0x0100
        /*010e*/ 	.byte	0x08
	.zero		1


	//   ....[7]....
        /*0110*/ 	.word	0x00000b60
        /*0114*/ 	.word	0x000000ff
        /*0118*/ 	.word	0x00036400
        /*011c*/ 	.short	0x010a
        /*011e*/ 	.byte	0x24
	.zero		1


	//   ....[8]....
        /*0120*/ 	.word	0x00000c40
        /*0124*/ 	.word	0x000000ff
        /*0128*/ 	.word	0x00036400
        /*012c*/ 	.short	0x010a
        /*012e*/ 	.byte	0x24
	.zero		1


	//   ....[9]....
        /*0130*/ 	.word	0x00001670
        /*0134*/ 	.word	0x00000003
        /*0138*/ 	.word	0x00036410
        /*013c*/ 	.short	0x010a
        /*013e*/ 	.byte	0x3f
	.zero		1


	//   ....[10]....
        /*0140*/ 	.word	0x000016b0
        /*0144*/ 	.word	0x00000003
        /*0148*/ 	.word	0x00036410
        /*014c*/ 	.short	0x010a
        /*014e*/ 	.byte	0x3f
	.zero		1


	//   ....[11]....
        /*0150*/ 	.word	0x00001d50
        /*0154*/ 	.word	0x000000ff
        /*0158*/ 	.word	0x00036430
        /*015c*/ 	.short	0x010a
        /*015e*/ 	.byte	0x24
	.zero		1


	//   ....[12]....
        /*0160*/ 	.word	0x00001d90
        /*0164*/ 	.word	0x000000ff
        /*0168*/ 	.word	0x00036430
        /*016c*/ 	.short	0x010a
        /*016e*/ 	.byte	0x24
	.zero		1


	//   ....[13]....
        /*0170*/ 	.word	0x00003570
        /*0174*/ 	.word	0x000000ff
        /*0178*/ 	.word	0x00000000
        /*017c*/ 	.short	0x0101
        /*017e*/ 	.byte	0x04
	.zero		1


	//   ....[14]....
        /*0180*/ 	.word	0x00003920
        /*0184*/ 	.word	0x00000003
        /*0188*/ 	.word	0x00000000
        /*018c*/ 	.short	0x0101
        /*018e*/ 	.byte	0x3f
	.zero		1


	//   ....[15]....
        /*0190*/ 	.word	0x000056b0
        /*0194*/ 	.word	0x00000000
        /*0198*/ 	.word	0x00036420
        /*019c*/ 	.short	0x010a
        /*019e*/ 	.byte	0x3f
	.zero		1


	//   ....[16]....
        /*01a0*/ 	.word	0x00005df0
        /*01a4*/ 	.word	0x00000000
        /*01a8*/ 	.word	0x00036438
        /*01ac*/ 	.short	0x010a
        /*01ae*/ 	.byte	0x3f
	.zero		1


	//   ....[17]....
        /*01b0*/ 	.word	0x00006140
        /*01b4*/ 	.word	0x00000000
        /*01b8*/ 	.word	0x00036428
        /*01bc*/ 	.short	0x010a
        /*01be*/ 	.byte	0x3f
	.zero		1


	//   ....[18]....
        /*01c0*/ 	.word	0x000063d0
        /*01c4*/ 	.word	0x00000000
        /*01c8*/ 	.word	0x00036438
        /*01cc*/ 	.short	0x010a
        /*01ce*/ 	.byte	0x3f
	.zero		1


	//   ....[19]....
        /*01d0*/ 	.word	0x000066b0
        /*01d4*/ 	.word	0x00000000
        /*01d8*/ 	.word	0x00036420
        /*01dc*/ 	.short	0x010a
        /*01de*/ 	.byte	0x3f
	.zero		1


	//   ....[20]....
        /*01e0*/ 	.word	0x000069a0
        /*01e4*/ 	.word	0x00000000
        /*01e8*/ 	.word	0x00036438
        /*01ec*/ 	.short	0x010a
        /*01ee*/ 	.byte	0x3f
	.zero		1


	//   ....[21]....
        /*01f0*/ 	.word	0x00006c90
        /*01f4*/ 	.word	0x00000000
        /*01f8*/ 	.word	0x00036428
        /*01fc*/ 	.short	0x010a
        /*01fe*/ 	.byte	0x3f
	.zero		1


	//   ....[22]....
        /*0200*/ 	.word	0x00006f40
        /*0204*/ 	.word	0x00000000
        /*0208*/ 	.word	0x00036438
        /*020c*/ 	.short	0x010a
        /*020e*/ 	.byte	0x3f
	.zero		1


	//   ....[23]....
        /*0210*/ 	.word	0x00007380
        /*0214*/ 	.word	0x00000007
        /*0218*/ 	.word	0x00000000
        /*021c*/ 	.short	0x010a
        /*021e*/ 	.byte	0x3f
	.zero		1


	//   ....[24]....
        /*0220*/ 	.word	0x00007400
        /*0224*/ 	.word	0x00000003
        /*0228*/ 	.word	0x00000000
        /*022c*/ 	.short	0x010a
        /*022e*/ 	.byte	0x3f
	.zero		1


	//   ....[25]....
        /*0230*/ 	.word	0x00007450
        /*0234*/ 	.word	0x00000009
        /*0238*/ 	.word	0x00036438
        /*023c*/ 	.short	0x010a
        /*023e*/ 	.byte	0x3f
	.zero		1


	//   ....[26]....
        /*0240*/ 	.word	0x00007540
        /*0244*/ 	.word	0x00000005
        /*0248*/ 	.word	0x00036400
        /*024c*/ 	.short	0x010a
        /*024e*/ 	.byte	0x3f
	.zero		1


	//   ....[27]....
        /*0250*/ 	.word	0x00007590
        /*0254*/ 	.word	0x00000003
        /*0258*/ 	.word	0x00036410
        /*025c*/ 	.short	0x010a
        /*025e*/ 	.byte	0x3f
	.zero		1


	//   ....[28]....
        /*0260*/ 	.word	0x000075f0
        /*0264*/ 	.word	0x0000000f
        /*0268*/ 	.word	0x00036430
        /*026c*/ 	.short	0x010a
        /*026e*/ 	.byte	0x3f
	.zero		1


	//   ....[29]....
        /*0270*/ 	.word	0x00007640
        /*0274*/ 	.word	0x00000000
        /*0278*/ 	.word	0x00036420
        /*027c*/ 	.short	0x010a
        /*027e*/ 	.byte	0x3f
	.zero		1


	//   ....[30]....
        /*0280*/ 	.word	0x00007690
        /*0284*/ 	.word	0x00000000
        /*0288*/ 	.word	0x00036438
        /*028c*/ 	.short	0x010a
        /*028e*/ 	.byte	0x3f
	.zero		1


	//   ....[31]....
        /*0290*/ 	.word	0x000076e0
        /*0294*/ 	.word	0x00000000
        /*0298*/ 	.word	0x00036428
        /*029c*/ 	.short	0x010a
        /*029e*/ 	.byte	0x3f
	.zero		1


	//   ....[32]....
        /*02a0*/ 	.word	0x00007730
        /*02a4*/ 	.word	0x00000000
        /*02a8*/ 	.word	0x00036438
        /*02ac*/ 	.short	0x010a
        /*02ae*/ 	.byte	0x3f
	.zero		1


	//   ....[33]....
        /*02b0*/ 	.word	0x00007790
        /*02b4*/ 	.word	0x00000000
        /*02b8*/ 	.word	0x00036420
        /*02bc*/ 	.short	0x010a
        /*02be*/ 	.byte	0x3f
	.zero		1


	//   ....[34]....
        /*02c0*/ 	.word	0x000077e0
        /*02c4*/ 	.word	0x00000000
        /*02c8*/ 	.word	0x00036438
        /*02cc*/ 	.short	0x010a
        /*02ce*/ 	.byte	0x3f
	.zero		1


	//   ....[35]....
        /*02d0*/ 	.word	0x00007830
        /*02d4*/ 	.word	0x00000000
        /*02d8*/ 	.word	0x00036428
        /*02dc*/ 	.short	0x010a
        /*02de*/ 	.byte	0x3f
	.zero		1


	//   ....[36]....
        /*02e0*/ 	.word	0x00007880
        /*02e4*/ 	.word	0x00000000
        /*02e8*/ 	.word	0x00036438
        /*02ec*/ 	.short	0x010a
        /*02ee*/ 	.byte	0x3f
	.zero		1


	//   ....[37]....
        /*02f0*/ 	.word	0x00007960
        /*02f4*/ 	.word	0x00000007
        /*02f8*/ 	.word	0x00000000
        /*02fc*/ 	.short	0x010a
        /*02fe*/ 	.byte	0x3f
	.zero		1


	//   ....[38]....
        /*0300*/ 	.word	0x000079b0
        /*0304*/ 	.word	0x00000003
        /*0308*/ 	.word	0x00000000
        /*030c*/ 	.short	0x010a
        /*030e*/ 	.byte	0x3f
	.zero		1


	//----- nvinfo : EIATTR_NUM_MBARRIERS
	.align		4
.L_256:
        /*0310*/ 	.byte	0x03, 0x38
        /*0312*/ 	.short	0x0007


	//----- nvinfo : EIATTR_EXIT_INSTR_OFFSETS
	.align		4
        /*0314*/ 	.byte	0x04, 0x1c
        /*0316*/ 	.short	(.L_258 - .L_257)


	//   ....[0]....
.L_257:
        /*0318*/ 	.word	0x000074a0


	//----- nvinfo : EIATTR_MAX_THREADS
	.align		4
.L_258:
        /*031c*/ 	.byte	0x04, 0x05
        /*031e*/ 	.short	(.L_260 - .L_259)
.L_259:
        /*0320*/ 	.word	0x00000200
        /*0324*/ 	.word	0x00000001
        /*0328*/ 	.word	0x00000001


	//----- nvinfo : EIATTR_CRS_STACK_SIZE
	.align		4
.L_260:
        /*032c*/ 	.byte	0x04, 0x1e
        /*032e*/ 	.short	(.L_262 - .L_261)
.L_261:
        /*0330*/ 	.word	0x00000000


	//----- nvinfo : EIATTR_CBANK_PARAM_SIZE
	.align		4
.L_262:
        /*0334*/ 	.byte	0x03, 0x19
        /*0336*/ 	.short	0x06f0


	//----- nvinfo : EIATTR_PARAM_CBANK
	.align		4
        /*0338*/ 	.byte	0x04, 0x0a
        /*033a*/ 	.short	(.L_264 - .L_263)
	.align		4
.L_263:
        /*033c*/ 	.word	index@(.nv.constant0._ZN7cutlass13device_kernelIN5flash11enable_sm90INS1_16FlashAttnBwdSm90INS1_25CollectiveMainloopBwdSm90ILi2ELi1ELi1EN4cute5tupleIJNS5_1CILi1EEES8_S8_EEENS6_IJNS7_ILi64EEENS7_ILi96EEENS7_ILi192EEEEEENS_10bfloat16_tEfNS_4arch4Sm90ELb0ELb0ELb1ELb0ELb0ELb0ELb1ELb0ELi3ELi1ELi1ELi1ELb0EEENS1_24CollectiveEpilogueBwdGQAISD_fSG_Li384ELb0ELb0EEENS1_19SingleTileSchedulerILb0ELb0ELb0ELi96EEEEEEEEEvNT_6ParamsE)
        /*0340*/ 	.short	0x0210
        /*0342*/ 	.short	0x06f0


	//----- nvinfo : EIATTR_SW_WAR
	.align		4
.L_264:
        /*0344*/ 	.byte	0x04, 0x36
        /*0346*/ 	.short	(.L_266 - .L_265)
.L_265:
        /*0348*/ 	.word	0x00000008
.L_266:


//--------------------- .nv.info._ZN7cutlass13device_kernelIN5flash11enable_sm90INS1_16FlashAttnBwdSm90INS1_25CollectiveMainloopBwdSm90ILi2ELi1ELi1EN4cute5tupleIJNS5_1CILi1EEES8_S8_EEENS6_IJNS7_ILi64EEENS7_ILi96EEENS7_ILi192EEEEEENS_10bfloat16_tEfNS_4arch4Sm90ELb0ELb0ELb1ELb0ELb1ELb0ELb1ELb0ELi3ELi1ELi1ELi1ELb0EEENS1_24CollectiveEpilogueBwdGQAISD_fSG_Li384ELb0ELb1EEENS1_19SingleTileSchedulerILb0ELb0ELb0ELi96EEEEEEEEEvNT_6ParamsE --------------------------
	.section	.nv.info._ZN7cutlass13device_kernelIN5flash11enable_sm90INS1_16FlashAttnBwdSm90INS1_25CollectiveMainloopBwdSm90ILi2ELi1ELi1EN4cute5tupleIJNS5_1CILi1EEES8_S8_EEENS6_IJNS7_ILi64EEENS7_ILi96EEENS7_ILi192EEEEEENS_10bfloat16_tEfNS_4arch4Sm90ELb0ELb0ELb1ELb0ELb1ELb0ELb1ELb0ELi3ELi1ELi1ELi1ELb0EEENS1_24CollectiveEpilogueBwdGQAISD_fSG_Li384ELb0ELb1EEENS1_19SingleTileSchedulerILb0ELb0ELb0ELi96EEEEEEEEEvNT_6ParamsE,"",@"SHT_CUDA_INFO"
	.sectionflags	@""
	.align	4


	//----- nvinfo : EIATTR_CUDA_API_VERSION
	.align		4
        /*0000*/ 	.byte	0x04, 0x37
        /*0002*/ 	.short	(.L_268 - .L_267)
.L_267:
        /*0004*/ 	.word	0x00000082


	//----- nvinfo : EIATTR_KPARAM_INFO
	.align		4
.L_268:
        /*0008*/ 	.byte	0x04, 0x17
        /*000a*/ 	.short	(.L_270 - .L_269)
.L_269:
        /*000c*/ 	.word	0x00000000
        /*0010*/ 	.short	0x0000
        /*0012*/ 	.short	0x0070
        /*0014*/ 	.byte	0x00, 0xf0, 0x01, 0x1a


	//----- nvinfo : EIATTR_SPARSE_MMA_MASK
	.align		4
.L_270:
        /*0018*/ 	.byte	0x03, 0x50
        /*001a*/ 	.short	0x0000


	//----- nvinfo : EIATTR_MAXREG_COUNT
	.align		4
        /*001c*/ 	.byte	0x03, 0x1b
        /*001e*/ 	.short	0x0080


	//----- nvinfo : EIATTR_NUM_BARRIERS
	.align		4
        /*0020*/ 	.byte	0x02, 0x4c
        /*0022*/ 	.byte	0x10
	.zero		1


	//----- nvinfo : EIATTR_EXTERNS
	.align		4
        /*0024*/ 	.byte	0x04, 0x0f
        /*0026*/ 	.short	(.L_272 - .L_271)


	//   ....[0]....
	.align		4
.L_271:
        /*0028*/ 	.word	index@(__assertfail)


	//----- nvinfo : EIATTR_MERCURY_ISA_VERSION
	.align		4
.L_272:
        /*002c*/ 	.byte	0x03, 0x5f
        /*002e*/ 	.short	0x0101


	//----- nvinfo : EIATTR_INT_WARP_WIDE_INSTR_OFFSETS
	.align		4
        /*0030*/ 	.byte	0x04, 0x31
        /*0032*/ 	.short	(.L_274 - .L_273)


	//   ....[0]....
.L_273:
        /*0034*/ 	.word	0x00000170


	//   ....[1]....
        /*0038*/ 	.word	0x00000230


	//   ....[2]....
        /*003c*/ 	.word	0x000051e0


	//   ....[3]....
        /*0040*/ 	.word	0x000057d0


	//   ....[4]....
        /*0044*/ 	.word	0x00005f30


	//----- nvinfo : EIATTR_COOP_GROUP_MASK_REGIDS
	.align		4
.L_274:
        /*0048*/ 	.byte	0x04, 0x29
        /*004a*/ 	.short	(.L_276 - .L_275)


	//   ....[0]....
.L_275:
        /*004c*/ 	.word	0xffffffff


	//   ....[1]....
        /*0050*/ 	.word	0xffffffff


	//   ....[2]....
        /*0054*/ 	.word	0xffffffff


	//   ....[3]....
        /*0058*/ 	.word	0xffffffff


	//   ....[4]....
        /*005c*/ 	.word	0xffffffff


	//   ....[5]....
        /*0060*/ 	.word	0xffffffff


	//   ....[6]....
        /*0064*/ 	.word	0xffffffff


	//   ....[7]....
        /*0068*/ 	.word	0xffffffff


	//   ....[8]....
        /*006c*/ 	.word	0xffffffff


	//   ....[9]....
        /*0070*/ 	.word	0xffffffff


	//   ....[10]....
        /*0074*/ 	.word	0xffffffff


	//   ....[11]....
        /*0078*/ 	.word	0xffffffff


	//   ....[12]....
        /*007c*/ 	.word	0xffffffff


	//   ....[13]....
        /*0080*/ 	.word	0xffffffff


	//   ....[14]....
        /*0084*/ 	.word	0xffffffff


	//   ....[15]....
        /*0088*/ 	.word	0xffffffff


	//   ....[16]....
        /*008c*/ 	.word	0xffffffff


	//   ....[17]....
        /*0090*/ 	.word	0x0500000f


	//   ....[18]....
        /*0094*/ 	.word	0x0500000f


	//   ....[19]....
        /*0098*/ 	.word	0x0500000f


	//   ....[20]....
        /*009c*/ 	.word	0x0500000f


	//   ....[21]....
        /*00a0*/ 	.word	0x0500000f


	//   ....[22]....
        /*00a4*/ 	.word	0x0500000f


	//----- nvinfo : EIATTR_COOP_GROUP_INSTR_OFFSETS
	.align		4
.L_276:
        /*00a8*/ 	.byte	0x04, 0x28
        /*00aa*/ 	.short	(.L_278 - .L_277)


	//   ....[0]....
.L_277:
        /*00ac*/ 	.word	0x00000050


	//   ....[1]....
        /*00b0*/ 	.word	0x00000180


	//   ....[2]....
        /*00b4*/ 	.word	0x00000210


	//   ....[3]....
        /*00b8*/ 	.word	0x00000390


	//   ....[4]....
        /*00bc*/ 	.word	0x000005c0


	//   ....[5]....
        /*00c0*/ 	.word	0x00000b30


	//   ....[6]....
        /*00c4*/ 	.word	0x000041d0


	//   ....[7]....
        /*00c8*/ 	.word	0x00004360


	//   ....[8]....
        /*00cc*/ 	.word	0x000045f0


	//   ....[9]....
        /*00d0*/ 	.word	0x00004780


	//   ....[10]....
        /*00d4*/ 	.word	0x000048a0


	//   ....[11]....
        /*00d8*/ 	.word	0x00004d20


	//   ....[12]....
        /*00dc*/ 	.word	0x00005110


	//   ....[13]....
        /*00e0*/ 	.word	0x00005350


	//   ....[14]....
        /*00e4*/ 	.word	0x00005700


	//   ....[15]....
        /*00e8*/ 	.word	0x000059b0


	//   ....[16]....
        /*00ec*/ 	.word	0x00005e70


	//   ....[17]....
        /*00f0*/ 	.word	0x00008140


	//   ....[18]....
        /*00f4*/ 	.word	0x000082b0


	//   ....[19]....
        /*00f8*/ 	.word	0x00008320


	//   ....[20]....
        /*00fc*/ 	.word	0x00008390


	//   ....[21]....
        /*0100*/ 	.word	0x00008400


	//   ....[22]....
        /*0104*/ 	.word	0x00008470


	//----- nvinfo : EIATTR_REG_RECONFIG
	.align		4
.L_278:
        /*0108*/ 	.byte	0x01, 0x54
	.zero		2


	//----- nvinfo : EIATTR_SYSCALL_OFFSETS
	.align		4
        /*010c*/ 	.byte	0x04, 0x46
        /*010e*/ 	.short	(.L_280 - .L_279)


	//   ....[0]....
.L_279:
        /*0110*/ 	.word	0x00000790


	//   ....[1]....
        /*0114*/ 	.word	0x00000880


	//   ....[2]....
        /*0118*/ 	.word	0x000009c0


	//   ....[3]....
        /*011c*/ 	.word	0x00000ab0


	//----- nvinfo : EIATTR_MBARRIER_INSTR_OFFSETS
	.align		4
.L_280:
        /*0120*/ 	.byte	0x04, 0x39
        /*0122*/ 	.short	(.L_282 - .L_281)


	//   ....[0]....
.L_281:
        /*0124*/ 	.word	0x00000250
        /*0128*/ 	.word	0x000000ff
        /*012c*/ 	.word	0x00036400
        /*0130*/ 	.short	0x0100
        /*0132*/ 	.byte	0x06
	.zero		1


	//   ....[1]....
        /*0134*/ 	.word	0x00000340
        /*0138*/ 	.word	0x000000ff
        /*013c*/ 	.word	0x00036410
        /*0140*/ 	.short	0x0100
        /*0142*/ 	.byte	0x08
	.zero		1


	//   ....[2]....
        /*0144*/ 	.word	0x00000350
        /*0148*/ 	.word	0x000000ff
        /*014c*/ 	.word	0x00036420
        /*0150*/ 	.short	0x0100
        /*0152*/ 	.byte	0x08
	.zero		1


	//   ....[3]....
        /*0154*/ 	.word	0x00000360
        /*0158*/ 	.word	0x000000ff
        /*015c*/ 	.word	0x00036418
        /*0160*/ 	.short	0x0100
        /*0162*/ 	.byte	0x08
	.zero		1


	//   ....[4]....
        /*0164*/ 	.word	0x00000370
        /*0168*/ 	.word	0x000000ff
        /*016c*/ 	.word	0x00036428
        /*0170*/ 	.short	0x0100
        /*0172*/ 	.byte	0x08
	.zero		1


	//   ....[5]....
        /*0174*/ 	.word	0x000004a0
        /*0178*/ 	.word	0x000000ff
        /*017c*/ 	.word	0x00036430
        /*0180*/ 	.short	0x0100
        /*0182*/ 	.byte	0x08
	.zero		1


	//   ....[6]....
        /*0184*/ 	.word	0x000004b0
        /*0188*/ 	.word	0x000000ff
        /*018c*/ 	.word	0x00036438
        /*0190*/ 	.short	0x0100
        /*0192*/ 	.byte	0x08
	.zero		1


	//   ....[7]....
        /*0194*/ 	.word	0x00000b70
        /*0198*/ 	.word	0x000000ff
        /*019c*/ 	.word	0x00036400
        /*01a0*/ 	.short	0x010a
        /*01a2*/ 	.byte	0x24
	.zero		1


	//   ....[8]....
        /*01a4*/ 	.word	0x00000c50
        /*01a8*/ 	.word	0x000000ff
        /*01ac*/ 	.word	0x00036400
        /*01b0*/ 	.short	0x010a
        /*01b2*/ 	.byte	0x24
	.zero		1


	//   ....[9]....
        /*01b4*/ 	.word	0x00001680
        /*01b8*/ 	.word	0x00000003
        /*01bc*/ 	.word	0x00036410
        /*01c0*/ 	.short	0x010a
        /*01c2*/ 	.byte	0x3f
	.zero		1


	//   ....[10]....
        /*01c4*/ 	.word	0x000016c0
        /*01c8*/ 	.word	0x00000003
        /*01cc*/ 	.word	0x00036410
        /*01d0*/ 	.short	0x010a
        /*01d2*/ 	.byte	0x3f
	.zero		1


	//   ....[11]....
        /*01d4*/ 	.word	0x00001d60
        /*01d8*/ 	.word	0x000000ff
        /*01dc*/ 	.word	0x00036430
        /*01e0*/ 	.short	0x010a
        /*01e2*/ 	.byte	0x24
	.zero		1


	//   ....[12]....
        /*01e4*/ 	.word	0x00001da0
        /*01e8*/ 	.word	0x000000ff
        /*01ec*/ 	.word	0x00036430
        /*01f0*/ 	.short	0x010a
        /*01f2*/ 	.byte	0x24
	.zero		1


	//   ....[13]....
        /*01f4*/ 	.word	0x00003580
        /*01f8*/ 	.word	0x000000ff
        /*01fc*/ 	.word	0x00000000
        /*0200*/ 	.short	0x0101
        /*0202*/ 	.byte	0x04
	.zero		1


	//   ....[14]....
        /*0204*/ 	.word	0x00003930
        /*0208*/ 	.word	0x00000003
        /*020c*/ 	.word	0x00000000
        /*0210*/ 	.short	0x0101
        /*0212*/ 	.byte	0x3f
	.zero		1


	//   ....[15]....
        /*0214*/ 	.word	0x000062f0
        /*0218*/ 	.word	0x00000000
        /*021c*/ 	.word	0x00036420
        /*0220*/ 	.short	0x010a
        /*0222*/ 	.byte	0x3f
	.zero		1


	//   ....[16]....
        /*0224*/ 	.word	0x00006a30
        /*0228*/ 	.word	0x00000000
        /*022c*/ 	.word	0x00036438
        /*0230*/ 	.short	0x010a
        /*0232*/ 	.byte	0x3f
	.zero		1


	//   ....[17]....
        /*0234*/ 	.word	0x00006d80
        /*0238*/ 	.word	0x00000000
        /*023c*/ 	.word	0x00036428
        /*0240*/ 	.short	0x010a
        /*0242*/ 	.byte	0x3f
	.zero		1


	//   ....[18]....
        /*0244*/ 	.word	0x00007010
        /*0248*/ 	.word	0x00000000
        /*024c*/ 	.word	0x00036438
        /*0250*/ 	.short	0x010a
        /*0252*/ 	.byte	0x3f
	.zero		1


	//   ....[19]....
        /*0254*/ 	.word	0x000072f0
        /*0258*/ 	.word	0x00000000
        /*025c*/ 	.word	0x00036420
        /*0260*/ 	.short	0x010a
        /*0262*/ 	.byte	0x3f
	.zero		1


	//   ....[20]....
        /*0264*/ 	.word	0x000075e0
        /*0268*/ 	.word	0x00000000
        /*026c*/ 	.word	0x00036438
        /*0270*/ 	.short	0x010a
        /*0272*/ 	.byte	0x3f
	.zero		1


	//   ....[21]....
        /*0274*/ 	.word	0x000078d0
        /*0278*/ 	.word	0x00000000
        /*027c*/ 	.word	0x00036428
        /*0280*/ 	.short	0x010a
        /*0282*/ 	.byte	0x3f
	.zero		1


	//   ....[22]....
        /*0284*/ 	.word	0x00007b80
        /*0288*/ 	.word	0x00000000
        /*028c*/ 	.word	0x00036438
        /*0290*/ 	.short	0x010a
        /*0292*/ 	.byte	0x3f
	.zero		1


	//   ....[23]....
        /*0294*/ 	.word	0x00007fc0
        /*0298*/ 	.word	0x00000007
        /*029c*/ 	.word	0x00000000
        /*02a0*/ 	.short	0x010a
        /*02a2*/ 	.byte	0x3f
	.zero		1


	//   ....[24]....
        /*02a4*/ 	.word	0x00008040
        /*02a8*/ 	.word	0x00000003
        /*02ac*/ 	.word	0x00000000
        /*02b0*/ 	.short	0x010a
        /*02b2*/ 	.byte	0x3f
	.zero		1


	//   ....[25]....
        /*02b4*/ 	.word	0x00008090
        /*02b8*/ 	.word	0x00000009
        /*02bc*/ 	.word	0x00036438
        /*02c0*/ 	.short	0x010a
        /*02c2*/ 	.byte	0x3f
	.zero		1


	//   ....[26]....
        /*02c4*/ 	.word	0x00008180
        /*02c8*/ 	.word	0x00000005
        /*02cc*/ 	.word	0x00036400
        /*02d0*/ 	.short	0x010a
        /*02d2*/ 	.byte	0x3f
	.zero		1


	//   ....[27]....
        /*02d4*/ 	.word	0x000081d0
        /*02d8*/ 	.word	0x00000003
        /*02dc*/ 	.word	0x00036410
        /*02e0*/ 	.short	0x010a
        /*02e2*/ 	.byte	0x3f
	.zero		1


	//   ....[28]....
        /*02e4*/ 	.word	0x00008230
        /*02e8*/ 	.word	0x0000000f
        /*02ec*/ 	.word	0x00036430
        /*02f0*/ 	.short	0x010a
        /*02f2*/ 	.byte	0x3f
	.zero		1


	//   ....[29]....
        /*02f4*/ 	.word	0x000084b0
        /*02f8*/ 	.word	0x00000000
        /*02fc*/ 	.word	0x00036420
        /*0300*/ 	.short	0x010a
        /*0302*/ 	.byte	0x3f
	.zero		1


	//   ....[30]....
        /*0304*/ 	.word	0x00008500
        /*0308*/ 	.word	0x00000000
        /*030c*/ 	.word	0x00036438
        /*0310*/ 	.short	0x010a
        /*0312*/ 	.byte	0x3f
	.zero		1


	//   ....[31]....
        /*0314*/ 	.word	0x00008550
        /*0318*/ 	.word	0x00000000
        /*031c*/ 	.word	0x00036428
        /*0320*/ 	.short	0x010a
        /*0322*/ 	.byte	0x3f
	.zero		1


	//   ....[32]....
        /*0324*/ 	.word	0x000085a0
        /*0328*/ 	.word	0x00000000
        /*032c*/ 	.word	0x00036438
        /*0330*/ 	.short	0x010a
        /*0332*/ 	.byte	0x3f
	.zero		1


	//   ....[33]....
        /*0334*/ 	.word	0x00008600
        /*0338*/ 	.word	0x00000000
        /*033c*/ 	.word	0x00036420
        /*0340*/ 	.short	0x010a
        /*0342*/ 	.byte	0x3f
	.zero		1


	//   ....[34]....
        /*0344*/ 	.word	0x00008650
        /*0348*/ 	.word	0x00000000
        /*034c*/ 	.word	0x00036438
        /*0350*/ 	.short	0x010a
        /*0352*/ 	.byte	0x3f
	.zero		1


	//   ....[35]....
        /*0354*/ 	.word	0x000086a0
        /*0358*/ 	.word	0x00000000
        /*035c*/ 	.word	0x00036428
        /*0360*/ 	.short	0x010a
        /*0362*/ 	.byte	0x3f
	.zero		1


	//   ....[36]....
        /*0364*/ 	.word	0x000086f0
        /*0368*/ 	.word	0x00000000
        /*036c*/ 	.word	0x00036438
        /*0370*/ 	.short	0x010a
        /*0372*/ 	.byte	0x3f
	.zero		1


	//   ....[37]....
        /*0374*/ 	.word	0x000087d0
        /*0378*/ 	.word	0x00000007
        /*037c*/ 	.word	0x00000000
        /*0380*/ 	.short	0x010a
        /*0382*/ 	.byte	0x3f
	.zero		1


	//   ....[38]....
        /*0384*/ 	.word	0x00008820
        /*0388*/ 	.word	0x00000003
        /*038c*/ 	.word	0x00000000
        /*0390*/ 	.short	0x010a
        /*0392*/ 	.byte	0x3f
	.zero		1


	//----- nvinfo : EIATTR_NUM_MBARRIERS
	.align		4
.L_282:
        /*0394*/ 	.byte	0x03, 0x38
        /*0396*/ 	.short	0x0007


	//----- nvinfo : EIATTR_EXIT_INSTR_OFFSETS
	.align		4
        /*0398*/ 	.byte	0x04, 0x1c
        /*039a*/ 	.short	(.L_284 - .L_283)


	//   ....[0]....
.L_283:
        /*039c*/ 	.word	0x000080e0


	//----- nvinfo : EIATTR_MAX_THREADS
	.align		4
.L_284:
        /*03a0*/ 	.byte	0x04, 0x05
        /*03a2*/ 	.short	(.L_286 - .L_285)
.L_285:
        /*03a4*/ 	.word	0x00000200
        /*03a8*/ 	.word	0x00000001
        /*03ac*/ 	.word	0x00000001


	//----- nvinfo : EIATTR_CRS_STACK_SIZE
	.align		4
.L_286:
        /*03b0*/ 	.byte	0x04, 0x1e
        /*03b2*/ 	.short	(.L_288 - .L_287)
.L_287:
        /*03b4*/ 	.word	0x00000000


	//----- nvinfo : EIATTR_CBANK_PARAM_SIZE
	.align		4
.L_288:
        /*03b8*/ 	.byte	0x03, 0x19
        /*03ba*/ 	.short	0x06f0


	//----- nvinfo : EIATTR_PARAM_CBANK
	.align		4
        /*03bc*/ 	.byte	0x04, 0x0a
        /*03be*/ 	.short	(.L_290 - .L_289)
	.align		4
.L_289:
        /*03c0*/ 	.word	index@(.nv.constant0._ZN7cutlass13device_kernelIN5flash11enable_sm90INS1_16FlashAttnBwdSm90INS1_25CollectiveMainloopBwdSm90ILi2ELi1ELi1EN4cute5tupleIJNS5_1CILi1EEES8_S8_EEENS6_IJNS7_ILi64EEENS7_ILi96EEENS7_ILi192EEEEEENS_10bfloat16_tEfNS_4arch4Sm90ELb0ELb0ELb1ELb0ELb1ELb0ELb1ELb0ELi3ELi1ELi1ELi1ELb0EEENS1_24CollectiveEpilogueBwdGQAISD_fSG_Li384ELb0ELb1EEENS1_19SingleTileSchedulerILb0ELb0ELb0ELi96EEEEEEEEEvNT_6ParamsE)
        /*03c4*/ 	.short	0x0210
        /*03c6*/ 	.short	0x06f0


	//----- nvinfo : EIATTR_SW_WAR
	.align		4
.L_290:
        /*03c8*/ 	.byte	0x04, 0x36
        /*03ca*/ 	.short	(.L_292 - .L_291)
.L_291:
        /*03cc*/ 	.word	0x00000008
.L_292:


//--------------------- .nv.info._ZN7cutlass13device_kernelIN5flash11enable_sm90INS1_16FlashAttnBwdSm90INS1_25CollectiveMainloopBwdSm90ILi2ELi1ELi1EN4cute5tupleIJNS5_1CILi1EEES8_S8_EEENS6_IJNS7_ILi64EEENS7_ILi96EEENS7_ILi192EEEEEENS_10bfloat16_tEfNS_4arch4Sm90ELb0ELb0ELb1ELb1ELb0ELb0ELb1ELb0ELi3ELi1ELi1ELi1ELb0EEENS1_21CollectiveEpilogueBwdISD_SE_SG_Li384ELb1ELb1ELi3EEENS1_19SingleTileSchedulerILb1ELb0ELb0ELi96EEEEEEEEEvNT_6ParamsE --------------------------
	.section	.nv.info._ZN7cutlass13device_kernelIN5flash11enable_sm90INS1_16FlashAttnBwdSm90INS1_25CollectiveMainloopBwdSm90ILi2ELi1ELi1EN4cute5tupleIJNS5_1CILi1EEES8_S8_EEENS6_IJNS7_ILi64EEENS7_ILi96EEENS7_ILi192EEEEEENS_10bfloat16_tEfNS_4arch4Sm90ELb0ELb0ELb1ELb1ELb0ELb0ELb1ELb0ELi3ELi1ELi1ELi1ELb0EEENS1_21CollectiveEpilogueBwdISD_SE_SG_Li384ELb1ELb1ELi3EEENS1_19SingleTileSchedulerILb1ELb0ELb0ELi96EEEEEEEEEvNT_6ParamsE,"",@"SHT_CUDA_INFO"
	.sectionflags	@""
	.align	4


	//----- nvinfo : EIATTR_CUDA_API_VERSION
	.align		4
        /*0000*/ 	.byte	0x04, 0x37
        /*0002*/ 	.short	(.L_294 - .L_293)
.L_293:
        /*0004*/ 	.word	0x00000082


	//----- nvinfo : EIATTR_KPARAM_INFO
	.align		4
.L_294:
        /*0008*/ 	.byte	0x04, 0x17
        /*000a*/ 	.short	(.L_296 - .L_295)
.L_295:
        /*000c*/ 	.word	0x00000000
        /*0010*/ 	.short	0x0000
        /*0012*/ 	.short	0x0070
        /*0014*/ 	.byte	0x00, 0xf0, 0x01, 0x1a


	//----- nvinfo : EIATTR_SPARSE_MMA_MASK
	.align		4
.L_296:
        /*0018*/ 	.byte	0x03, 0x50
        /*001a*/ 	.short	0x0000


	//----- nvinfo : EIATTR_MAXREG_COUNT
	.align		4
        /*001c*/ 	.byte	0x03, 0x1b
        /*001e*/ 	.short	0x0080


	//----- nvinfo : EIATTR_NUM_BARRIERS
	.align		4
        /*0020*/ 	.byte	0x02, 0x4c
        /*0022*/ 	.byte	0x10
	.zero		1


	//----- nvinfo : EIATTR_EXTERNS
	.align		4
        /*0024*/ 	.byte	0x04, 0x0f
        /*0026*/ 	.short	(.L_298 - .L_297)


	//   ....[0]....
	.align		4
.L_297:
        /*0028*/ 	.word	index@(__assertfail)


	//----- nvinfo : EIATTR_ANNOTATIONS
	.align		4
.L_298:
        /*002c*/ 	.byte	0x04, 0x55
        /*002e*/ 	.short	(.L_300 - .L_299)


	//   ....[0]....
.L_299:
        /*0030*/ 	.word	0x00000001
        /*0034*/ 	.byte	0xa0, 0x07, 0x00, 0x00, 0x01, 0x00, 0x00, 0x00, 0x80, 0x17, 0x00, 0x00, 0x01, 0x00, 0x00, 0x00
        /*0044*/ 	.byte	0xc0, 0x17, 0x00, 0x00, 0x01, 0x00, 0x00, 0x00, 0x30, 0x1b, 0x00, 0x00, 0x01, 0x00, 0x00, 0x00
        /*0054*/ 	.byte	0xe0, 0x23, 0x00, 0x00, 0x01, 0x00, 0x00, 0x00, 0xc0, 0x3c, 0x00, 0x00, 0x01, 0x00, 0x00, 0x00
        /*0064*/ 	.byte	0xc0, 0x40, 0x00, 0x00, 0x01, 0x00, 0x00, 0x00, 0xa0, 0x58, 0x00, 0x00


	//----- nvinfo : EIATTR_MERCURY_ISA_VERSION
	.align		4
.L_300:
        /*0070*/ 	.byte	0x03, 0x5f
        /*0072*/ 	.short	0x0101


	//----- nvinfo : EIATTR_INT_WARP_WIDE_INSTR_OFFSETS
	.align		4
        /*0074*/ 	.byte	0x04, 0x31
        /*0076*/ 	.short	(.L_302 - .L_301)


	//   ....[0]....
.L_301:
        /*0078*/ 	.word	0x00000180


	//   ....[1]....
        /*007c*/ 	.word	0x00000240


	//   ....[2]....
        /*0080*/ 	.word	0x000080a0


	//----- nvinfo : EIATTR_COOP_GROUP_MASK_REGIDS
	.align		4
.L_302:
        /*0084*/ 	.byte	0x04, 0x29
        /*0086*/ 	.short	(.L_304 - .L_303)


	//   ....[0]....
.L_303:
        /*0088*/ 	.word	0xffffffff


	//   ....[1]....
        /*008c*/ 	.word	0xffffffff


	//   ....[2]....
        /*0090*/ 	.word	0xffffffff


	//   ....[3]....
        /*0094*/ 	.word	0xffffffff


	//   ....[4]....
        /*0098*/ 	.word	0xffffffff


	//   ....[5]....
        /*009c*/ 	.word	0xffffffff


	//   ....[6]....
        /*00a0*/ 	.word	0xffffffff


	//   ....[7]....
        /*00a4*/ 	.word	0x0500000f


	//----- nvinfo : EIATTR_COOP_GROUP_INSTR_OFFSETS
	.align		4
.L_304:
        /*00a8*/ 	.byte	0x04, 0x28
        /*00aa*/ 	.short	(.L_306 - .L_305)


	//   ....[0]....
.L_305:
        /*00ac*/ 	.word	0x00000060


	//   ....[1]....
        /*00b0*/ 	.word	0x00000190


	//   ....[2]....
        /*00b4*/ 	.word	0x00000220


	//   ....[3]....
        /*00b8*/ 	.word	0x000003a0


	//   ....[4]....
        /*00bc*/ 	.word	0x000005e0


	//   ....[5]....
        /*00c0*/ 	.word	0x00001250


	//   ....[6]....
        /*00c4*/ 	.word	0x000069c0


	//   ....[7]....
        /*00c8*/ 	.word	0x0000a3e0


	//----- nvinfo : EIATTR_REG_RECONFIG
	.align		4
.L_306:
        /*00cc*/ 	.byte	0x01, 0x54
	.zero		2


	//----- nvinfo : EIATTR_SYSCALL_OFFSETS
	.align		4
        /*00d0*/ 	.byte	0x04, 0x46
        /*00d2*/ 	.short	(.L_308 - .L_307)


	//   ....[0]....
.L_307:
        /*00d4*/ 	.word	0x00000eb0


	//   ....[1]....
        /*00d8*/ 	.word	0x00000fa0


	//   ....[2]....
        /*00dc*/ 	.word	0x000010e0


	//   ....[3]....
        /*00e0*/ 	.word	0x000011d0


	//----- nvinfo : EIATTR_MBARRIER_INSTR_OFFSETS
	.align		4
.L_308:
        /*00e4*/ 	.byte	0x04, 0x39
        /*00e6*/ 	.short	(.L_310 - .L_309)


	//   ....[0]....
.L_309:
        /*00e8*/ 	.word	0x00000260
        /*00ec*/ 	.word	0x000000ff
        /*00f0*/ 	.word	0x00036400
        /*00f4*/ 	.short	0x0100
        /*00f6*/ 	.byte	0x06
	.zero		1


	//   ....[1]....
        /*00f8*/ 	.word	0x00000350
        /*00fc*/ 	.word	0x000000ff
        /*0100*/ 	.word	0x00036410
        /*0104*/ 	.short	0x0100
        /*0106*/ 	.byte	0x08
	.zero		1


	//   ....[2]....
        /*0108*/ 	.word	0x00000360
        /*010c*/ 	.word	0x000000ff
        /*0110*/ 	.word	0x00036420
        /*0114*/ 	.short	0x0100
        /*0116*/ 	.byte	0x08
	.zero		1


	//   ....[3]....
        /*0118*/ 	.word	0x00000370
        /*011c*/ 	.word	0x000000ff
        /*0120*/ 	.word	0x00036418
        /*0124*/ 	.short	0x0100
        /*0126*/ 	.byte	0x08
	.zero		1


	//   ....[4]....
        /*0128*/ 	.word	0x00000380
        /*012c*/ 	.word	0x000000ff
        /*0130*/ 	.word	0x00036428
        /*0134*/ 	.short	0x0100
        /*0136*/ 	.byte	0x08
	.zero		1


	//   ....[5]....
        /*0138*/ 	.word	0x000004b0
        /*013c*/ 	.word	0x000000ff
        /*0140*/ 	.word	0x00036430
        /*0144*/ 	.short	0x0100
        /*0146*/ 	.byte	0x08
	.zero		1


	//   ....[6]....
        /*0148*/ 	.word	0x000004c0
        /*014c*/ 	.word	0x000000ff
        /*0150*/ 	.word	0x00036438
        /*0154*/ 	.short	0x0100
        /*0156*/ 	.byte	0x08
	.zero		1


	//   ....[7]....
        /*0158*/ 	.word	0x00001290
        /*015c*/ 	.word	0x000000ff
        /*0160*/ 	.word	0x00036400
        /*0164*/ 	.short	0x010a
        /*0166*/ 	.byte	0x24
	.zero		1


	//   ....[8]....
        /*0168*/ 	.word	0x000013e0
        /*016c*/ 	.word	0x000000ff
        /*0170*/ 	.word	0x00036400
        /*0174*/ 	.short	0x010a
        /*0176*/ 	.byte	0x24
	.zero		1


	//   ....[9]....
        /*0178*/ 	.word	0x00001a90
        /*017c*/ 	.word	0x00000004
        /*0180*/ 	.word	0x00036410
        /*0184*/ 	.short	0x010a
        /*0186*/ 	.byte	0x3f
	.zero		1


	//   ....[10]....
        /*0188*/ 	.word	0x00001ad0
        /*018c*/ 	.word	0x00000004
        /*0190*/ 	.word	0x00036410
        /*0194*/ 	.short	0x010a
        /*0196*/ 	.byte	0x3f
	.zero		1


	//   ....[11]....
        /*0198*/ 	.word	0x00002180
        /*019c*/ 	.word	0x000000ff
        /*01a0*/ 	.word	0x00036430
        /*01a4*/ 	.short	0x010a
        /*01a6*/ 	.byte	0x24
	.zero		1


	//   ....[12]....
        /*01a8*/ 	.word	0x000023a0
        /*01ac*/ 	.word	0x000000ff
        /*01b0*/ 	.word	0x00036430
        /*01b4*/ 	.short	0x010a
        /*01b6*/ 	.byte	0x24
	.zero		1


	//   ....[13]....
        /*01b8*/ 	.word	0x000039b0
        /*01bc*/ 	.word	0x000000ff
        /*01c0*/ 	.word	0x00000000
        /*01c4*/ 	.short	0x0101
        /*01c6*/ 	.byte	0x04
	.zero		1


	//   ....[14]....
        /*01c8*/ 	.word	0x00003d30
        /*01cc*/ 	.word	0x00000004
        /*01d0*/ 	.word	0x00000000
        /*01d4*/ 	.short	0x0101
        /*01d6*/ 	.byte	0x3f
	.zero		1


	//   ....[15]....
        /*01d8*/ 	.word	0x00008580
        /*01dc*/ 	.word	0x0000000c
        /*01e0*/ 	.word	0x00036420
        /*01e4*/ 	.short	0x010a
        /*01e6*/ 	.byte	0x3f
	.zero		1


	//   ....[16]....
        /*01e8*/ 	.word	0x00008c80
        /*01ec*/ 	.word	0x0000000c
        /*01f0*/ 	.word	0x00036438
        /*01f4*/ 	.short	0x010a
        /*01f6*/ 	.byte	0x3f
	.zero		1


	//   ....[17]....
        /*01f8*/ 	.word	0x00008ff0
        /*01fc*/ 	.word	0x0000000c
        /*0200*/ 	.word	0x00036428
        /*0204*/ 	.short	0x010a
        /*0206*/ 	.byte	0x3f
	.zero		1


	//   ....[18]....
        /*0208*/ 	.word	0x000092a0
        /*020c*/ 	.word	0x0000000c
        /*0210*/ 	.word	0x00036438
        /*0214*/ 	.short	0x010a
        /*0216*/ 	.byte	0x3f
	.zero		1


	//   ....[19]....
        /*0218*/ 	.word	0x00009560
        /*021c*/ 	.word	0x0000000c
        /*0220*/ 	.word	0x00036420
        /*0224*/ 	.short	0x010a
        /*0226*/ 	.byte	0x3f
	.zero		1


	//   ....[20]....
        /*0228*/ 	.word	0x00009860
        /*022c*/ 	.word	0x0000000c
        /*0230*/ 	.word	0x00036438
        /*0234*/ 	.short	0x010a
        /*0236*/ 	.byte	0x3f
	.zero		1


	//   ....[21]....
        /*0238*/ 	.word	0x00009b60
        /*023c*/ 	.word	0x0000000c
        /*0240*/ 	.word	0x00036428
        /*0244*/ 	.short	0x010a
        /*0246*/ 	.byte	0x3f
	.zero		1


	//   ....[22]....
        /*0248*/ 	.word	0x00009e20
        /*024c*/ 	.word	0x0000000c
        /*0250*/ 	.word	0x00036438
        /*0254*/ 	.short	0x010a
        /*0256*/ 	.byte	0x3f
	.zero		1


	//   ....[23]....
        /*0258*/ 	.word	0x0000a270
        /*025c*/ 	.word	0x00000007
        /*0260*/ 	.word	0x00000000
        /*0264*/ 	.short	0x010a
        /*0266*/ 	.byte	0x3f
	.zero		1


	//   ....[24]....
        /*0268*/ 	.word	0x0000a2f0
        /*026c*/ 	.word	0x00000005
        /*0270*/ 	.word	0x00000000
        /*0274*/ 	.short	0x010a
        /*0276*/ 	.byte	0x3f
	.zero		1


	//   ....[25]....
        /*0278*/ 	.word	0x0000a340
        /*027c*/ 	.word	0x00000009
        /*0280*/ 	.word	0x00036438
        /*0284*/ 	.short	0x010a
        /*0286*/ 	.byte	0x3f
	.zero		1


	//   ....[26]....
        /*0288*/ 	.word	0x0000a420
        /*028c*/ 	.word	0x00000007
        /*0290*/ 	.word	0x00036400
        /*0294*/ 	.short	0x010a
        /*0296*/ 	.byte	0x3f
	.zero		1


	//   ....[27]....
        /*0298*/ 	.word	0x0000a470
        /*029c*/ 	.word	0x00000004
        /*02a0*/ 	.word	0x00036410
        /*02a4*/ 	.short	0x010a
        /*02a6*/ 	.byte	0x3f
	.zero		1


	//   ....[28]....
        /*02a8*/ 	.word	0x0000a4d0
        /*02ac*/ 	.word	0x00000078
        /*02b0*/ 	.word	0x00036430
        /*02b4*/ 	.short	0x010a
        /*02b6*/ 	.byte	0x3f
	.zero		1


	//   ....[29]....
        /*02b8*/ 	.word	0x0000a520
        /*02bc*/ 	.word	0x0000000c
        /*02c0*/ 	.word	0x00036420
        /*02c4*/ 	.short	0x010a
        /*02c6*/ 	.byte	0x3f
	.zero		1


	//   ....[30]....
        /*02c8*/ 	.word	0x0000a570
        /*02cc*/ 	.word	0x0000000c
        /*02d0*/ 	.word	0x00036438
        /*02d4*/ 	.short	0x010a
        /*02d6*/ 	.byte	0x3f
	.zero		1


	//   ....[31]....
        /*02d8*/ 	.word	0x0000a5c0
        /*02dc*/ 	.word	0x0000000c
        /*02e0*/ 	.word	0x00036428
        /*02e4*/ 	.short	0x010a
        /*02e6*/ 	.byte	0x3f
	.zero		1


	//   ....[32]....
        /*02e8*/ 	.word	0x0000a610
        /*02ec*/ 	.word	0x0000000c
        /*02f0*/ 	.word	0x00036438
        /*02f4*/ 	.short	0x010a
        /*02f6*/ 	.byte	0x3f
	.zero		1


	//   ....[33]....
        /*02f8*/ 	.word	0x0000a670
        /*02fc*/ 	.word	0x0000000c
        /*0300*/ 	.word	0x00036420
        /*0304*/ 	.short	0x010a
        /*0306*/ 	.byte	0x3f
	.zero		1


	//   ....[34]....
        /*0308*/ 	.word	0x0000a6c0
        /*030c*/ 	.word	0x0000000c
        /*0310*/ 	.word	0x00036438
        /*0314*/ 	.short	0x010a
        /*0316*/ 	.byte	0x3f
	.zero		1


	//   ....[35]....
        /*0318*/ 	.word	0x0000a710
        /*031c*/ 	.word	0x0000000c
        /*0320*/ 	.word	0x00036428
        /*0324*/ 	.short	0x010a
        /*0326*/ 	.byte	0x3f
	.zero		1


	//   ....[36]....
        /*0328*/ 	.word	0x0000a760
        /*032c*/ 	.word	0x0000000c
        /*0330*/ 	.word	0x00036438
        /*0334*/ 	.short	0x010a
        /*0336*/ 	.byte	0x3f
	.zero		1


	//   ....[37]....
        /*0338*/ 	.word	0x0000a830
        /*033c*/ 	.word	0x00000007
        /*0340*/ 	.word	0x00000000
        /*0344*/ 	.short	0x010a
        /*0346*/ 	.byte	0x3f
	.zero		1


	//   ....[38]....
        /*0348*/ 	.word	0x0000a880
        /*034c*/ 	.word	0x00000005
        /*0350*/ 	.word	0x00000000
        /*0354*/ 	.short	0x010a
        /*0356*/ 	.byte	0x3f
	.zero		1


	//----- nvinfo : EIATTR_NUM_MBARRIERS
	.align		4
.L_310:
        /*0358*/ 	.byte	0x03, 0x38
        /*035a*/ 	.short	0x0007


	//----- nvinfo : EIATTR_EXIT_INSTR_OFFSETS
	.align		4
        /*035c*/ 	.byte	0x04, 0x1c
        /*035e*/ 	.short	(.L_312 - .L_311)


	//   ....[0]....
.L_311:
        /*0360*/ 	.word	0x0000a390


	//----- nvinfo : EIATTR_MAX_THREADS
	.align		4
.L_312:
        /*0364*/ 	.byte	0x04, 0x05
        /*0366*/ 	.short	(.L_314 - .L_313)
.L_313:
        /*0368*/ 	.word	0x00000200
        /*036c*/ 	.word	0x00000001
        /*0370*/ 	.word	0x00000001


	//----- nvinfo : EIATTR_CRS_STACK_SIZE
	.align		4
.L_314:
        /*0374*/ 	.byte	0x04, 0x1e
        /*0376*/ 	.short	(.L_316 - .L_315)
.L_315:
        /*0378*/ 	.word	0x00000000


	//----- nvinfo : EIATTR_CBANK_PARAM_SIZE
	.align		4
.L_316:
        /*037c*/ 	.byte	0x03, 0x19
        /*037e*/ 	.short	0x06f0


	//----- nvinfo : EIATTR_PARAM_CBANK
	.align		4
        /*0380*/ 	.byte	0x04, 0x0a
        /*0382*/ 	.short	(.L_318 - .L_317)
	.align		4
.L_317:
        /*0384*/ 	.word	index@(.nv.constant0._ZN7cutlass13device_kernelIN5flash11enable_sm90INS1_16FlashAttnBwdSm90INS1_25CollectiveMainloopBwdSm90ILi2ELi1ELi1EN4cute5tupleIJNS5_1CILi1EEES8_S8_EEENS6_IJNS7_ILi64EEENS7_ILi96EEENS7_ILi192EEEEEENS_10bfloat16_tEfNS_4arch4Sm90ELb0ELb0ELb1ELb1ELb0ELb0ELb1ELb0ELi3ELi1ELi1ELi1ELb0EEENS1_21CollectiveEpilogueBwdISD_SE_SG_Li384ELb1ELb1ELi3EEENS1_19SingleTileSchedulerILb1ELb0ELb0ELi96EEEEEEEEEvNT_6ParamsE)
        /*0388*/ 	.short	0x0210
        /*038a*/ 	.short	0x06f0


	//----- nvinfo : EIATTR_SW_WAR
	.align		4
.L_318:
        /*038c*/ 	.byte	0x04, 0x36
        /*038e*/ 	.short	(.L_320 - .L_319)
.L_319:
        /*0390*/ 	.word	0x00000008
.L_320:


//--------------------- .nv.info._ZN7cutlass13device_kernelIN5flash11enable_sm90INS1_16FlashAttnBwdSm90INS1_25CollectiveMainloopBwdSm90ILi2ELi1ELi1EN4cute5tupleIJNS5_1CILi1EEES8_S8_EEENS6_IJNS7_ILi64EEENS7_ILi96EEENS7_ILi192EEEEEENS_10bfloat16_tEfNS_4arch4Sm90ELb0ELb0ELb1ELb1ELb1ELb0ELb1ELb0ELi3ELi1ELi1ELi1ELb0EEENS1_21CollectiveEpilogueBwdISD_SE_SG_Li384ELb1ELb1ELi3EEENS1_19SingleTileSchedulerILb1ELb0ELb0ELi96EEEEEEEEEvNT_6ParamsE --------------------------
	.section	.nv.info._ZN7cutlass13device_kernelIN5flash11enable_sm90INS1_16FlashAttnBwdSm90INS1_25CollectiveMainloopBwdSm90ILi2ELi1ELi1EN4cute5tupleIJNS5_1CILi1EEES8_S8_EEENS6_IJNS7_ILi64EEENS7_ILi96EEENS7_ILi192EEEEEENS_10bfloat16_tEfNS_4arch4Sm90ELb0ELb0ELb1ELb1ELb1ELb0ELb1ELb0ELi3ELi1ELi1ELi1ELb0EEENS1_21CollectiveEpilogueBwdISD_SE_SG_Li384ELb1ELb1ELi3EEENS1_19SingleTileSchedulerILb1ELb0ELb0ELi96EEEEEEEEEvNT_6ParamsE,"",@"SHT_CUDA_INFO"
	.sectionflags	@""
	.align	4


	//----- nvinfo : EIATTR_CUDA_API_VERSION
	.align		4
        /*0000*/ 	.byte	0x04, 0x37
        /*0002*/ 	.short	(.L_322 - .L_321)
.L_321:
        /*0004*/ 	.word	0x00000082


	//----- nvinfo : EIATTR_KPARAM_INFO
	.align		4
.L_322:
        /*0008*/ 	.byte	0x04, 0x17
        /*000a*/ 	.short	(.L_324 - .L_323)
.L_323:
        /*000c*/ 	.word	0x00000000
        /*0010*/ 	.short	0x0000
        /*0012*/ 	.short	0x0070
        /*0014*/ 	.byte	0x00, 0xf0, 0x01, 0x1a


	//----- nvinfo : EIATTR_SPARSE_MMA_MASK
	.align		4
.L_324:
        /*0018*/ 	.byte	0x03, 0x50
        /*001a*/ 	.short	0x0000


	//----- nvinfo : EIATTR_MAXREG_COUNT
	.align		4
        /*001c*/ 	.byte	0x03, 0x1b
        /*001e*/ 	.short	0x0080


	//----- nvinfo : EIATTR_NUM_BARRIERS
	.align		4
        /*0020*/ 	.byte	0x02, 0x4c
        /*0022*/ 	.byte	0x10
	.zero		1


	//----- nvinfo : EIATTR_EXTERNS
	.align		4
        /*0024*/ 	.byte	0x04, 0x0f
        /*0026*/ 	.short	(.L_326 - .L_325)


	//   ....[0]....
	.align		4
.L_325:
        /*0028*/ 	.word	index@(__assertfail)


	//----- nvinfo : EIATTR_ANNOTATIONS
	.align		4
.L_326:
        /*002c*/ 	.byte	0x04, 0x55
        /*002e*/ 	.short	(.L_328 - .L_327)


	//   ....[0]....
.L_327:
        /*0030*/ 	.word	0x00000001
        /*0034*/ 	.byte	0xa0, 0x07, 0x00, 0x00, 0x01, 0x00, 0x00, 0x00, 0x80, 0x17, 0x00, 0x00, 0x01, 0x00, 0x00, 0x00
        /*0044*/ 	.byte	0xc0, 0x17, 0x00, 0x00, 0x01, 0x00, 0x00, 0x00, 0x30, 0x1b, 0x00, 0x00, 0x01, 0x00, 0x00, 0x00
        /*0054*/ 	.byte	0xe0, 0x23, 0x00, 0x00, 0x01, 0x00, 0x00, 0x00, 0xc0, 0x3c, 0x00, 0x00, 0x01, 0x00, 0x00, 0x00
        /*0064*/ 	.byte	0xc0, 0x40, 0x00, 0x00, 0x01, 0x00, 0x00, 0x00, 0xa0, 0x58, 0x00, 0x00


	//----- nvinfo : EIATTR_MERCURY_ISA_VERSION
	.align		4
.L_328:
        /*0070*/ 	.byte	0x03, 0x5f
        /*0072*/ 	.short	0x0101


	//----- nvinfo : EIATTR_INT_WARP_WIDE_INSTR_OFFSETS
	.align		4
        /*0074*/ 	.byte	0x04, 0x31
        /*0076*/ 	.short	(.L_330 - .L_329)


	//   ....[0]....
.L_329:
        /*0078*/ 	.word	0x00000180


	//   ....[1]....
        /*007c*/ 	.word	0x00000240


	//   ....[2]....
        /*0080*/ 	.word	0x00007780


	//   ....[3]....
        /*0084*/ 	.word	0x00007d70


	//   ....[4]....
        /*0088*/ 	.word	0x000084d0


	//   ....[5]....
        /*008c*/ 	.word	0x00008870


	//----- nvinfo : EIATTR_COOP_GROUP_MASK_REGIDS
	.align		4
.L_330:
        /*0090*/ 	.byte	0x04, 0x29
        /*0092*/ 	.short	(.L_332 - .L_331)


	//   ....[0]....
.L_331:
        /*0094*/ 	.word	0xffffffff


	//   ....[1]....
        /*0098*/ 	.word	0xffffffff


	//   ....[2]....
        /*009c*/ 	.word	0xffffffff


	//   ....[3]....
        /*00a0*/ 	.word	0xffffffff


	//   ....[4]....
        /*00a4*/ 	.word	0xffffffff


	//   ....[5]....
        /*00a8*/ 	.word	0xffffffff


	//   ....[6]....
        /*00ac*/ 	.word	0xffffffff


	//   ....[7]....
        /*00b0*/ 	.word	0xffffffff


	//   ....[8]....
        /*00b4*/ 	.word	0xffffffff


	//   ....[9]....
        /*00b8*/ 	.word	0xffffffff


	//   ....[10]....
        /*00bc*/ 	.word	0xffffffff


	//   ....[11]....
        /*00c0*/ 	.word	0xffffffff


	//   ....[12]....
        /*00c4*/ 	.word	0xffffffff


	//   ....[13]....
        /*00c8*/ 	.word	0x0500000f


	//   ....[14]....
        /*00cc*/ 	.word	0x0500000f


	//   ....[15]....
        /*00d0*/ 	.word	0x0500000f


	//   ....[16]....
        /*00d4*/ 	.word	0x0500000f


	//----- nvinfo : EIATTR_COOP_GROUP_INSTR_OFFSETS
	.align		4
.L_332:
        /*00d8*/ 	.byte	0x04, 0x28
        /*00da*/ 	.short	(.L_334 - .L_333)


	//   ....[0]....
.L_333:
        /*00dc*/ 	.word	0x00000060


	//   ....[1]....
        /*00e0*/ 	.word	0x00000190


	//   ....[2]....
        /*00e4*/ 	.word	0x00000220


	//   ....[3]....
        /*00e8*/ 	.word	0x000003a0


	//   ....[4]....
        /*00ec*/ 	.word	0x000005e0


	//   ....[5]....
        /*00f0*/ 	.word	0x00001250


	//   ....[6]....
        /*00f4*/ 	.word	0x000069c0


	//   ....[7]....
        /*00f8*/ 	.word	0x000072c0


	//   ....[8]....
        /*00fc*/ 	.word	0x000076b0


	//   ....[9]....
        /*0100*/ 	.word	0x000078f0


	//   ....[10]....
        /*0104*/ 	.word	0x00007ca0


	//   ....[11]....
        /*0108*/ 	.word	0x00007f50


	//   ....[12]....
        /*010c*/ 	.word	0x00008410


	//   ....[13]....
        /*0110*/ 	.word	0x0000abb0


	//   ....[14]....
        /*0114*/ 	.word	0x0000ad20


	//   ....[15]....
        /*0118*/ 	.word	0x0000ad90


	//   ....[16]....
        /*011c*/ 	.word	0x0000ae00


	//----- nvinfo : EIATTR_REG_RECONFIG
	.align		4
.L_334:
        /*0120*/ 	.byte	0x01, 0x54
	.zero		2


	//----- nvinfo : EIATTR_SYSCALL_OFFSETS
	.align		4
        /*0124*/ 	.byte	0x04, 0x46
        /*0126*/ 	.short	(.L_336 - .L_335)


	//   ....[0]....
.L_335:
        /*0128*/ 	.word	0x00000eb0


	//   ....[1]....
        /*012c*/ 	.word	0x00000fa0


	//   ....[2]....
        /*0130*/ 	.word	0x000010e0


	//   ....[3]....
        /*0134*/ 	.word	0x000011d0


	//----- nvinfo : EIATTR_MBARRIER_INSTR_OFFSETS
	.align		4
.L_336:
        /*0138*/ 	.byte	0x04, 0x39
        /*013a*/ 	.short	(.L_338 - .L_337)


	//   ....[0]....
.L_337:
        /*013c*/ 	.word	0x00000260
        /*0140*/ 	.word	0x000000ff
        /*0144*/ 	.word	0x00036400
        /*0148*/ 	.short	0x0100
        /*014a*/ 	.byte	0x06
	.zero		1


	//   ....[1]....
        /*014c*/ 	.word	0x00000350
        /*0150*/ 	.word	0x000000ff
        /*0154*/ 	.word	0x00036410
        /*0158*/ 	.short	0x0100
        /*015a*/ 	.byte	0x08
	.zero		1


	//   ....[2]....
        /*015c*/ 	.word	0x00000360
        /*0160*/ 	.word	0x000000ff
        /*0164*/ 	.word	0x00036420
        /*0168*/ 	.short	0x0100
        /*016a*/ 	.byte	0x08
	.zero		1


	//   ....[3]....
        /*016c*/ 	.word	0x00000370
        /*0170*/ 	.word	0x000000ff
        /*0174*/ 	.word	0x00036418
        /*0178*/ 	.short	0x0100
        /*017a*/ 	.byte	0x08
	.zero		1


	//   ....[4]....
        /*017c*/ 	.word	0x00000380
        /*0180*/ 	.word	0x000000ff
        /*0184*/ 	.word	0x00036428
        /*0188*/ 	.short	0x0100
        /*018a*/ 	.byte	0x08
	.zero		1


	//   ....[5]....
        /*018c*/ 	.word	0x000004b0
        /*0190*/ 	.word	0x000000ff
        /*0194*/ 	.word	0x00036430
        /*0198*/ 	.short	0x0100
        /*019a*/ 	.byte	0x08
	.zero		1


	//   ....[6]....
        /*019c*/ 	.word	0x000004c0
        /*01a0*/ 	.word	0x000000ff
        /*01a4*/ 	.word	0x00036438
        /*01a8*/ 	.short	0x0100
        /*01aa*/ 	.byte	0x08
	.zero		1


	//   ....[7]....
        /*01ac*/ 	.word	0x00001290
        /*01b0*/ 	.word	0x000000ff
        /*01b4*/ 	.word	0x00036400
        /*01b8*/ 	.short	0x010a
        /*01ba*/ 	.byte	0x24
	.zero		1


	//   ....[8]....
        /*01bc*/ 	.word	0x000013e0
        /*01c0*/ 	.word	0x000000ff
        /*01c4*/ 	.word	0x00036400
        /*01c8*/ 	.short	0x010a
        /*01ca*/ 	.byte	0x24
	.zero		1


	//   ....[9]....
        /*01cc*/ 	.word	0x00001a90
        /*01d0*/ 	.word	0x00000004
        /*01d4*/ 	.word	0x00036410
        /*01d8*/ 	.short	0x010a
        /*01da*/ 	.byte	0x3f
	.zero		1


	//   ....[10]....
        /*01dc*/ 	.word	0x00001ad0
        /*01e0*/ 	.word	0x00000004
        /*01e4*/ 	.word	0x00036410
        /*01e8*/ 	.short	0x010a
        /*01ea*/ 	.byte	0x3f
	.zero		1


	//   ....[11]....
        /*01ec*/ 	.word	0x00002180
        /*01f0*/ 	.word	0x000000ff
        /*01f4*/ 	.word	0x00036430
        /*01f8*/ 	.short	0x010a
        /*01fa*/ 	.byte	0x24
	.zero		1


	//   ....[12]....
        /*01fc*/ 	.word	0x000023a0
        /*0200*/ 	.word	0x000000ff
        /*0204*/ 	.word	0x00036430
        /*0208*/ 	.short	0x010a
        /*020a*/ 	.byte	0x24
	.zero		1


	//   ....[13]....
        /*020c*/ 	.word	0x000039b0
        /*0210*/ 	.word	0x000000ff
        /*0214*/ 	.word	0x00000000
        /*0218*/ 	.short	0x0101
        /*021a*/ 	.byte	0x04
	.zero		1


	//   ....[14]....
        /*021c*/ 	.word	0x00003d30
        /*0220*/ 	.word	0x00000004
        /*0224*/ 	.word	0x00000000
        /*0228*/ 	.short	0x0101
        /*022a*/ 	.byte	0x3f
	.zero		1


	//   ....[15]....
        /*022c*/ 	.word	0x00008d50
        /*0230*/ 	.word	0x0000000c
        /*0234*/ 	.word	0x00036420
        /*0238*/ 	.short	0x010a
        /*023a*/ 	.byte	0x3f
	.zero		1


	//   ....[16]....
        /*023c*/ 	.word	0x00009450
        /*0240*/ 	.word	0x0000000c
        /*0244*/ 	.word	0x00036438
        /*0248*/ 	.short	0x010a
        /*024a*/ 	.byte	0x3f
	.zero		1


	//   ....[17]....
        /*024c*/ 	.word	0x000097c0
        /*0250*/ 	.word	0x0000000c
        /*0254*/ 	.word	0x00036428
        /*0258*/ 	.short	0x010a
        /*025a*/ 	.byte	0x3f
	.zero		1


	//   ....[18]....
        /*025c*/ 	.word	0x00009a70
        /*0260*/ 	.word	0x0000000c
        /*0264*/ 	.word	0x00036438
        /*0268*/ 	.short	0x010a
        /*026a*/ 	.byte	0x3f
	.zero		1


	//   ....[19]....
        /*026c*/ 	.word	0x00009d30
        /*0270*/ 	.word	0x0000000c
        /*0274*/ 	.word	0x00036420
        /*0278*/ 	.short	0x010a
        /*027a*/ 	.byte	0x3f
	.zero		1


	//   ....[20]....
        /*027c*/ 	.word	0x0000a030
        /*0280*/ 	.word	0x0000000c
        /*0284*/ 	.word	0x00036438
        /*0288*/ 	.short	0x010a
        /*028a*/ 	.byte	0x3f
	.zero		1


	//   ....[21]....
        /*028c*/ 	.word	0x0000a330
        /*0290*/ 	.word	0x0000000c
        /*0294*/ 	.word	0x00036428
        /*0298*/ 	.short	0x010a
        /*029a*/ 	.byte	0x3f
	.zero		1


	//   ....[22]....
        /*029c*/ 	.word	0x0000a5f0
        /*02a0*/ 	.word	0x0000000c
        /*02a4*/ 	.word	0x00036438
        /*02a8*/ 	.short	0x010a
        /*02aa*/ 	.byte	0x3f
	.zero		1


	//   ....[23]....
        /*02ac*/ 	.word	0x0000aa40
        /*02b0*/ 	.word	0x00000007
        /*02b4*/ 	.word	0x00000000
        /*02b8*/ 	.short	0x010a
        /*02ba*/ 	.byte	0x3f
	.zero		1


	//   ....[24]....
        /*02bc*/ 	.word	0x0000aac0
        /*02c0*/ 	.word	0x00000005
        /*02c4*/ 	.word	0x00000000
        /*02c8*/ 	.short	0x010a
        /*02ca*/ 	.byte	0x3f
	.zero		1


	//   ....[25]....
        /*02cc*/ 	.word	0x0000ab10
        /*02d0*/ 	.word	0x00000009
        /*02d4*/ 	.word	0x00036438
        /*02d8*/ 	.short	0x010a
        /*02da*/ 	.byte	0x3f
	.zero		1


	//   ....[26]....
        /*02dc*/ 	.word	0x0000abf0
        /*02e0*/ 	.word	0x00000007
        /*02e4*/ 	.word	0x00036400
        /*02e8*/ 	.short	0x010a
        /*02ea*/ 	.byte	0x3f
	.zero		1


	//   ....[27]....
        /*02ec*/ 	.word	0x0000ac40
        /*02f0*/ 	.word	0x00000004
        /*02f4*/ 	.word	0x00036410
        /*02f8*/ 	.short	0x010a
        /*02fa*/ 	.byte	0x3f
	.zero		1


	//   ....[28]....
        /*02fc*/ 	.word	0x0000aca0
        /*0300*/ 	.word	0x00000078
        /*0304*/ 	.word	0x00036430
        /*0308*/ 	.short	0x010a
        /*030a*/ 	.byte	0x3f
	.zero		1


	//   ....[29]....
        /*030c*/ 	.word	0x0000ae40
        /*0310*/ 	.word	0x0000000c
        /*0314*/ 	.word	0x00036420
        /*0318*/ 	.short	0x010a
        /*031a*/ 	.byte	0x3f
	.zero		1


	//   ....[30]....
        /*031c*/ 	.word	0x0000ae90
        /*0320*/ 	.word	0x0000000c
        /*0324*/ 	.word	0x00036438
        /*0328*/ 	.short	0x010a
        /*032a*/ 	.byte	0x3f
	.zero		1


	//   ....[31]....
        /*032c*/ 	.word	0x0000aee0
        /*0330*/ 	.word	0x0000000c
        /*0334*/ 	.word	0x00036428
        /*0338*/ 	.short	0x010a
        /*033a*/ 	.byte	0x3f
	.zero		1


	//   ....[32]....
        /*033c*/ 	.word	0x0000af30
        /*0340*/ 	.word	0x0000000c
        /*0344*/ 	.word	0x00036438
        /*0348*/ 	.short	0x010a
        /*034a*/ 	.byte	0x3f
	.zero		1


	//   ....[33]....
        /*034c*/ 	.word	0x0000af90
        /*0350*/ 	.word	0x0000000c
        /*0354*/ 	.word	0x00036420
        /*0358*/ 	.short	0x010a
        /*035a*/ 	.byte	0x3f
	.zero		1


	//   ....[34]....
        /*035c*/ 	.word	0x0000afe0
        /*0360*/ 	.word	0x0000000c
        /*0364*/ 	.word	0x00036438
        /*0368*/ 	.short	0x010a
        /*036a*/ 	.byte	0x3f
	.zero		1


	//   ....[35]....
        /*036c*/ 	.word	0x0000b030
        /*0370*/ 	.word	0x0000000c
        /*0374*/ 	.word	0x00036428
        /*0378*/ 	.short	0x010a
        /*037a*/ 	.byte	0x3f
	.zero		1


	//   ....[36]....
        /*037c*/ 	.word	0x0000b080
        /*0380*/ 	.word	0x0000000c
        /*0384*/ 	.word	0x00036438
        /*0388*/ 	.short	0x010a
        /*038a*/ 	.byte	0x3f
	.zero		1


	//   ....[37]....
        /*038c*/ 	.word	0x0000b150
        /*0390*/ 	.word	0x00000007
        /*0394*/ 	.word	0x00000000
        /*0398*/ 	.short	0x010a
        /*039a*/ 	.byte	0x3f
	.zero		1


	//   ....[38]....
        /*039c*/ 	.word	0x0000b1a0
        /*03a0*/ 	.word	0x00000005
        /*03a4*/ 	.word	0x00000000
        /*03a8*/ 	.short	0x010a
        /*03aa*/ 	.byte	0x3f
	.zero		1


	//----- nvinfo : EIATTR_NUM_MBARRIERS
	.align		4
.L_338:
        /*03ac*/ 	.byte	0x03, 0x38
        /*03ae*/ 	.short	0x0007


	//----- nvinfo : EIATTR_EXIT_INSTR_OFFSETS
	.align		4
        /*03b0*/ 	.byte	0x04, 0x1c
        /*03b2*/ 	.short	(.L_340 - .L_339)


	//   ....[0]....
.L_339:
        /*03b4*/ 	.word	0x0000ab60


	//----- nvinfo : EIATTR_MAX_THREADS
	.align		4
.L_340:
        /*03b8*/ 	.byte	0x04, 0x05
        /*03ba*/ 	.short	(.L_342 - .L_341)
.L_341:
        /*03bc*/ 	.word	0x00000200
        /*03c0*/ 	.word	0x00000001
        /*03c4*/ 	.word	0x00000001


	//----- nvinfo : EIATTR_CRS_STACK_SIZE
	.align		4
.L_342:
        /*03c8*/ 	.byte	0x04, 0x1e
        /*03ca*/ 	.short	(.L_344 - .L_343)
.L_343:
        /*03cc*/ 	.word	0x00000000


	//----- nvinfo : EIATTR_CBANK_PARAM_SIZE
	.align		4
.L_344:
        /*03d0*/ 	.byte	0x03, 0x19
        /*03d2*/ 	.short	0x06f0


	//----- nvinfo : EIATTR_PARAM_CBANK
	.align		4
        /*03d4*/ 	.byte	0x04, 0x0a
        /*03d6*/ 	.short	(.L_346 - .L_345)
	.align		4
.L_345:
        /*03d8*/ 	.word	index@(.nv.constant0._ZN7cutlass13device_kernelIN5flash11enable_sm90INS1_16FlashAttnBwdSm90INS1_25CollectiveMainloopBwdSm90ILi2ELi1ELi1EN4cute5tupleIJNS5_1CILi1EEES8_S8_EEENS6_IJNS7_ILi64EEENS7_ILi96EEENS7_ILi192EEEEEENS_10bfloat16_tEfNS_4arch4Sm90ELb0ELb0ELb1ELb1ELb1ELb0ELb1ELb0ELi3ELi1ELi1ELi1ELb0EEENS1_21CollectiveEpilogueBwdISD_SE_SG_Li384ELb1ELb1ELi3EEENS1_19SingleTileSchedulerILb1ELb0ELb0ELi96EEEEEEEEEvNT_6ParamsE)
        /*03dc*/ 	.short	0x0210
        /*03de*/ 	.short	0x06f0


	//----- nvinfo : EIATTR_SW_WAR
	.align		4
.L_346:
        /*03e0*/ 	.byte	0x04, 0x36
        /*03e2*/ 	.short	(.L_348 - .L_347)
.L_347:
        /*03e4*/ 	.word	0x00000008
.L_348:


//--------------------- .nv.info._ZN7cutlass13device_kernelIN5flash11enable_sm90INS1_16FlashAttnBwdSm90INS1_25CollectiveMainloopBwdSm90ILi2ELi1ELi1EN4cute5tupleIJNS5_1CILi1EEES8_S8_EEENS6_IJNS7_ILi64EEENS7_ILi96EEENS7_ILi192EEEEEENS_10bfloat16_tEfNS_4arch4Sm90ELb0ELb0ELb1ELb1ELb0ELb0ELb1ELb0ELi3ELi1ELi1ELi1ELb0EEENS1_24CollectiveEpilogueBwdGQAISD_fSG_Li384ELb1ELb0EEENS1_19SingleTileSchedulerILb1ELb0ELb0ELi96EEEEEEEEEvNT_6ParamsE --------------------------
	.section	.nv.info._ZN7cutlass13device_kernelIN5flash11enable_sm90INS1_16FlashAttnBwdSm90INS1_25CollectiveMainloopBwdSm90ILi2ELi1ELi1EN4cute5tupleIJNS5_1CILi1EEES8_S8_EEENS6_IJNS7_ILi64EEENS7_ILi96EEENS7_ILi192EEEEEENS_10bfloat16_tEfNS_4arch4Sm90ELb0ELb0ELb1ELb1ELb0ELb0ELb1ELb0ELi3ELi1ELi1ELi1ELb0EEENS1_24CollectiveEpilogueBwdGQAISD_fSG_Li384ELb1ELb0EEENS1_19SingleTileSchedulerILb1ELb0ELb0ELi96EEEEEEEEEvNT_6ParamsE,"",@"SHT_CUDA_INFO"
	.sectionflags	@""
	.align	4


	//----- nvinfo : EIATTR_CUDA_API_VERSION
	.align		4
        /*0000*/ 	.byte	0x04, 0x37
        /*0002*/ 	.short	(.L_350 - .L_349)
.L_349:
        /*0004*/ 	.word	0x00000082


	//----- nvinfo : EIATTR_KPARAM_INFO
	.align		4
.L_350:
        /*0008*/ 	.byte	0x04, 0x17
        /*000a*/ 	.short	(.L_352 - .L_351)
.L_351:
        /*000c*/ 	.word	0x00000000
        /*0010*/ 	.short	0x0000
        /*0012*/ 	.short	0x0070
        /*0014*/ 	.byte	0x00, 0xf0, 0x01, 0x1a


	//----- nvinfo : EIATTR_SPARSE_MMA_MASK
	.align		4
.L_352:
        /*0018*/ 	.byte	0x03, 0x50
        /*001a*/ 	.short	0x0000


	//----- nvinfo : EIATTR_MAXREG_COUNT
	.align		4
        /*001c*/ 	.byte	0x03, 0x1b
        /*001e*/ 	.short	0x0080


	//----- nvinfo : EIATTR_NUM_BARRIERS
	.align		4
        /*0020*/ 	.byte	0x02, 0x4c
        /*0022*/ 	.byte	0x10
	.zero		1


	//----- nvinfo : EIATTR_EXTERNS
	.align		4
        /*0024*/ 	.byte	0x04, 0x0f
        /*0026*/ 	.short	(.L_354 - .L_353)


	//   ....[0]....
	.align		4
.L_353:
        /*0028*/ 	.word	index@(__assertfail)


	//----- nvinfo : EIATTR_ANNOTATIONS
	.align		4
.L_354:
        /*002c*/ 	.byte	0x04, 0x55
        /*002e*/ 	.short	(.L_356 - .L_355)


	//   ....[0]....
.L_355:
        /*0030*/ 	.word	0x00000001
        /*0034*/ 	.byte	0xa0, 0x07, 0x00, 0x00, 0x01, 0x00, 0x00, 0x00, 0x80, 0x17, 0x00, 0x00, 0x01, 0x00, 0x00, 0x00
        /*0044*/ 	.byte	0xc0, 0x17, 0x00, 0x00, 0x01, 0x00, 0x00, 0x00, 0x30, 0x1b, 0x00, 0x00, 0x01, 0x00, 0x00, 0x00
        /*0054*/ 	.byte	0xe0, 0x23, 0x00, 0x00, 0x01, 0x00, 0x00, 0x00, 0xc0, 0x3c, 0x00, 0x00, 0x01, 0x00, 0x00, 0x00
        /*0064*/ 	.byte	0xc0, 0x40, 0x00, 0x00


	//----- nvinfo : EIATTR_MERCURY_ISA_VERSION
	.align		4
.L_356:
        /*0068*/ 	.byte	0x03, 0x5f
        /*006a*/ 	.short	0x0101


	//----- nvinfo : EIATTR_INT_WARP_WIDE_INSTR_OFFSETS
	.align		4
        /*006c*/ 	.byte	0x04, 0x31
        /*006e*/ 	.short	(.L_358 - .L_357)


	//   ....[0]....
.L_357:
        /*0070*/ 	.word	0x00000180


	//   ....[1]....
        /*0074*/ 	.word	0x00000240


	//   ....[2]....
        /*0078*/ 	.word	0x000060b0


	//----- nvinfo : EIATTR_COOP_GROUP_MASK_REGIDS
	.align		4
.L_358:
        /*007c*/ 	.byte	0x04, 0x29
        /*007e*/ 	.short	(.L_360 - .L_359)


	//   ....[0]....
.L_359:
        /*0080*/ 	.word	0xffffffff


	//   ....[1]....
        /*0084*/ 	.word	0xffffffff


	//   ....[2]....
        /*0088*/ 	.word	0xffffffff


	//   ....[3]....
        /*008c*/ 	.word	0xffffffff


	//   ....[4]....
        /*0090*/ 	.word	0xffffffff


	//   ....[5]....
        /*0094*/ 	.word	0xffffffff


	//   ....[6]....
        /*0098*/ 	.word	0xffffffff


	//   ....[7]....
        /*009c*/ 	.word	0x0500000f


	//----- nvinfo : EIATTR_COOP_GROUP_INSTR_OFFSETS
	.align		4
.L_360:
        /*00a0*/ 	.byte	0x04, 0x28
        /*00a2*/ 	.short	(.L_362 - .L_361)


	//   ....[0]....
.L_361:
        /*00a4*/ 	.word	0x00000060


	//   ....[1]....
        /*00a8*/ 	.word	0x00000190


	//   ....[2]....
        /*00ac*/ 	.word	0x00000220


	//   ....[3]....
        /*00b0*/ 	.word	0x000003a0


	//   ....[4]....
        /*00b4*/ 	.word	0x000005e0


	//   ....[5]....
        /*00b8*/ 	.word	0x00001250


	//   ....[6]....
        /*00bc*/ 	.word	0x000049d0


	//   ....[7]....
        /*00c0*/ 	.word	0x000083f0


	//----- nvinfo : EIATTR_REG_RECONFIG
	.align		4
.L_362:
        /*00c4*/ 	.byte	0x01, 0x54
	.zero		2


	//----- nvinfo : EIATTR_SYSCALL_OFFSETS
	.align		4
        /*00c8*/ 	.byte	0x04, 0x46
        /*00ca*/ 	.short	(.L_364 - .L_363)


	//   ....[0]....
.L_363:
        /*00cc*/ 	.word	0x00000eb0


	//   ....[1]....
        /*00d0*/ 	.word	0x00000fa0


	//   ....[2]....
        /*00d4*/ 	.word	0x000010e0


	//   ....[3]....
        /*00d8*/ 	.word	0x000011d0


	//----- nvinfo : EIATTR_MBARRIER_INSTR_OFFSETS
	.align		4
.L_364:
        /*00dc*/ 	.byte	0x04, 0x39
        /*00de*/ 	.short	(.L_366 - .L_365)


	//   ....[0]....
.L_365:
        /*00e0*/ 	.word	0x00000260
        /*00e4*/ 	.word	0x000000ff
        /*00e8*/ 	.word	0x00036400
        /*00ec*/ 	.short	0x0100
        /*00ee*/ 	.byte	0x06
	.zero		1


	//   ....[1]....
        /*00f0*/ 	.word	0x00000350
        /*00f4*/ 	.word	0x000000ff
        /*00f8*/ 	.word	0x00036410
        /*00fc*/ 	.short	0x0100
        /*00fe*/ 	.byte	0x08
	.zero		1


	//   ....[2]....
        /*0100*/ 	.word	0x00000360
        /*0104*/ 	.word	0x000000ff
        /*0108*/ 	.word	0x00036420
        /*010c*/ 	.short	0x0100
        /*010e*/ 	.byte	0x08
	.zero		1


	//   ....[3]....
        /*0110*/ 	.word	0x00000370
        /*0114*/ 	.word	0x000000ff
        /*0118*/ 	.word	0x00036418
        /*011c*/ 	.short	0x0100
        /*011e*/ 	.byte	0x08
	.zero		1


	//   ....[4]....
        /*0120*/ 	.word	0x00000380
        /*0124*/ 	.word	0x000000ff
        /*0128*/ 	.word	0x00036428
        /*012c*/ 	.short	0x0100
        /*012e*/ 	.byte	0x08
	.zero		1


	//   ....[5]....
        /*0130*/ 	.word	0x000004b0
        /*0134*/ 	.word	0x000000ff
        /*0138*/ 	.word	0x00036430
        /*013c*/ 	.short	0x0100
        /*013e*/ 	.byte	0x08
	.zero		1


	//   ....[6]....
        /*0140*/ 	.word	0x000004c0
        /*0144*/ 	.word	0x000000ff
        /*0148*/ 	.word	0x00036438
        /*014c*/ 	.short	0x0100
        /*014e*/ 	.byte	0x08
	.zero		1


	//   ....[7]....
        /*0150*/ 	.word	0x00001290
        /*0154*/ 	.word	0x000000ff
        /*0158*/ 	.word	0x00036400
        /*015c*/ 	.short	0x010a
        /*015e*/ 	.byte	0x24
	.zero		1


	//   ....[8]....
        /*0160*/ 	.word	0x000013e0
        /*0164*/ 	.word	0x000000ff
        /*0168*/ 	.word	0x00036400
        /*016c*/ 	.short	0x010a
        /*016e*/ 	.byte	0x24
	.zero		1


	//   ....[9]....
        /*0170*/ 	.word	0x00001a90
        /*0174*/ 	.word	0x00000004
        /*0178*/ 	.word	0x00036410
        /*017c*/ 	.short	0x010a
        /*017e*/ 	.byte	0x3f
	.zero		1


	//   ....[10]....
        /*0180*/ 	.word	0x00001ad0
        /*0184*/ 	.word	0x00000004
        /*0188*/ 	.word	0x00036410
        /*018c*/ 	.short	0x010a
        /*018e*/ 	.byte	0x3f
	.zero		1


	//   ....[11]....
        /*0190*/ 	.word	0x00002180
        /*0194*/ 	.word	0x000000ff
        /*0198*/ 	.word	0x00036430
        /*019c*/ 	.short	0x010a
        /*019e*/ 	.byte	0x24
	.zero		1


	//   ....[12]....
        /*01a0*/ 	.word	0x000023a0
        /*01a4*/ 	.word	0x000000ff
        /*01a8*/ 	.word	0x00036430
        /*01ac*/ 	.short	0x010a
        /*01ae*/ 	.byte	0x24
	.zero		1


	//   ....[13]....
        /*01b0*/ 	.word	0x000039b0
        /*01b4*/ 	.word	0x000000ff
        /*01b8*/ 	.word	0x00000000
        /*01bc*/ 	.short	0x0101
        /*01be*/ 	.byte	0x04
	.zero		1


	//   ....[14]....
        /*01c0*/ 	.word	0x00003d30
        /*01c4*/ 	.word	0x00000004
        /*01c8*/ 	.word	0x00000000
        /*01cc*/ 	.short	0x0101
        /*01ce*/ 	.byte	0x3f
	.zero		1


	//   ....[15]....
        /*01d0*/ 	.word	0x00006590
        /*01d4*/ 	.word	0x0000000c
        /*01d8*/ 	.word	0x00036420
        /*01dc*/ 	.short	0x010a
        /*01de*/ 	.byte	0x3f
	.zero		1


	//   ....[16]....
        /*01e0*/ 	.word	0x00006c90
        /*01e4*/ 	.word	0x0000000c
        /*01e8*/ 	.word	0x00036438
        /*01ec*/ 	.short	0x010a
        /*01ee*/ 	.byte	0x3f
	.zero		1


	//   ....[17]....
        /*01f0*/ 	.word	0x00007000
        /*01f4*/ 	.word	0x0000000c
        /*01f8*/ 	.word	0x00036428
        /*01fc*/ 	.short	0x010a
        /*01fe*/ 	.byte	0x3f
	.zero		1


	//   ....[18]....
        /*0200*/ 	.word	0x000072b0
        /*0204*/ 	.word	0x0000000c
        /*0208*/ 	.word	0x00036438
        /*020c*/ 	.short	0x010a
        /*020e*/ 	.byte	0x3f
	.zero		1


	//   ....[19]....
        /*0210*/ 	.word	0x00007570
        /*0214*/ 	.word	0x0000000c
        /*0218*/ 	.word	0x00036420
        /*021c*/ 	.short	0x010a
        /*021e*/ 	.byte	0x3f
	.zero		1


	//   ....[20]....
        /*0220*/ 	.word	0x00007870
        /*0224*/ 	.word	0x0000000c
        /*0228*/ 	.word	0x00036438
        /*022c*/ 	.short	0x010a
        /*022e*/ 	.byte	0x3f
	.zero		1


	//   ....[21]....
        /*0230*/ 	.word	0x00007b70
        /*0234*/ 	.word	0x0000000c
        /*0238*/ 	.word	0x00036428
        /*023c*/ 	.short	0x010a
        /*023e*/ 	.byte	0x3f
	.zero		1


	//   ....[22]....
        /*0240*/ 	.word	0x00007e30
        /*0244*/ 	.word	0x0000000c
        /*0248*/ 	.word	0x00036438
        /*024c*/ 	.short	0x010a
        /*024e*/ 	.byte	0x3f
	.zero		1


	//   ....[23]....
        /*0250*/ 	.word	0x00008280
        /*0254*/ 	.word	0x00000007
        /*0258*/ 	.word	0x00000000
        /*025c*/ 	.short	0x010a
        /*025e*/ 	.byte	0x3f
	.zero		1


	//   ....[24]....
        /*0260*/ 	.word	0x00008300
        /*0264*/ 	.word	0x00000005
        /*0268*/ 	.word	0x00000000
        /*026c*/ 	.short	0x010a
        /*026e*/ 	.byte	0x3f
	.zero		1


	//   ....[25]....
        /*0270*/ 	.word	0x00008350
        /*0274*/ 	.word	0x00000009
        /*0278*/ 	.word	0x00036438
        /*027c*/ 	.short	0x010a
        /*027e*/ 	.byte	0x3f
	.zero		1


	//   ....[26]....
        /*0280*/ 	.word	0x00008430
        /*0284*/ 	.word	0x00000007
        /*0288*/ 	.word	0x00036400
        /*028c*/ 	.short	0x010a
        /*028e*/ 	.byte	0x3f
	.zero		1


	//   ....[27]....
        /*0290*/ 	.word	0x00008480
        /*0294*/ 	.word	0x00000004
        /*0298*/ 	.word	0x00036410
        /*029c*/ 	.short	0x010a
        /*029e*/ 	.byte	0x3f
	.zero		1


	//   ....[28]....
        /*02a0*/ 	.word	0x000084e0
        /*02a4*/ 	.word	0x00000078
        /*02a8*/ 	.word	0x00036430
        /*02ac*/ 	.short	0x010a
        /*02ae*/ 	.byte	0x3f
	.zero		1


	//   ....[29]....
        /*02b0*/ 	.word	0x00008530
        /*02b4*/ 	.word	0x0000000c
        /*02b8*/ 	.word	0x00036420
        /*02bc*/ 	.short	0x010a
        /*02be*/ 	.byte	0x3f
	.zero		1


	//   ....[30]....
        /*02c0*/ 	.word	0x00008580
        /*02c4*/ 	.word	0x0000000c
        /*02c8*/ 	.word	0x00036438
        /*02cc*/ 	.short	0x010a
        /*02ce*/ 	.byte	0x3f
	.zero		1


	//   ....[31]....
        /*02d0*/ 	.word	0x000085d0
        /*02d4*/ 	.word	0x0000000c
        /*02d8*/ 	.word	0x00036428
        /*02dc*/ 	.short	0x010a
        /*02de*/ 	.byte	0x3f
	.zero		1


	//   ....[32]....
        /*02e0*/ 	.word	0x00008620
        /*02e4*/ 	.word	0x0000000c
        /*02e8*/ 	.word	0x00036438
        /*02ec*/ 	.short	0x010a
        /*02ee*/ 	.byte	0x3f
	.zero		1


	//   ....[33]....
        /*02f0*/ 	.word	0x00008680
        /*02f4*/ 	.word	0x0000000c
        /*02f8*/ 	.word	0x00036420
        /*02fc*/ 	.short	0x010a
        /*02fe*/ 	.byte	0x3f
	.zero		1


	//   ....[34]....
        /*0300*/ 	.word	0x000086d0
        /*0304*/ 	.word	0x0000000c
        /*0308*/ 	.word	0x00036438
        /*030c*/ 	.short	0x010a
        /*030e*/ 	.byte	0x3f
	.zero		1


	//   ....[35]....
        /*0310*/ 	.word	0x00008720
        /*0314*/ 	.word	0x0000000c
        /*0318*/ 	.word	0x00036428
        /*031c*/ 	.short	0x010a
        /*031e*/ 	.byte	0x3f
	.zero		1


	//   ....[36]....
        /*0320*/ 	.word	0x00008770
        /*0324*/ 	.word	0x0000000c
        /*0328*/ 	.word	0x00036438
        /*032c*/ 	.short	0x010a
        /*032e*/ 	.byte	0x3f
	.zero		1


	//   ....[37]....
        /*0330*/ 	.word	0x00008840
        /*0334*/ 	.word	0x00000007
        /*0338*/ 	.word	0x00000000
        /*033c*/ 	.short	0x010a
        /*033e*/ 	.byte	0x3f
	.zero		1


	//   ....[38]....
        /*0340*/ 	.word	0x00008890
        /*0344*/ 	.word	0x00000005
        /*0348*/ 	.word	0x00000000
        /*034c*/ 	.short	0x010a
        /*034e*/ 	.byte	0x3f
	.zero		1


	//----- nvinfo : EIATTR_NUM_MBARRIERS
	.align		4
.L_366:
        /*0350*/ 	.byte	0x03, 0x38
        /*0352*/ 	.short	0x0007


	//----- nvinfo : EIATTR_EXIT_INSTR_OFFSETS
	.align		4
        /*0354*/ 	.byte	0x04, 0x1c
        /*0356*/ 	.short	(.L_368 - .L_367)


	//   ....[0]....
.L_367:
        /*0358*/ 	.word	0x000083a0


	//----- nvinfo : EIATTR_MAX_THREADS
	.align		4
.L_368:
        /*035c*/ 	.byte	0x04, 0x05
        /*035e*/ 	.short	(.L_370 - .L_369)
.L_369:
        /*0360*/ 	.word	0x00000200
        /*0364*/ 	.word	0x00000001
        /*0368*/ 	.word	0x00000001


	//----- nvinfo : EIATTR_CRS_STACK_SIZE
	.align		4
.L_370:
        /*036c*/ 	.byte	0x04, 0x1e
        /*036e*/ 	.short	(.L_372 - .L_371)
.L_371:
        /*0370*/ 	.word	0x00000000


	//----- nvinfo : EIATTR_CBANK_PARAM_SIZE
	.align		4
.L_372:
        /*0374*/ 	.byte	0x03, 0x19
        /*0376*/ 	.short	0x06f0


	//----- nvinfo : EIATTR_PARAM_CBANK
	.align		4
        /*0378*/ 	.byte	0x04, 0x0a
        /*037a*/ 	.short	(.L_374 - .L_373)
	.align		4
.L_373:
        /*037c*/ 	.word	index@(.nv.constant0._ZN7cutlass13device_kernelIN5flash11enable_sm90INS1_16FlashAttnBwdSm90INS1_25CollectiveMainloopBwdSm90ILi2ELi1ELi1EN4cute5tupleIJNS5_1CILi1EEES8_S8_EEENS6_IJNS7_ILi64EEENS7_ILi96EEENS7_ILi192EEEEEENS_10bfloat16_tEfNS_4arch4Sm90ELb0ELb0ELb1ELb1ELb0ELb0ELb1ELb0ELi3ELi1ELi1ELi1ELb0EEENS1_24CollectiveEpilogueBwdGQAISD_fSG_Li384ELb1ELb0EEENS1_19SingleTileSchedulerILb1ELb0ELb0ELi96EEEEEEEEEvNT_6ParamsE)
        /*0380*/ 	.short	0x0210
        /*0382*/ 	.short	0x06f0


	//----- nvinfo : EIATTR_SW_WAR
	.align		4
.L_374:
        /*0384*/ 	.byte	0x04, 0x36
        /*0386*/ 	.short	(.L_376 - .L_375)
.L_375:
        /*0388*/ 	.word	0x00000008
.L_376:


//--------------------- .nv.info._ZN7cutlass13device_kernelIN5flash11enable_sm90INS1_16FlashAttnBwdSm90INS1_25CollectiveMainloopBwdSm90ILi2ELi1ELi1EN4cute5tupleIJNS5_1CILi1EEES8_S8_EEENS6_IJNS7_ILi64EEENS7_ILi96EEENS7_ILi192EEEEEENS_10bfloat16_tEfNS_4arch4Sm90ELb0ELb0ELb1ELb1ELb1ELb0ELb1ELb0ELi3ELi1ELi1ELi1ELb0EEENS1_24CollectiveEpilogueBwdGQAISD_fSG_Li384ELb1ELb1EEENS1_19SingleTileSchedulerILb1ELb0ELb0ELi96EEEEEEEEEvNT_6ParamsE --------------------------
	.section	.nv.info._ZN7cutlass13device_kernelIN5flash11enable_sm90INS1_16FlashAttnBwdSm90INS1_25CollectiveMainloopBwdSm90ILi2ELi1ELi1EN4cute5tupleIJNS5_1CILi1EEES8_S8_EEENS6_IJNS7_ILi64EEENS7_ILi96EEENS7_ILi192EEEEEENS_10bfloat16_tEfNS_4arch4Sm90ELb0ELb0ELb1ELb1ELb1ELb0ELb1ELb0ELi3ELi1ELi1ELi1ELb0EEENS1_24CollectiveEpilogueBwdGQAISD_fSG_Li384ELb1ELb1EEENS1_19SingleTileSchedulerILb1ELb0ELb0ELi96EEEEEEEEEvNT_6ParamsE,"",@"SHT_CUDA_INFO"
	.sectionflags	@""
	.align	4


	//----- nvinfo : EIATTR_CUDA_API_VERSION
	.align		4
        /*0000*/ 	.byte	0x04, 0x37
        /*0002*/ 	.short	(.L_378 - .L_377)
.L_377:
        /*0004*/ 	.word	0x00000082


	//----- nvinfo : EIATTR_KPARAM_INFO
	.align		4
.L_378:
        /*0008*/ 	.byte	0x04, 0x17
        /*000a*/ 	.short	(.L_380 - .L_379)
.L_379:
        /*000c*/ 	.word	0x00000000
        /*0010*/ 	.short	0x0000
        /*0012*/ 	.short	0x0070
        /*0014*/ 	.byte	0x00, 0xf0, 0x01, 0x1a


	//----- nvinfo : EIATTR_SPARSE_MMA_MASK
	.align		4
.L_380:
        /*0018*/ 	.byte	0x03, 0x50
        /*001a*/ 	.short	0x0000


	//----- nvinfo : EIATTR_MAXREG_COUNT
	.align		4
        /*001c*/ 	.byte	0x03, 0x1b
        /*001e*/ 	.short	0x0080


	//----- nvinfo : EIATTR_NUM_BARRIERS
	.align		4
        /*0020*/ 	.byte	0x02, 0x4c
        /*0022*/ 	.byte	0x10
	.zero		1


	//----- nvinfo : EIATTR_EXTERNS
	.align		4
        /*0024*/ 	.byte	0x04, 0x0f
        /*0026*/ 	.short	(.L_382 - .L_381)


	//   ....[0]....
	.align		4
.L_381:
        /*0028*/ 	.word	index@(__assertfail)


	//----- nvinfo : EIATTR_ANNOTATIONS
	.align		4
.L_382:
        /*002c*/ 	.byte	0x04, 0x55
        /*002e*/ 	.short	(.L_384 - .L_383)


	//   ....[0]....
.L_383:
        /*0030*/ 	.word	0x00000001
        /*0034*/ 	.byte	0xa0, 0x07, 0x00, 0x00, 0x01, 0x00, 0x00, 0x00, 0x80, 0x17, 0x00, 0x00, 0x01, 0x00, 0x00, 0x00
        /*0044*/ 	.byte	0xc0, 0x17, 0x00, 0x00, 0x01, 0x00, 0x00, 0x00, 0x30, 0x1b, 0x00, 0x00, 0x01, 0x00, 0x00, 0x00
        /*0054*/ 	.byte	0xe0, 0x23, 0x00, 0x00, 0x01, 0x00, 0x00, 0x00, 0xc0, 0x3c, 0x00, 0x00, 0x01, 0x00, 0x00, 0x00
        /*0064*/ 	.byte	0xc0, 0x40, 0x00, 0x00


	//----- nvinfo : EIATTR_MERCURY_ISA_VERSION
	.align		4
.L_384:
        /*0068*/ 	.byte	0x03, 0x5f
        /*006a*/ 	.short	0x0101


	//----- nvinfo : EIATTR_INT_WARP_WIDE_INSTR_OFFSETS
	.align		4
        /*006c*/ 	.byte	0x04, 0x31
        /*006e*/ 	.short	(.L_386 - .L_385)


	//   ....[0]....
.L_385:
        /*0070*/ 	.word	0x00000180


	//   ....[1]....
        /*0074*/ 	.word	0x00000240


	//   ....[2]....
        /*0078*/ 	.word	0x00005c20


	//   ....[3]....
        /*007c*/ 	.word	0x00006210


	//   ....[4]....
        /*0080*/ 	.word	0x00006970


	//   ....[5]....
        /*0084*/ 	.word	0x00006d10


	//----- nvinfo : EIATTR_COOP_GROUP_MASK_REGIDS
	.align		4
.L_386:
        /*0088*/ 	.byte	0x04, 0x29
        /*008a*/ 	.short	(.L_388 - .L_387)


	//   ....[0]....
.L_387:
        /*008c*/ 	.word	0xffffffff


	//   ....[1]....
        /*0090*/ 	.word	0xffffffff


	//   ....[2]....
        /*0094*/ 	.word	0xffffffff


	//   ....[3]....
        /*0098*/ 	.word	0xffffffff


	//   ....[4]....
        /*009c*/ 	.word	0xffffffff


	//   ....[5]....
        /*00a0*/ 	.word	0xffffffff


	//   ....[6]....
        /*00a4*/ 	.word	0xffffffff


	//   ....[7]....
        /*00a8*/ 	.word	0xffffffff


	//   ....[8]....
        /*00ac*/ 	.word	0xffffffff


	//   ....[9]....
        /*00b0*/ 	.word	0xffffffff


	//   ....[10]....
        /*00b4*/ 	.word	0xffffffff


	//   ....[11]....
        /*00b8*/ 	.word	0xffffffff


	//   ....[12]....
        /*00bc*/ 	.word	0xffffffff


	//   ....[13]....
        /*00c0*/ 	.word	0xffffffff


	//   ....[14]....
        /*00c4*/ 	.word	0xffffffff


	//   ....[15]....
        /*00c8*/ 	.word	0xffffffff


	//   ....[16]....
        /*00cc*/ 	.word	0xffffffff


	//   ....[17]....
        /*00d0*/ 	.word	0x0500000f


	//   ....[18]....
        /*00d4*/ 	.word	0x0500000f


	//   ....[19]....
        /*00d8*/ 	.word	0x0500000f


	//   ....[20]....
        /*00dc*/ 	.word	0x0500000f


	//   ....[21]....
        /*00e0*/ 	.word	0x0500000f


	//   ....[22]....
        /*00e4*/ 	.word	0x0500000f


	//----- nvinfo : EIATTR_COOP_GROUP_INSTR_OFFSETS
	.align		4
.L_388:
        /*00e8*/ 	.byte	0x04, 0x28
        /*00ea*/ 	.short	(.L_390 - .L_389)


	//   ....[0]....
.L_389:
        /*00ec*/ 	.word	0x00000060


	//   ....[1]....
        /*00f0*/ 	.word	0x00000190


	//   ....[2]....
        /*00f4*/ 	.word	0x00000220


	//   ....[3]....
        /*00f8*/ 	.word	0x000003a0


	//   ....[4]....
        /*00fc*/ 	.word	0x000005e0


	//   ....[5]....
        /*0100*/ 	.word	0x00001250


	//   ....[6]....
        /*0104*/ 	.word	0x000047a0


	//   ....[7]....
        /*0108*/ 	.word	0x00004930


	//   ....[8]....
        /*010c*/ 	.word	0x00004bc0


	//   ....[9]....
        /*0110*/ 	.word	0x00004d50


	//   ....[10]....
        /*0114*/ 	.word	0x00004e60


	//   ....[11]....
        /*0118*/ 	.word	0x00005760


	//   ....[12]....
        /*011c*/ 	.word	0x00005b50


	//   ....[13]....
        /*0120*/ 	.word	0x00005d90


	//   ....[14]....
        /*0124*/ 	.word	0x00006140


	//   ....[15]....
        /*0128*/ 	.word	0x000063f0


	//   ....[16]....
        /*012c*/ 	.word	0x000068b0


	//   ....[17]....
        /*0130*/ 	.word	0x00009050


	//   ....[18]....
        /*0134*/ 	.word	0x000091c0


	//   ....[19]....
        /*0138*/ 	.word	0x00009230


	//   ....[20]....
        /*013c*/ 	.word	0x000092a0


	//   ....[21]....
        /*0140*/ 	.word	0x00009310


	//   ....[22]....
        /*0144*/ 	.word	0x00009380


	//----- nvinfo : EIATTR_REG_RECONFIG
	.align		4
.L_390:
        /*0148*/ 	.byte	0x01, 0x54
	.zero		2


	//----- nvinfo : EIATTR_SYSCALL_OFFSETS
	.align		4
        /*014c*/ 	.byte	0x04, 0x46
        /*014e*/ 	.short	(.L_392 - .L_391)


	//   ....[0]....
.L_391:
        /*0150*/ 	.word	0x00000eb0


	//   ....[1]....
        /*0154*/ 	.word	0x00000fa0


	//   ....[2]....
        /*0158*/ 	.word	0x000010e0


	//   ....[3]....
        /*015c*/ 	.word	0x000011d0


	//----- nvinfo : EIATTR_MBARRIER_INSTR_OFFSETS
	.align		4
.L_392:
        /*0160*/ 	.byte	0x04, 0x39
        /*0162*/ 	.short	(.L_394 - .L_393)


	//   ....[0]....
.L_393:
        /*0164*/ 	.word	0x00000260
        /*0168*/ 	.word	0x000000ff
        /*016c*/ 	.word	0x00036400
        /*0170*/ 	.short	0x0100
        /*0172*/ 	.byte	0x06
	.zero		1


	//   ....[1]....
        /*0174*/ 	.word	0x00000350
        /*0178*/ 	.word	0x000000ff
        /*017c*/ 	.word	0x00036410
        /*0180*/ 	.short	0x0100
        /*0182*/ 	.byte	0x08
	.zero		1


	//   ....[2]....
        /*0184*/ 	.word	0x00000360
        /*0188*/ 	.word	0x000000ff
        /*018c*/ 	.word	0x00036420
        /*0190*/ 	.short	0x0100
        /*0192*/ 	.byte	0x08
	.zero		1


	//   ....[3]....
        /*0194*/ 	.word	0x00000370
        /*0198*/ 	.word	0x000000ff
        /*019c*/ 	.word	0x00036418
        /*01a0*/ 	.short	0x0100
        /*01a2*/ 	.byte	0x08
	.zero		1


	//   ....[4]....
        /*01a4*/ 	.word	0x00000380
        /*01a8*/ 	.word	0x000000ff
        /*01ac*/ 	.word	0x00036428
        /*01b0*/ 	.short	0x0100
        /*01b2*/ 	.byte	0x08
	.zero		1


	//   ....[5]....
        /*01b4*/ 	.word	0x000004b0
        /*01b8*/ 	.word	0x000000ff
        /*01bc*/ 	.word	0x00036430
        /*01c0*/ 	.short	0x0100
        /*01c2*/ 	.byte	0x08
	.zero		1


	//   ....[6]....
        /*01c4*/ 	.word	0x000004c0
        /*01c8*/ 	.word	0x000000ff
        /*01cc*/ 	.word	0x00036438
        /*01d0*/ 	.short	0x0100
        /*01d2*/ 	.byte	0x08
	.zero		1


	//   ....[7]....
        /*01d4*/ 	.word	0x00001290
        /*01d8*/ 	.word	0x000000ff
        /*01dc*/ 	.word	0x00036400
        /*01e0*/ 	.short	0x010a
        /*01e2*/ 	.byte	0x24
	.zero		1


	//   ....[8]....
        /*01e4*/ 	.word	0x000013e0
        /*01e8*/ 	.word	0x000000ff
        /*01ec*/ 	.word	0x00036400
        /*01f0*/ 	.short	0x010a
        /*01f2*/ 	.byte	0x24
	.zero		1


	//   ....[9]....
        /*01f4*/ 	.word	0x00001a90
        /*01f8*/ 	.word	0x00000004
        /*01fc*/ 	.word	0x00036410
        /*0200*/ 	.short	0x010a
        /*0202*/ 	.byte	0x3f
	.zero		1


	//   ....[10]....
        /*0204*/ 	.word	0x00001ad0
        /*0208*/ 	.word	0x00000004
        /*020c*/ 	.word	0x00036410
        /*0210*/ 	.short	0x010a
        /*0212*/ 	.byte	0x3f
	.zero		1


	//   ....[11]....
        /*0214*/ 	.word	0x00002180
        /*0218*/ 	.word	0x000000ff
        /*021c*/ 	.word	0x00036430
        /*0220*/ 	.short	0x010a
        /*0222*/ 	.byte	0x24
	.zero		1


	//   ....[12]....
        /*0224*/ 	.word	0x000023a0
        /*0228*/ 	.word	0x000000ff
        /*022c*/ 	.word	0x00036430
        /*0230*/ 	.short	0x010a
        /*0232*/ 	.byte	0x24
	.zero		1


	//   ....[13]....
        /*0234*/ 	.word	0x000039b0
        /*0238*/ 	.word	0x000000ff
        /*023c*/ 	.word	0x00000000
        /*0240*/ 	.short	0x0101
        /*0242*/ 	.byte	0x04
	.zero		1


	//   ....[14]....
        /*0244*/ 	.word	0x00003d30
        /*0248*/ 	.word	0x00000004
        /*024c*/ 	.word	0x00000000
        /*0250*/ 	.short	0x0101
        /*0252*/ 	.byte	0x3f
	.zero		1


	//   ....[15]....
        /*0254*/ 	.word	0x000071f0
        /*0258*/ 	.word	0x0000000c
        /*025c*/ 	.word	0x00036420
        /*0260*/ 	.short	0x010a
        /*0262*/ 	.byte	0x3f
	.zero		1


	//   ....[16]....
        /*0264*/ 	.word	0x000078f0
        /*0268*/ 	.word	0x0000000c
        /*026c*/ 	.word	0x00036438
        /*0270*/ 	.short	0x010a
        /*0272*/ 	.byte	0x3f
	.zero		1


	//   ....[17]....
        /*0274*/ 	.word	0x00007c60
        /*0278*/ 	.word	0x0000000c
        /*027c*/ 	.word	0x00036428
        /*0280*/ 	.short	0x010a
        /*0282*/ 	.byte	0x3f
	.zero		1


	//   ....[18]....
        /*0284*/ 	.word	0x00007f10
        /*0288*/ 	.word	0x0000000c
        /*028c*/ 	.word	0x00036438
        /*0290*/ 	.short	0x010a
        /*0292*/ 	.byte	0x3f
	.zero		1


	//   ....[19]....
        /*0294*/ 	.word	0x000081d0
        /*0298*/ 	.word	0x0000000c
        /*029c*/ 	.word	0x00036420
        /*02a0*/ 	.short	0x010a
        /*02a2*/ 	.byte	0x3f
	.zero		1


	//   ....[20]....
        /*02a4*/ 	.word	0x000084d0
        /*02a8*/ 	.word	0x0000000c
        /*02ac*/ 	.word	0x00036438
        /*02b0*/ 	.short	0x010a
        /*02b2*/ 	.byte	0x3f
	.zero		1


	//   ....[21]....
        /*02b4*/ 	.word	0x000087d0
        /*02b8*/ 	.word	0x0000000c
        /*02bc*/ 	.word	0x00036428
        /*02c0*/ 	.short	0x010a
        /*02c2*/ 	.byte	0x3f
	.zero		1


	//   ....[22]....
        /*02c4*/ 	.word	0x00008a90
        /*02c8*/ 	.word	0x0000000c
        /*02cc*/ 	.word	0x00036438
        /*02d0*/ 	.short	0x010a
        /*02d2*/ 	.byte	0x3f
	.zero		1


	//   ....[23]....
        /*02d4*/ 	.word	0x00008ee0
        /*02d8*/ 	.word	0x00000007
        /*02dc*/ 	.word	0x00000000
        /*02e0*/ 	.short	0x010a
        /*02e2*/ 	.byte	0x3f
	.zero		1


	//   ....[24]....
        /*02e4*/ 	.word	0x00008f60
        /*02e8*/ 	.word	0x00000005
        /*02ec*/ 	.word	0x00000000
        /*02f0*/ 	.short	0x010a
        /*02f2*/ 	.byte	0x3f
	.zero		1


	//   ....[25]....
        /*02f4*/ 	.word	0x00008fb0
        /*02f8*/ 	.word	0x00000009
        /*02fc*/ 	.word	0x00036438
        /*0300*/ 	.short	0x010a
        /*0302*/ 	.byte	0x3f
	.zero		1


	//   ....[26]....
        /*0304*/ 	.word	0x00009090
        /*0308*/ 	.word	0x00000007
        /*030c*/ 	.word	0x00036400
        /*0310*/ 	.short	0x010a
        /*0312*/ 	.byte	0x3f
	.zero		1


	//   ....[27]....
        /*0314*/ 	.word	0x000090e0
        /*0318*/ 	.word	0x00000004
        /*031c*/ 	.word	0x00036410
        /*0320*/ 	.short	0x010a
        /*0322*/ 	.byte	0x3f
	.zero		1


	//   ....[28]....
        /*0324*/ 	.word	0x00009140
        /*0328*/ 	.word	0x00000078
        /*032c*/ 	.word	0x00036430
        /*0330*/ 	.short	0x010a
        /*0332*/ 	.byte	0x3f
	.zero		1


	//   ....[29]....
        /*0334*/ 	.word	0x000093c0
        /*0338*/ 	.word	0x0000000c
        /*033c*/ 	.word	0x00036420
        /*0340*/ 	.short	0x010a
        /*0342*/ 	.byte	0x3f
	.zero		1


	//   ....[30]....
        /*0344*/ 	.word	0x00009410
        /*0348*/ 	.word	0x0000000c
        /*034c*/ 	.word	0x00036438
        /*0350*/ 	.short	0x010a
        /*0352*/ 	.byte	0x3f
	.zero		1


	//   ....[31]....
        /*0354*/ 	.word	0x00009460
        /*0358*/ 	.word	0x0000000c
        /*035c*/ 	.word	0x00036428
        /*0360*/ 	.short	0x010a
        /*0362*/ 	.byte	0x3f
	.zero		1


	//   ....[32]....
        /*0364*/ 	.word	0x000094b0
        /*0368*/ 	.word	0x0000000c
        /*036c*/ 	.word	0x00036438
        /*0370*/ 	.short	0x010a
        /*0372*/ 	.byte	0x3f
	.zero		1


	//   ....[33]....
        /*0374*/ 	.word	0x00009510
        /*0378*/ 	.word	0x0000000c
        /*037c*/ 	.word	0x00036420
        /*0380*/ 	.short	0x010a
        /*0382*/ 	.byte	0x3f
	.zero		1


	//   ....[34]....
        /*0384*/ 	.word	0x00009560
        /*0388*/ 	.word	0x0000000c
        /*038c*/ 	.word	0x00036438
        /*0390*/ 	.short	0x010a
        /*0392*/ 	.byte	0x3f
	.zero		1


	//   ....[35]....
        /*0394*/ 	.word	0x000095b0
        /*0398*/ 	.word	0x0000000c
        /*039c*/ 	.word	0x00036428
        /*03a0*/ 	.short	0x010a
        /*03a2*/ 	.byte	0x3f
	.zero		1


	//   ....[36]....
        /*03a4*/ 	.word	0x00009600
        /*03a8*/ 	.word	0x0000000c
        /*03ac*/ 	.word	0x00036438
        /*03b0*/ 	.short	0x010a
        /*03b2*/ 	.byte	0x3f
	.zero		1


	//   ....[37]....
        /*03b4*/ 	.word	0x000096d0
        /*03b8*/ 	.word	0x00000007
        /*03bc*/ 	.word	0x00000000
        /*03c0*/ 	.short	0x010a
        /*03c2*/ 	.byte	0x3f
	.zero		1


	//   ....[38]....
        /*03c4*/ 	.word	0x00009720
        /*03c8*/ 	.word	0x00000005
        /*03cc*/ 	.word	0x00000000
        /*03d0*/ 	.short	0x010a
        /*03d2*/ 	.byte	0x3f
	.zero		1


	//----- nvinfo : EIATTR_NUM_MBARRIERS
	.align		4
.L_394:
        /*03d4*/ 	.byte	0x03, 0x38
        /*03d6*/ 	.short	0x0007


	//----- nvinfo : EIATTR_EXIT_INSTR_OFFSETS
	.align		4
        /*03d8*/ 	.byte	0x04, 0x1c
        /*03da*/ 	.short	(.L_396 - .L_395)


	//   ....[0]....
.L_395:
        /*03dc*/ 	.word	0x00009000


	//----- nvinfo : EIATTR_MAX_THREADS
	.align		4
.L_396:
        /*03e0*/ 	.byte	0x04, 0x05
        /*03e2*/ 	.short	(.L_398 - .L_397)
.L_397:
        /*03e4*/ 	.word	0x00000200
        /*03e8*/ 	.word	0x00000001
        /*03ec*/ 	.word	0x00000001


	//----- nvinfo : EIATTR_CRS_STACK_SIZE
	.align		4
.L_398:
        /*03f0*/ 	.byte	0x04, 0x1e
        /*03f2*/ 	.short	(.L_400 - .L_399)
.L_399:
        /*03f4*/ 	.word	0x00000000


	//----- nvinfo : EIATTR_CBANK_PARAM_SIZE
	.align		4
.L_400:
        /*03f8*/ 	.byte	0x03, 0x19
        /*03fa*/ 	.short	0x06f0


	//----- nvinfo : EIATTR_PARAM_CBANK
	.align		4
        /*03fc*/ 	.byte	0x04, 0x0a
        /*03fe*/ 	.short	(.L_402 - .L_401)
	.align		4
.L_401:
        /*0400*/ 	.word	index@(.nv.constant0._ZN7cutlass13device_kernelIN5flash11enable_sm90INS1_16FlashAttnBwdSm90INS1_25CollectiveMainloopBwdSm90ILi2ELi1ELi1EN4cute5tupleIJNS5_1CILi1EEES8_S8_EEENS6_IJNS7_ILi64EEENS7_ILi96EEENS7_ILi192EEEEEENS_10bfloat16_tEfNS_4arch4Sm90ELb0ELb0ELb1ELb1ELb1ELb0ELb1ELb0ELi3ELi1ELi1ELi1ELb0EEENS1_24CollectiveEpilogueBwdGQAISD_fSG_Li384ELb1ELb1EEENS1_19SingleTileSchedulerILb1ELb0ELb0ELi96EEEEEEEEEvNT_6ParamsE)
        /*0404*/ 	.short	0x0210
        /*0406*/ 	.short	0x06f0


	//----- nvinfo : EIATTR_SW_WAR
	.align		4
.L_402:
        /*0408*/ 	.byte	0x04, 0x36
        /*040a*/ 	.short	(.L_404 - .L_403)
.L_403:
        /*040c*/ 	.word	0x00000008
.L_404:


//--------------------- .nv.info._ZN7cutlass13device_kernelIN5flash11enable_sm90INS1_16FlashAttnBwdSm90INS1_25CollectiveMainloopBwdSm90ILi2ELi1ELi1EN4cute5tupleIJNS5_1CILi1EEES8_S8_EEENS6_IJNS7_ILi64EEENS7_ILi96EEENS7_ILi192EEEEEENS_10bfloat16_tEfNS_4arch4Sm90ELb0ELb1ELb1ELb0ELb0ELb0ELb1ELb0ELi3ELi1ELi1ELi1ELb0EEENS1_21CollectiveEpilogueBwdISD_SE_SG_Li384ELb0ELb1ELi3EEENS1_19SingleTileSchedulerILb0ELb0ELb0ELi96EEEEEEEEEvNT_6ParamsE --------------------------
	.section	.nv.info._ZN7cutlass13device_kernelIN5flash11enable_sm90INS1_16FlashAttnBwdSm90INS1_25CollectiveMainloopBwdSm90ILi2ELi1ELi1EN4cute5tupleIJNS5_1CILi1EEES8_S8_EEENS6_IJNS7_ILi64EEENS7_ILi96EEENS7_ILi192EEEEEENS_10bfloat16_tEfNS_4arch4Sm90ELb0ELb1ELb1ELb0ELb0ELb0ELb1ELb0ELi3ELi1ELi1ELi1ELb0EEENS1_21CollectiveEpilogueBwdISD_SE_SG_Li384ELb0ELb1ELi3EEENS1_19SingleTileSchedulerILb0ELb0ELb0ELi96EEEEEEEEEvNT_6ParamsE,"",@"SHT_CUDA_INFO"
	.sectionflags	@""
	.align	4


	//----- nvinfo : EIATTR_CUDA_API_VERSION
	.align		4
        /*0000*/ 	.byte	0x04, 0x37
        /*0002*/ 	.short	(.L_406 - .L_405)
.L_405:
        /*0004*/ 	.word	0x00000082


	//----- nvinfo : EIATTR_KPARAM_INFO
	.align		4
.L_406:
        /*0008*/ 	.byte	0x04, 0x17
        /*000a*/ 	.short	(.L_408 - .L_407)
.L_407:
        /*000c*/ 	.word	0x00000000
        /*0010*/ 	.short	0x0000
        /*0012*/ 	.short	0x0070
        /*0014*/ 	.byte	0x00, 0xf0, 0x01, 0x24


	//----- nvinfo : EIATTR_SPARSE_MMA_MASK
	.align		4
.L_408:
        /*0018*/ 	.byte	0x03, 0x50
        /*001a*/ 	.short	0x0000


	//----- nvinfo : EIATTR_MAXREG_COUNT
	.align		4
        /*001c*/ 	.byte	0x03, 0x1b
        /*001e*/ 	.short	0x0080


	//----- nvinfo : EIATTR_NUM_BARRIERS
	.align		4
        /*0020*/ 	.byte	0x02, 0x4c
        /*0022*/ 	.byte	0x10
	.zero		1


	//----- nvinfo : EIATTR_EXTERNS
	.align		4
        /*0024*/ 	.byte	0x04, 0x0f
        /*0026*/ 	.short	(.L_410 - .L_409)


	//   ....[0]....
	.align		4
.L_409:
        /*0028*/ 	.word	index@(__assertfail)


	//----- nvinfo : EIATTR_ANNOTATIONS
	.align		4
.L_410:
        /*002c*/ 	.byte	0x04, 0x55
        /*002e*/ 	.short	(.L_412 - .L_411)


	//   ....[0]....
.L_411:
        /*0030*/ 	.word	0x00000001
        /*0034*/ 	.byte	0x10, 0x18, 0x00, 0x00, 0x01, 0x00, 0x00, 0x00, 0x50, 0x18, 0x00, 0x00, 0x01, 0x00, 0x00, 0x00
        /*0044*/ 	.byte	0x90, 0x18, 0x00, 0x00, 0x01, 0x00, 0x00, 0x00, 0xe0, 0x20, 0x00, 0x00, 0x01, 0x00, 0x00, 0x00
        /*0054*/ 	.byte	0x70, 0x2a, 0x00, 0x00, 0x01, 0x00, 0x00, 0x00, 0x50, 0x2c, 0x00, 0x00, 0x01, 0x00, 0x00, 0x00
        /*0064*/ 	.byte	0xd0, 0x2d, 0x00, 0x00


	//----- nvinfo : EIATTR_MERCURY_ISA_VERSION
	.align		4
.L_412:
        /*0068*/ 	.byte	0x03, 0x5f
        /*006a*/ 	.short	0x0101


	//----- nvinfo : EIATTR_INT_WARP_WIDE_INSTR_OFFSETS
	.align		4
        /*006c*/ 	.byte	0x04, 0x31
        /*006e*/ 	.short	(.L_414 - .L_413)


	//   ....[0]....
.L_413:
        /*0070*/ 	.word	0x000001f0


	//   ....[1]....
        /*0074*/ 	.word	0x00000220


	//----- nvinfo : EIATTR_COOP_GROUP_MASK_REGIDS
	.align		4
.L_414:
        /*0078*/ 	.byte	0x04, 0x29
        /*007a*/ 	.short	(.L_416 - .L_415)


	//   ....[0]....
.L_415:
        /*007c*/ 	.word	0xffffffff


	//   ....[1]....
        /*0080*/ 	.word	0xffffffff


	//   ....[2]....
        /*0084*/ 	.word	0xffffffff


	//   ....[3]....
        /*0088*/ 	.word	0xffffffff


	//   ....[4]....
        /*008c*/ 	.word	0xffffffff


	//   ....[5]....
        /*0090*/ 	.word	0xffffffff


	//   ....[6]....
        /*0094*/ 	.word	0xffffffff


	//   ....[7]....
        /*0098*/ 	.word	0xffffffff


	//   ....[8]....
        /*009c*/ 	.word	0x0500000f


	//----- nvinfo : EIATTR_COOP_GROUP_INSTR_OFFSETS
	.align		4
.L_416:
        /*00a0*/ 	.byte	0x04, 0x28
        /*00a2*/ 	.short	(.L_418 - .L_417)


	//   ....[0]....
.L_417:
        /*00a4*/ 	.word	0x00000070


	//   ....[1]....
        /*00a8*/ 	.word	0x00000200


	//   ....[2]....
        /*00ac*/ 	.word	0x00000250


	//   ....[3]....
        /*00b0*/ 	.word	0x00000440


	//   ....[4]....
        /*00b4*/ 	.word	0x00000630


	//   ....[5]....
        /*00b8*/ 	.word	0x000010f0


	//   ....[6]....
        /*00bc*/ 	.word	0x00004d70


	//   ....[7]....
        /*00c0*/ 	.word	0x00006390


	//   ....[8]....
        /*00c4*/ 	.word	0x00009a20


	//----- nvinfo : EIATTR_REG_RECONFIG
	.align		4
.L_418:
        /*00c8*/ 	.byte	0x01, 0x54
	.zero		2


	//----- nvinfo : EIATTR_SYSCALL_OFFSETS
	.align		4
        /*00cc*/ 	.byte	0x04, 0x46
        /*00ce*/ 	.short	(.L_420 - .L_419)


	//   ....[0]....
.L_419:
        /*00d0*/ 	.word	0x00000d50


	//   ....[1]....
        /*00d4*/ 	.word	0x00000e40


	//   ....[2]....
        /*00d8*/ 	.word	0x00000f80


	//   ....[3]....
        /*00dc*/ 	.word	0x00001070


	//   ....[4]....
        /*00e0*/ 	.word	0x00004760


	//   ....[5]....
        /*00e4*/ 	.word	0x000048a0


	//   ....[6]....
        /*00e8*/ 	.word	0x000049c0


	//   ....[7]....
        /*00ec*/ 	.word	0x00004ae0


	//----- nvinfo : EIATTR_MBARRIER_INSTR_OFFSETS
	.align		4
.L_420:
        /*00f0*/ 	.byte	0x04, 0x39
        /*00f2*/ 	.short	(.L_422 - .L_421)


	//   ....[0]....
.L_421:
        /*00f4*/ 	.word	0x000002f0
        /*00f8*/ 	.word	0x000000ff
        /*00fc*/ 	.word	0x00036400
        /*0100*/ 	.short	0x0100
        /*0102*/ 	.byte	0x06
	.zero		1


	//   ....[1]....
        /*0104*/ 	.word	0x000003f0
        /*0108*/ 	.word	0x000000ff
        /*010c*/ 	.word	0x00036410
        /*0110*/ 	.short	0x0100
        /*0112*/ 	.byte	0x08
	.zero		1


	//   ....[2]....
        /*0114*/ 	.word	0x00000400
        /*0118*/ 	.word	0x000000ff
        /*011c*/ 	.word	0x00036420
        /*0120*/ 	.short	0x0100
        /*0122*/ 	.byte	0x08
	.zero		1


	//   ....[3]....
        /*0124*/ 	.word	0x00000410
        /*0128*/ 	.word	0x000000ff
        /*012c*/ 	.word	0x00036418
        /*0130*/ 	.short	0x0100
        /*0132*/ 	.byte	0x08
	.zero		1


	//   ....[4]....
        /*0134*/ 	.word	0x00000420
        /*0138*/ 	.word	0x000000ff
        /*013c*/ 	.word	0x00036428
        /*0140*/ 	.short	0x0100
        /*0142*/ 	.byte	0x08
	.zero		1


	//   ....[5]....
        /*0144*/ 	.word	0x00000550
        /*0148*/ 	.word	0x000000ff
        /*014c*/ 	.word	0x00036430
        /*0150*/ 	.short	0x0100
        /*0152*/ 	.byte	0x08
	.zero		1


	//   ....[6]....
        /*0154*/ 	.word	0x00000560
        /*0158*/ 	.word	0x000000ff
        /*015c*/ 	.word	0x00036438
        /*0160*/ 	.short	0x0100
        /*0162*/ 	.byte	0x08
	.zero		1


	//   ....[7]....
        /*0164*/ 	.word	0x00001120
        /*0168*/ 	.word	0x000000ff
        /*016c*/ 	.word	0x00036400
        /*0170*/ 	.short	0x010a
        /*0172*/ 	.byte	0x25
	.zero		1


	//   ....[8]....
        /*0174*/ 	.word	0x00001210
        /*0178*/ 	.word	0x000000ff
        /*017c*/ 	.word	0x00036400
        /*0180*/ 	.short	0x010a
        /*0182*/ 	.byte	0x25
	.zero		1


	//   ....[9]....
        /*0184*/ 	.word	0x00001990
        /*0188*/ 	.word	0x00000003
        /*018c*/ 	.word	0x00036410
        /*0190*/ 	.short	0x010a
        /*0192*/ 	.byte	0x3f
	.zero		1


	//   ....[10]....
        /*0194*/ 	.word	0x000019d0
        /*0198*/ 	.word	0x00000003
        /*019c*/ 	.word	0x00036410
        /*01a0*/ 	.short	0x010a
        /*01a2*/ 	.byte	0x3f
	.zero		1


	//   ....[11]....
        /*01a4*/ 	.word	0x00002070
        /*01a8*/ 	.word	0x000000ff
        /*01ac*/ 	.word	0x00036430
        /*01b0*/ 	.short	0x010a
        /*01b2*/ 	.byte	0x25
	.zero		1


	//   ....[12]....
        /*01b4*/ 	.word	0x000020b0
        /*01b8*/ 	.word	0x000000ff
        /*01bc*/ 	.word	0x00036430
        /*01c0*/ 	.short	0x010a
        /*01c2*/ 	.byte	0x25
	.zero		1


	//   ....[13]....
        /*01c4*/ 	.word	0x00003ee0
        /*01c8*/ 	.word	0x000000ff
        /*01cc*/ 	.word	0x00000000
        /*01d0*/ 	.short	0x0101
        /*01d2*/ 	.byte	0x04
	.zero		1


	//   ....[14]....
        /*01d4*/ 	.word	0x00004280
        /*01d8*/ 	.word	0x00000003
        /*01dc*/ 	.word	0x00000000
        /*01e0*/ 	.short	0x0101
        /*01e2*/ 	.byte	0x3f
	.zero		1


	//   ....[15]....
        /*01e4*/ 	.word	0x00007970
        /*01e8*/ 	.word	0x00000000
        /*01ec*/ 	.word	0x00036420
        /*01f0*/ 	.short	0x010a
        /*01f2*/ 	.byte	0x3f
	.zero		1


	//   ....[16]....
        /*01f4*/ 	.word	0x00008180
        /*01f8*/ 	.word	0x00000000
        /*01fc*/ 	.word	0x00036438
        /*0200*/ 	.short	0x010a
        /*0202*/ 	.byte	0x3f
	.zero		1


	//   ....[17]....
        /*0204*/ 	.word	0x000084e0
        /*0208*/ 	.word	0x00000000
        /*020c*/ 	.word	0x00036428
        /*0210*/ 	.short	0x010a
        /*0212*/ 	.byte	0x3f
	.zero		1


	//   ....[18]....
        /*0214*/ 	.word	0x00008800
        /*0218*/ 	.word	0x00000000
        /*021c*/ 	.word	0x00036438
        /*0220*/ 	.short	0x010a
        /*0222*/ 	.byte	0x3f
	.zero		1


	//   ....[19]....
        /*0224*/ 	.word	0x00008ab0
        /*0228*/ 	.word	0x00000000
        /*022c*/ 	.word	0x00036420
        /*0230*/ 	.short	0x010a
        /*0232*/ 	.byte	0x3f
	.zero		1


	//   ....[20]....
        /*0234*/ 	.word	0x00008e30
        /*0238*/ 	.word	0x00000000
        /*023c*/ 	.word	0x00036438
        /*0240*/ 	.short	0x010a
        /*0242*/ 	.byte	0x3f
	.zero		1


	//   ....[21]....
        /*0244*/ 	.word	0x00009120
        /*0248*/ 	.word	0x00000000
        /*024c*/ 	.word	0x00036428
        /*0250*/ 	.short	0x010a
        /*0252*/ 	.byte	0x3f
	.zero		1


	//   ....[22]....
        /*0254*/ 	.word	0x00009460
        /*0258*/ 	.word	0x00000000
        /*025c*/ 	.word	0x00036438
        /*0260*/ 	.short	0x010a
        /*0262*/ 	.byte	0x3f
	.zero		1


	//   ....[23]....
        /*0264*/ 	.word	0x000098b0
        /*0268*/ 	.word	0x00000009
        /*026c*/ 	.word	0x00000000
        /*0270*/ 	.short	0x010a
        /*0272*/ 	.byte	0x3f
	.zero		1


	//   ....[24]....
        /*0274*/ 	.word	0x00009930
        /*0278*/ 	.word	0x00000003
        /*027c*/ 	.word	0x00000000
        /*0280*/ 	.short	0x010a
        /*0282*/ 	.byte	0x3f
	.zero		1


	//   ....[25]....
        /*0284*/ 	.word	0x00009980
        /*0288*/ 	.word	0x00000004
        /*028c*/ 	.word	0x00036438
        /*0290*/ 	.short	0x010a
        /*0292*/ 	.byte	0x3f
	.zero		1


	//   ....[26]....
        /*0294*/ 	.word	0x00009a60
        /*0298*/ 	.word	0x00000003
        /*029c*/ 	.word	0x00036400
        /*02a0*/ 	.short	0x010a
        /*02a2*/ 	.byte	0x3f
	.zero		1


	//   ....[27]....
        /*02a4*/ 	.word	0x00009ab0
        /*02a8*/ 	.word	0x00000003
        /*02ac*/ 	.word	0x00036410
        /*02b0*/ 	.short	0x010a
        /*02b2*/ 	.byte	0x3f
	.zero		1


	//   ....[28]....
        /*02b4*/ 	.word	0x00009b10
        /*02b8*/ 	.word	0x0000000b
        /*02bc*/ 	.word	0x00036430
        /*02c0*/ 	.short	0x010a
        /*02c2*/ 	.byte	0x3f
	.zero		1


	//   ....[29]....
        /*02c4*/ 	.word	0x00009b60
        /*02c8*/ 	.word	0x00000000
        /*02cc*/ 	.word	0x00036420
        /*02d0*/ 	.short	0x010a
        /*02d2*/ 	.byte	0x3f
	.zero		1


	//   ....[30]....
        /*02d4*/ 	.word	0x00009bb0
        /*02d8*/ 	.word	0x00000000
        /*02dc*/ 	.word	0x00036438
        /*02e0*/ 	.short	0x010a
        /*02e2*/ 	.byte	0x3f
	.zero		1


	//   ....[31]....
        /*02e4*/ 	.word	0x00009c00
        /*02e8*/ 	.word	0x00000000
        /*02ec*/ 	.word	0x00036428
        /*02f0*/ 	.short	0x010a
        /*02f2*/ 	.byte	0x3f
	.zero		1


	//   ....[32]....
        /*02f4*/ 	.word	0x00009c50
        /*02f8*/ 	.word	0x00000000
        /*02fc*/ 	.word	0x00036438
        /*0300*/ 	.short	0x010a
        /*0302*/ 	.byte	0x3f
	.zero		1


	//   ....[33]....
        /*0304*/ 	.word	0x00009cb0
        /*0308*/ 	.word	0x00000000
        /*030c*/ 	.word	0x00036420
        /*0310*/ 	.short	0x010a
        /*0312*/ 	.byte	0x3f
	.zero		1


	//   ....[34]....
        /*0314*/ 	.word	0x00009d00
        /*0318*/ 	.word	0x00000000
        /*031c*/ 	.word	0x00036438
        /*0320*/ 	.short	0x010a
        /*0322*/ 	.byte	0x3f
	.zero		1


	//   ....[35]....
        /*0324*/ 	.word	0x00009d50
        /*0328*/ 	.word	0x00000000
        /*032c*/ 	.word	0x00036428
        /*0330*/ 	.short	0x010a
        /*0332*/ 	.byte	0x3f
	.zero		1


	//   ....[36]....
        /*0334*/ 	.word	0x00009da0
        /*0338*/ 	.word	0x00000000
        /*033c*/ 	.word	0x00036438
        /*0340*/ 	.short	0x010a
        /*0342*/ 	.byte	0x3f
	.zero		1


	//   ....[37]....
        /*0344*/ 	.word	0x00009e70
        /*0348*/ 	.word	0x00000009
        /*034c*/ 	.word	0x00000000
        /*0350*/ 	.short	0x010a
        /*0352*/ 	.byte	0x3f
	.zero		1


	//   ....[38]....
        /*0354*/ 	.word	0x00009ec0
        /*0358*/ 	.word	0x00000003
        /*035c*/ 	.word	0x00000000
        /*0360*/ 	.short	0x010a
        /*0362*/ 	.byte	0x3f
	.zero		1


	//----- nvinfo : EIATTR_NUM_MBARRIERS
	.align		4
.L_422:
        /*0364*/ 	.byte	0x03, 0x38
        /*0366*/ 	.short	0x0007


	//----- nvinfo : EIATTR_EXIT_INSTR_OFFSETS
	.align		4
        /*0368*/ 	.byte	0x04, 0x1c
        /*036a*/ 	.short	(.L_424 - .L_423)


	//   ....[0]....
.L_423:
        /*036c*/ 	.word	0x00000690


	//   ....[1]....
        /*0370*/ 	.word	0x000053a0


	//   ....[2]....
        /*0374*/ 	.word	0x00006330


	//   ....[3]....
        /*0378*/ 	.word	0x000099d0


	//----- nvinfo : EIATTR_MAX_THREADS
	.align		4
.L_424:
        /*037c*/ 	.byte	0x04, 0x05
        /*037e*/ 	.short	(.L_426 - .L_425)
.L_425:
        /*0380*/ 	.word	0x00000200
        /*0384*/ 	.word	0x00000001
        /*0388*/ 	.word	0x00000001


	//----- nvinfo : EIATTR_CRS_STACK_SIZE
	.align		4
.L_426:
        /*038c*/ 	.byte	0x04, 0x1e
        /*038e*/ 	.short	(.L_428 - .L_427)
.L_427:
        /*0390*/ 	.word	0x00000000


	//----- nvinfo : EIATTR_CBANK_PARAM_SIZE
	.align		4
.L_428:
        /*0394*/ 	.byte	0x03, 0x19
        /*0396*/ 	.short	0x0970


	//----- nvinfo : EIATTR_PARAM_CBANK
	.align		4
        /*0398*/ 	.byte	0x04, 0x0a
        /*039a*/ 	.short	(.L_430 - .L_429)
	.align		4
.L_429:
        /*039c*/ 	.word	index@(.nv.constant0._ZN7cutlass13device_kernelIN5flash11enable_sm90INS1_16FlashAttnBwdSm90INS1_25CollectiveMainloopBwdSm90ILi2ELi1ELi1EN4cute5tupleIJNS5_1CILi1EEES8_S8_EEENS6_IJNS7_ILi64EEENS7_ILi96EEENS7_ILi192EEEEEENS_10bfloat16_tEfNS_4arch4Sm90ELb0ELb1ELb1ELb0ELb0ELb0ELb1ELb0ELi3ELi1ELi1ELi1ELb0EEENS1_21CollectiveEpilogueBwdISD_SE_SG_Li384ELb0ELb1ELi3EEENS1_19SingleTileSchedulerILb0ELb0ELb0ELi96EEEEEEEEEvNT_6ParamsE)
        /*03a0*/ 	.short	0x0210
        /*03a2*/ 	.short	0x0970


	//----- nvinfo : EIATTR_SW_WAR
	.align		4
.L_430:
        /*03a4*/ 	.byte	0x04, 0x36
        /*03a6*/ 	.short	(.L_432 - .L_431)
.L_431:
        /*03a8*/ 	.word	0x00000008
.L_432:


//--------------------- .nv.info._ZN7cutlass13device_kernelIN5flash11enable_sm90INS1_16FlashAttnBwdSm90INS1_25CollectiveMainloopBwdSm90ILi2ELi1ELi1EN4cute5tupleIJNS5_1CILi1EEES8_S8_EEENS6_IJNS7_ILi64EEENS7_ILi96EEENS7_ILi192EEEEEENS_10bfloat16_tEfNS_4arch4Sm90ELb0ELb1ELb1ELb0ELb1ELb0ELb1ELb0ELi3ELi1ELi1ELi1ELb0EEENS1_21CollectiveEpilogueBwdISD_SE_SG_Li384ELb0ELb1ELi3EEENS1_19SingleTileSchedulerILb0ELb0ELb0ELi96EEEEEEEEEvNT_6ParamsE --------------------------
	.section	.nv.info._ZN7cutlass13device_kernelIN5flash11enable_sm90INS1_16FlashAttnBwdSm90INS1_25CollectiveMainloopBwdSm90ILi2ELi1ELi1EN4cute5tupleIJNS5_1CILi1EEES8_S8_EEENS6_IJNS7_ILi64EEENS7_ILi96EEENS7_ILi192EEEEEENS_10bfloat16_tEfNS_4arch4Sm90ELb0ELb1ELb1ELb0ELb1ELb0ELb1ELb0ELi3ELi1ELi1ELi1ELb0EEENS1_21CollectiveEpilogueBwdISD_SE_SG_Li384ELb0ELb1ELi3EEENS1_19SingleTileSchedulerILb0ELb0ELb0ELi96EEEEEEEEEvNT_6ParamsE,"",@"SHT_CUDA_INFO"
	.sectionflags	@""
	.align	4


	//----- nvinfo : EIATTR_CUDA_API_VERSION
	.align		4
        /*0000*/ 	.byte	0x04, 0x37
        /*0002*/ 	.short	(.L_434 - .L_433)
.L_433:
        /*0004*/ 	.word	0x00000082


	//----- nvinfo : EIATTR_KPARAM_INFO
	.align		4
.L_434:
        /*0008*/ 	.byte	0x04, 0x17
        /*000a*/ 	.short	(.L_436 - .L_435)
.L_435:
        /*000c*/ 	.word	0x00000000
        /*0010*/ 	.short	0x0000
        /*0012*/ 	.short	0x0070
        /*0014*/ 	.byte	0x00, 0xf0, 0x01, 0x24


	//----- nvinfo : EIATTR_SPARSE_MMA_MASK
	.align		4
.L_436:
        /*0018*/ 	.byte	0x03, 0x50
        /*001a*/ 	.short	0x0000


	//----- nvinfo : EIATTR_MAXREG_COUNT
	.align		4
        /*001c*/ 	.byte	0x03, 0x1b
        /*001e*/ 	.short	0x0080


	//----- nvinfo : EIATTR_NUM_BARRIERS
	.align		4
        /*0020*/ 	.byte	0x02, 0x4c
        /*0022*/ 	.byte	0x10
	.zero		1


	//----- nvinfo : EIATTR_EXTERNS
	.align		4
        /*0024*/ 	.byte	0x04, 0x0f
        /*0026*/ 	.short	(.L_438 - .L_437)


	//   ....[0]....
	.align		4
.L_437:
        /*0028*/ 	.word	index@(__assertfail)


	//----- nvinfo : EIATTR_ANNOTATIONS
	.align		4
.L_438:
        /*002c*/ 	.byte	0x04, 0x55
        /*002e*/ 	.short	(.L_440 - .L_439)


	//   ....[0]....
.L_439:
        /*0030*/ 	.word	0x00000001
        /*0034*/ 	.byte	0x20, 0x18, 0x00, 0x00, 0x01, 0x00, 0x00, 0x00, 0x60, 0x18, 0x00, 0x00, 0x01, 0x00, 0x00, 0x00
        /*0044*/ 	.byte	0xa0, 0x18, 0x00, 0x00, 0x01, 0x00, 0x00, 0x00, 0xe0, 0x20, 0x00, 0x00, 0x01, 0x00, 0x00, 0x00
        /*0054*/ 	.byte	0x70, 0x2a, 0x00, 0x00, 0x01, 0x00, 0x00, 0x00, 0x50, 0x2c, 0x00, 0x00, 0x01, 0x00, 0x00, 0x00
        /*0064*/ 	.byte	0xd0, 0x2d, 0x00, 0x00


	//----- nvinfo : EIATTR_MERCURY_ISA_VERSION
	.align		4
.L_440:
        /*0068*/ 	.byte	0x03, 0x5f
        /*006a*/ 	.short	0x0101


	//----- nvinfo : EIATTR_INT_WARP_WIDE_INSTR_OFFSETS
	.align		4
        /*006c*/ 	.byte	0x04, 0x31
        /*006e*/ 	.short	(.L_442 - .L_441)


	//   ....[0]....
.L_441:
        /*0070*/ 	.word	0x000001f0


	//   ....[1]....
        /*0074*/ 	.word	0x00000220


	//   ....[2]....
        /*0078*/ 	.word	0x00006e80


	//   ....[3]....
        /*007c*/ 	.word	0x000075c0


	//   ....[4]....
        /*0080*/ 	.word	0x00007bb0


	//   ....[5]....
        /*0084*/ 	.word	0x00007e80


	//   ....[6]....
        /*0088*/ 	.word	0x000080e0


	//   ....[7]....
        /*008c*/ 	.word	0x00008270


	//----- nvinfo : EIATTR_COOP_GROUP_MASK_REGIDS
	.align		4
.L_442:
        /*0090*/ 	.byte	0x04, 0x29
        /*0092*/ 	.short	(.L_444 - .L_443)


	//   ....[0]....
.L_443:
        /*0094*/ 	.word	0xffffffff


	//   ....[1]....
        /*0098*/ 	.word	0xffffffff


	//   ....[2]....
        /*009c*/ 	.word	0xffffffff


	//   ....[3]....
        /*00a0*/ 	.word	0xffffffff


	//   ....[4]....
        /*00a4*/ 	.word	0xffffffff


	//   ....[5]....
        /*00a8*/ 	.word	0xffffffff


	//   ....[6]....
        /*00ac*/ 	.word	0xffffffff


	//   ....[7]....
        /*00b0*/ 	.word	0xffffffff


	//   ....[8]....
        /*00b4*/ 	.word	0xffffffff


	//   ....[9]....
        /*00b8*/ 	.word	0xffffffff


	//   ....[10]....
        /*00bc*/ 	.word	0xffffffff


	//   ....[11]....
        /*00c0*/ 	.word	0xffffffff


	//   ....[12]....
        /*00c4*/ 	.word	0xffffffff


	//   ....[13]....
        /*00c8*/ 	.word	0xffffffff


	//   ....[14]....
        /*00cc*/ 	.word	0xffffffff


	//   ....[15]....
        /*00d0*/ 	.word	0xffffffff


	//   ....[16]....
        /*00d4*/ 	.word	0xffffffff


	//   ....[17]....
        /*00d8*/ 	.word	0x0500000f


	//   ....[18]....
        /*00dc*/ 	.word	0x0500000f


	//   ....[19]....
        /*00e0*/ 	.word	0x0500000f


	//   ....[20]....
        /*00e4*/ 	.word	0x0500000f


	//----- nvinfo : EIATTR_COOP_GROUP_INSTR_OFFSETS
	.align		4
.L_444:
        /*00e8*/ 	.byte	0x04, 0x28
        /*00ea*/ 	.short	(.L_446 - .L_445)


	//   ....[0]....
.L_445:
        /*00ec*/ 	.word	0x00000070


	//   ....[1]....
        /*00f0*/ 	.word	0x00000200


	//   ....[2]....
        /*00f4*/ 	.word	0x00000250


	//   ....[3]....
        /*00f8*/ 	.word	0x00000440


	//   ....[4]....
        /*00fc*/ 	.word	0x00000640


	//   ....[5]....
        /*0100*/ 	.word	0x00001100


	//   ....[6]....
        /*0104*/ 	.word	0x00004d80


	//   ....[7]....
        /*0108*/ 	.word	0x00006390


	//   ....[8]....
        /*010c*/ 	.word	0x000068f0


	//   ....[9]....
        /*0110*/ 	.word	0x00006db0


	//   ....[10]....
        /*0114*/ 	.word	0x00007100


	//   ....[11]....
        /*0118*/ 	.word	0x000074f0


	//   ....[12]....
        /*011c*/ 	.word	0x00007730


	//   ....[13]....
        /*0120*/ 	.word	0x00007ae0


	//   ....[14]....
        /*0124*/ 	.word	0x00007dc0


	//   ....[15]....
        /*0128*/ 	.word	0x00007fe0


	//   ....[16]....
        /*012c*/ 	.word	0x00008170


	//   ....[17]....
        /*0130*/ 	.word	0x0000a910


	//   ....[18]....
        /*0134*/ 	.word	0x0000aa80


	//   ....[19]....
        /*0138*/ 	.word	0x0000aaf0


	//   ....[20]....
        /*013c*/ 	.word	0x0000ab60


	//----- nvinfo : EIATTR_REG_RECONFIG
	.align		4
.L_446:
        /*0140*/ 	.byte	0x01, 0x54
	.zero		2


	//----- nvinfo : EIATTR_SYSCALL_OFFSETS
	.align		4
        /*0144*/ 	.byte	0x04, 0x46
        /*0146*/ 	.short	(.L_448 - .L_447)


	//   ....[0]....
.L_447:
        /*0148*/ 	.word	0x00000d60


	//   ....[1]....
        /*014c*/ 	.word	0x00000e50


	//   ....[2]....
        /*0150*/ 	.word	0x00000f90


	//   ....[3]....
        /*0154*/ 	.word	0x00001080


	//   ....[4]....
        /*0158*/ 	.word	0x00004770


	//   ....[5]....
        /*015c*/ 	.word	0x000048b0


	//   ....[6]....
        /*0160*/ 	.word	0x000049d0


	//   ....[7]....
        /*0164*/ 	.word	0x00004af0


	//----- nvinfo : EIATTR_MBARRIER_INSTR_OFFSETS
	.align		4
.L_448:
        /*0168*/ 	.byte	0x04, 0x39
        /*016a*/ 	.short	(.L_450 - .L_449)


	//   ....[0]....
.L_449:
        /*016c*/ 	.word	0x000002f0
        /*0170*/ 	.word	0x000000ff
        /*0174*/ 	.word	0x00036400
        /*0178*/ 	.short	0x0100
        /*017a*/ 	.byte	0x06
	.zero		1


	//   ....[1]....
        /*017c*/ 	.word	0x000003f0
        /*0180*/ 	.word	0x000000ff
        /*0184*/ 	.word	0x00036410
        /*0188*/ 	.short	0x0100
        /*018a*/ 	.byte	0x08
	.zero		1


	//   ....[2]....
        /*018c*/ 	.word	0x00000400
        /*0190*/ 	.word	0x000000ff
        /*0194*/ 	.word	0x00036420
        /*0198*/ 	.short	0x0100
        /*019a*/ 	.byte	0x08
	.zero		1


	//   ....[3]....
        /*019c*/ 	.word	0x00000410
        /*01a0*/ 	.word	0x000000ff
        /*01a4*/ 	.word	0x00036418
        /*01a8*/ 	.short	0x0100
        /*01aa*/ 	.byte	0x08
	.zero		1


	//   ....[4]....
        /*01ac*/ 	.word	0x00000420
        /*01b0*/ 	.word	0x000000ff
        /*01b4*/ 	.word	0x00036428
        /*01b8*/ 	.short	0x0100
        /*01ba*/ 	.byte	0x08
	.zero		1


	//   ....[5]....
        /*01bc*/ 	.word	0x00000550
        /*01c0*/ 	.word	0x000000ff
        /*01c4*/ 	.word	0x00036430
        /*01c8*/ 	.short	0x0100
        /*01ca*/ 	.byte	0x08
	.zero		1


	//   ....[6]....
        /*01cc*/ 	.word	0x00000560
        /*01d0*/ 	.word	0x000000ff
        /*01d4*/ 	.word	0x00036438
        /*01d8*/ 	.short	0x0100
        /*01da*/ 	.byte	0x08
	.zero		1


	//   ....[7]....
        /*01dc*/ 	.word	0x00001130
        /*01e0*/ 	.word	0x000000ff
        /*01e4*/ 	.word	0x00036400
        /*01e8*/ 	.short	0x010a
        /*01ea*/ 	.byte	0x25
	.zero		1


	//   ....[8]....
        /*01ec*/ 	.word	0x00001220
        /*01f0*/ 	.word	0x000000ff
        /*01f4*/ 	.word	0x00036400
        /*01f8*/ 	.short	0x010a
        /*01fa*/ 	.byte	0x25
	.zero		1


	//   ....[9]....
        /*01fc*/ 	.word	0x000019a0
        /*0200*/ 	.word	0x00000003
        /*0204*/ 	.word	0x00036410
        /*0208*/ 	.short	0x010a
        /*020a*/ 	.byte	0x3f
	.zero		1


	//   ....[10]....
        /*020c*/ 	.word	0x000019e0
        /*0210*/ 	.word	0x00000003
        /*0214*/ 	.word	0x00036410
        /*0218*/ 	.short	0x010a
        /*021a*/ 	.byte	0x3f
	.zero		1


	//   ....[11]....
        /*021c*/ 	.word	0x00002070
        /*0220*/ 	.word	0x000000ff
        /*0224*/ 	.word	0x00036430
        /*0228*/ 	.short	0x010a
        /*022a*/ 	.byte	0x25
	.zero		1


	//   ....[12]....
        /*022c*/ 	.word	0x000020b0
        /*0230*/ 	.word	0x000000ff
        /*0234*/ 	.word	0x00036430
        /*0238*/ 	.short	0x010a
        /*023a*/ 	.byte	0x25
	.zero		1


	//   ....[13]....
        /*023c*/ 	.word	0x00003ef0
        /*0240*/ 	.word	0x000000ff
        /*0244*/ 	.word	0x00000000
        /*0248*/ 	.short	0x0101
        /*024a*/ 	.byte	0x04
	.zero		1


	//   ....[14]....
        /*024c*/ 	.word	0x00004290
        /*0250*/ 	.word	0x00000003
        /*0254*/ 	.word	0x00000000
        /*0258*/ 	.short	0x0101
        /*025a*/ 	.byte	0x3f
	.zero		1


	//   ....[15]....
        /*025c*/ 	.word	0x00008860
        /*0260*/ 	.word	0x00000000
        /*0264*/ 	.word	0x00036420
        /*0268*/ 	.short	0x010a
        /*026a*/ 	.byte	0x3f
	.zero		1


	//   ....[16]....
        /*026c*/ 	.word	0x00009070
        /*0270*/ 	.word	0x00000000
        /*0274*/ 	.word	0x00036438
        /*0278*/ 	.short	0x010a
        /*027a*/ 	.byte	0x3f
	.zero		1


	//   ....[17]....
        /*027c*/ 	.word	0x000093d0
        /*0280*/ 	.word	0x00000000
        /*0284*/ 	.word	0x00036428
        /*0288*/ 	.short	0x010a
        /*028a*/ 	.byte	0x3f
	.zero		1


	//   ....[18]....
        /*028c*/ 	.word	0x000096f0
        /*0290*/ 	.word	0x00000000
        /*0294*/ 	.word	0x00036438
        /*0298*/ 	.short	0x010a
        /*029a*/ 	.byte	0x3f
	.zero		1


	//   ....[19]....
        /*029c*/ 	.word	0x000099a0
        /*02a0*/ 	.word	0x00000000
        /*02a4*/ 	.word	0x00036420
        /*02a8*/ 	.short	0x010a
        /*02aa*/ 	.byte	0x3f
	.zero		1


	//   ....[20]....
        /*02ac*/ 	.word	0x00009d20
        /*02b0*/ 	.word	0x00000000
        /*02b4*/ 	.word	0x00036438
        /*02b8*/ 	.short	0x010a
        /*02ba*/ 	.byte	0x3f
	.zero		1


	//   ....[21]....
        /*02bc*/ 	.word	0x0000a010
        /*02c0*/ 	.word	0x00000000
        /*02c4*/ 	.word	0x00036428
        /*02c8*/ 	.short	0x010a
        /*02ca*/ 	.byte	0x3f
	.zero		1


	//   ....[22]....
        /*02cc*/ 	.word	0x0000a350
        /*02d0*/ 	.word	0x00000000
        /*02d4*/ 	.word	0x00036438
        /*02d8*/ 	.short	0x010a
        /*02da*/ 	.byte	0x3f
	.zero		1


	//   ....[23]....
        /*02dc*/ 	.word	0x0000a7a0
        /*02e0*/ 	.word	0x00000009
        /*02e4*/ 	.word	0x00000000
        /*02e8*/ 	.short	0x010a
        /*02ea*/ 	.byte	0x3f
	.zero		1


	//   ....[24]....
        /*02ec*/ 	.word	0x0000a820
        /*02f0*/ 	.word	0x00000003
        /*02f4*/ 	.word	0x00000000
        /*02f8*/ 	.short	0x010a
        /*02fa*/ 	.byte	0x3f
	.zero		1


	//   ....[25]....
        /*02fc*/ 	.word	0x0000a870
        /*0300*/ 	.word	0x00000004
        /*0304*/ 	.word	0x00036438
        /*0308*/ 	.short	0x010a
        /*030a*/ 	.byte	0x3f
	.zero		1


	//   ....[26]....
        /*030c*/ 	.word	0x0000a950
        /*0310*/ 	.word	0x00000003
        /*0314*/ 	.word	0x00036400
        /*0318*/ 	.short	0x010a
        /*031a*/ 	.byte	0x3f
	.zero		1


	//   ....[27]....
        /*031c*/ 	.word	0x0000a9a0
        /*0320*/ 	.word	0x00000003
        /*0324*/ 	.word	0x00036410
        /*0328*/ 	.short	0x010a
        /*032a*/ 	.byte	0x3f
	.zero		1


	//   ....[28]....
        /*032c*/ 	.word	0x0000aa00
        /*0330*/ 	.word	0x0000000b
        /*0334*/ 	.word	0x00036430
        /*0338*/ 	.short	0x010a
        /*033a*/ 	.byte	0x3f
	.zero		1


	//   ....[29]....
        /*033c*/ 	.word	0x0000aba0
        /*0340*/ 	.word	0x00000000
        /*0344*/ 	.word	0x00036420
        /*0348*/ 	.short	0x010a
        /*034a*/ 	.byte	0x3f
	.zero		1


	//   ....[30]....
        /*034c*/ 	.word	0x0000abf0
        /*0350*/ 	.word	0x00000000
        /*0354*/ 	.word	0x00036438
        /*0358*/ 	.short	0x010a
        /*035a*/ 	.byte	0x3f
	.zero		1


	//   ....[31]....
        /*035c*/ 	.word	0x0000ac40
        /*0360*/ 	.word	0x00000000
        /*0364*/ 	.word	0x00036428
        /*0368*/ 	.short	0x010a
        /*036a*/ 	.byte	0x3f
	.zero		1


	//   ....[32]....
        /*036c*/ 	.word	0x0000ac90
        /*0370*/ 	.word	0x00000000
        /*0374*/ 	.word	0x00036438
        /*0378*/ 	.short	0x010a
        /*037a*/ 	.byte	0x3f
	.zero		1


	//   ....[33]....
        /*037c*/ 	.word	0x0000acf0
        /*0380*/ 	.word	0x00000000
        /*0384*/ 	.word	0x00036420
        /*0388*/ 	.short	0x010a
        /*038a*/ 	.byte	0x3f
	.zero		1


	//   ....[34]....
        /*038c*/ 	.word	0x0000ad40
        /*0390*/ 	.word	0x00000000
        /*0394*/ 	.word	0x00036438
        /*0398*/ 	.short	0x010a
        /*039a*/ 	.byte	0x3f
	.zero		1


	//   ....[35]....
        /*039c*/ 	.word	0x0000ad90
        /*03a0*/ 	.word	0x00000000
        /*03a4*/ 	.word	0x00036428
        /*03a8*/ 	.short	0x010a
        /*03aa*/ 	.byte	0x3f
	.zero		1


	//   ....[36]....
        /*03ac*/ 	.word	0x0000ade0
        /*03b0*/ 	.word	0x00000000
        /*03b4*/ 	.word	0x00036438
        /*03b8*/ 	.short	0x010a
        /*03ba*/ 	.byte	0x3f
	.zero		1


	//   ....[37]....
        /*03bc*/ 	.word	0x0000aeb0
        /*03c0*/ 	.word	0x00000009
        /*03c4*/ 	.word	0x00000000
        /*03c8*/ 	.short	0x010a
        /*03ca*/ 	.byte	0x3f
	.zero		1


	//   ....[38]....
        /*03cc*/ 	.word	0x0000af00
        /*03d0*/ 	.word	0x00000003
        /*03d4*/ 	.word	0x00000000
        /*03d8*/ 	.short	0x010a
        /*03da*/ 	.byte	0x3f
	.zero		1


	//----- nvinfo : EIATTR_NUM_MBARRIERS
	.align		4
.L_450:
        /*03dc*/ 	.byte	0x03, 0x38
        /*03de*/ 	.short	0x0007


	//----- nvinfo : EIATTR_EXIT_INSTR_OFFSETS
	.align		4
        /*03e0*/ 	.byte	0x04, 0x1c
        /*03e2*/ 	.short	(.L_452 - .L_451)


	//   ....[0]....
.L_451:
        /*03e4*/ 	.word	0x000006a0


	//   ....[1]....
        /*03e8*/ 	.word	0x000053b0


	//   ....[2]....
        /*03ec*/ 	.word	0x00006330


	//   ....[3]....
        /*03f0*/ 	.word	0x0000a8c0


	//----- nvinfo : EIATTR_MAX_THREADS
	.align		4
.L_452:
        /*03f4*/ 	.byte	0x04, 0x05
        /*03f6*/ 	.short	(.L_454 - .L_453)
.L_453:
        /*03f8*/ 	.word	0x00000200
        /*03fc*/ 	.word	0x00000001
        /*0400*/ 	.word	0x00000001


	//----- nvinfo : EIATTR_CRS_STACK_SIZE
	.align		4
.L_454:
        /*0404*/ 	.byte	0x04, 0x1e
        /*0406*/ 	.short	(.L_456 - .L_455)
.L_455:
        /*0408*/ 	.word	0x00000000


	//----- nvinfo : EIATTR_CBANK_PARAM_SIZE
	.align		4
.L_456:
        /*040c*/ 	.byte	0x03, 0x19
        /*040e*/ 	.short	0x0970


	//----- nvinfo : EIATTR_PARAM_CBANK
	.align		4
        /*0410*/ 	.byte	0x04, 0x0a
        /*0412*/ 	.short	(.L_458 - .L_457)
	.align		4
.L_457:
        /*0414*/ 	.word	index@(.nv.constant0._ZN7cutlass13device_kernelIN5flash11enable_sm90INS1_16FlashAttnBwdSm90INS1_25CollectiveMainloopBwdSm90ILi2ELi1ELi1EN4cute5tupleIJNS5_1CILi1EEES8_S8_EEENS6_IJNS7_ILi64EEENS7_ILi96EEENS7_ILi192EEEEEENS_10bfloat16_tEfNS_4arch4Sm90ELb0ELb1ELb1ELb0ELb1ELb0ELb1ELb0ELi3ELi1ELi1ELi1ELb0EEENS1_21CollectiveEpilogueBwdISD_SE_SG_Li384ELb0ELb1ELi3EEENS1_19SingleTileSchedulerILb0ELb0ELb0ELi96EEEEEEEEEvNT_6ParamsE)
        /*0418*/ 	.short	0x0210
        /*041a*/ 	.short	0x0970


	//----- nvinfo : EIATTR_SW_WAR
	.align		4
.L_458:
        /*041c*/ 	.byte	0x04, 0x36
        /*041e*/ 	.short	(.L_460 - .L_459)
.L_459:
        /*0420*/ 	.word	0x00000008
.L_460:


//--------------------- .nv.info._ZN7cutlass13device_kernelIN5flash11enable_sm90INS1_16FlashAttnBwdSm90INS1_25CollectiveMainloopBwdSm90ILi2ELi1ELi1EN4cute5tupleIJNS5_1CILi1EEES8_S8_EEENS6_IJNS7_ILi64EEENS7_ILi96EEENS7_ILi192EEEEEENS_10bfloat16_tEfNS_4arch4Sm90ELb0ELb1ELb1ELb0ELb0ELb0ELb1ELb0ELi3ELi1ELi1ELi1ELb0EEENS1_24CollectiveEpilogueBwdGQAISD_fSG_Li384ELb0ELb0EEENS1_19SingleTileSchedulerILb0ELb0ELb0ELi96EEEEEEEEEvNT_6ParamsE --------------------------
	.section	.nv.info._ZN7cutlass13device_kernelIN5flash11enable_sm90INS1_16FlashAttnBwdSm90INS1_25CollectiveMainloopBwdSm90ILi2ELi1ELi1EN4cute5tupleIJNS5_1CILi1EEES8_S8_EEENS6_IJNS7_ILi64EEENS7_ILi96EEENS7_ILi192EEEEEENS_10bfloat16_tEfNS_4arch4Sm90ELb0ELb1ELb1ELb0ELb0ELb0ELb1ELb0ELi3ELi1ELi1ELi1ELb0EEENS1_24CollectiveEpilogueBwdGQAISD_fSG_Li384ELb0ELb0EEENS1_19SingleTileSchedulerILb0ELb0ELb0ELi96EEEEEEEEEvNT_6ParamsE,"",@"SHT_CUDA_INFO"
	.sectionflags	@""
	.align	4


	//----- nvinfo : EIATTR_CUDA_API_VERSION
	.align		4
        /*0000*/ 	.byte	0x04, 0x37
        /*0002*/ 	.short	(.L_462 - .L_461)
.L_461:
        /*0004*/ 	.word	0x00000082


	//----- nvinfo : EIATTR_KPARAM_INFO
	.align		4
.L_462:
        /*0008*/ 	.byte	0x04, 0x17
        /*000a*/ 	.short	(.L_464 - .L_463)
.L_463:
        /*000c*/ 	.word	0x00000000
        /*0010*/ 	.short	0x0000
        /*0012*/ 	.short	0x0070
        /*0014*/ 	.byte	0x00, 0xf0, 0x01, 0x1a


	//----- nvinfo : EIATTR_SPARSE_MMA_MASK
	.align		4
.L_464:
        /*0018*/ 	.byte	0x03, 0x50
        /*001a*/ 	.short	0x0000


	//----- nvinfo : EIATTR_MAXREG_COUNT
	.align		4
        /*001c*/ 	.byte	0x03, 0x1b
        /*001e*/ 	.short	0x0080


	//----- nvinfo : EIATTR_NUM_BARRIERS
	.align		4
        /*0020*/ 	.byte	0x02, 0x4c
        /*0022*/ 	.byte	0x10
	.zero		1


	//----- nvinfo : EIATTR_EXTERNS
	.align		4
        /*0024*/ 	.byte	0x04, 0x0f
        /*0026*/ 	.short	(.L_466 - .L_465)


	//   ....[0]....
	.align		4
.L_465:
        /*0028*/ 	.word	index@(__assertfail)


	//----- nvinfo : EIATTR_ANNOTATIONS
	.align		4
.L_466:
        /*002c*/ 	.byte	0x04, 0x55
        /*002e*/ 	.short	(.L_468 - .L_467)


	//   ....[0]....
.L_467:
        /*0030*/ 	.word	0x00000001
        /*0034*/ 	.byte	0xc0, 0x17, 0x00, 0x00, 0x01, 0x00, 0x00, 0x00, 0x00, 0x18, 0x00, 0x00, 0x01, 0x00, 0x00, 0x00
        /*0044*/ 	.byte	0x70, 0x20, 0x00, 0x00, 0x01, 0x00, 0x00, 0x00, 0x00, 0x2a, 0x00, 0x00, 0x01, 0x00, 0x00, 0x00
        /*0054*/ 	.byte	0xe0, 0x2b, 0x00, 0x00


	//----- nvinfo : EIATTR_MERCURY_ISA_VERSION
	.align		4
.L_468:
        /*0058*/ 	.byte	0x03, 0x5f
        /*005a*/ 	.short	0x0101


	//----- nvinfo : EIATTR_INT_WARP_WIDE_INSTR_OFFSETS
	.align		4
        /*005c*/ 	.byte	0x04, 0x31
        /*005e*/ 	.short	(.L_470 - .L_469)


	//   ....[0]....
.L_469:
        /*0060*/ 	.word	0x00000190


	//   ....[1]....
        /*0064*/ 	.word	0x000001c0


	//----- nvinfo : EIATTR_COOP_GROUP_MASK_REGIDS
	.align		4
.L_470:
        /*0068*/ 	.byte	0x04, 0x29
        /*006a*/ 	.short	(.L_472 - .L_471)


	//   ....[0]....
.L_471:
        /*006c*/ 	.word	0xffffffff


	//   ....[1]....
        /*0070*/ 	.word	0xffffffff


	//   ....[2]....
        /*0074*/ 	.word	0xffffffff


	//   ....[3]....
        /*0078*/ 	.word	0xffffffff


	//   ....[4]....
        /*007c*/ 	.word	0xffffffff


	//   ....[5]....
        /*0080*/ 	.word	0xffffffff


	//   ....[6]....
        /*0084*/ 	.word	0xffffffff


	//   ....[7]....
        /*0088*/ 	.word	0x0500000f


	//----- nvinfo : EIATTR_COOP_GROUP_INSTR_OFFSETS
	.align		4
.L_472:
        /*008c*/ 	.byte	0x04, 0x28
        /*008e*/ 	.short	(.L_474 - .L_473)


	//   ....[0]....
.L_473:
        /*0090*/ 	.word	0x00000070


	//   ....[1]....
        /*0094*/ 	.word	0x000001a0


	//   ....[2]....
        /*0098*/ 	.word	0x000001f0


	//   ....[3]....
        /*009c*/ 	.word	0x000003e0


	//   ....[4]....
        /*00a0*/ 	.word	0x000005e0


	//   ....[5]....
        /*00a4*/ 	.word	0x000010a0


	//   ....[6]....
        /*00a8*/ 	.word	0x00004d60


	//   ....[7]....
        /*00ac*/ 	.word	0x000083f0


	//----- nvinfo : EIATTR_REG_RECONFIG
	.align		4
.L_474:
        /*00b0*/ 	.byte	0x01, 0x54
	.zero		2


	//----- nvinfo : EIATTR_SYSCALL_OFFSETS
	.align		4
        /*00b4*/ 	.byte	0x04, 0x46
        /*00b6*/ 	.short	(.L_476 - .L_475)


	//   ....[0]....
.L_475:
        /*00b8*/ 	.word	0x00000d00


	//   ....[1]....
        /*00bc*/ 	.word	0x00000df0


	//   ....[2]....
        /*00c0*/ 	.word	0x00000f30


	//   ....[3]....
        /*00c4*/ 	.word	0x00001020


	//----- nvinfo : EIATTR_MBARRIER_INSTR_OFFSETS
	.align		4
.L_476:
        /*00c8*/ 	.byte	0x04, 0x39
        /*00ca*/ 	.short	(.L_478 - .L_477)


	//   ....[0]....
.L_477:
        /*00cc*/ 	.word	0x00000290
        /*00d0*/ 	.word	0x000000ff
        /*00d4*/ 	.word	0x00036400
        /*00d8*/ 	.short	0x0100
        /*00da*/ 	.byte	0x06
	.zero		1


	//   ....[1]....
        /*00dc*/ 	.word	0x00000390
        /*00e0*/ 	.word	0x000000ff
        /*00e4*/ 	.word	0x00036410
        /*00e8*/ 	.short	0x0100
        /*00ea*/ 	.byte	0x08
	.zero		1


	//   ....[2]....
        /*00ec*/ 	.word	0x000003a0
        /*00f0*/ 	.word	0x000000ff
        /*00f4*/ 	.word	0x00036420
        /*00f8*/ 	.short	0x0100
        /*00fa*/ 	.byte	0x08
	.zero		1


	//   ....[3]....
        /*00fc*/ 	.word	0x000003b0
        /*0100*/ 	.word	0x000000ff
        /*0104*/ 	.word	0x00036418
        /*0108*/ 	.short	0x0100
        /*010a*/ 	.byte	0x08
	.zero		1


	//   ....[4]....
        /*010c*/ 	.word	0x000003c0
        /*0110*/ 	.word	0x000000ff
        /*0114*/ 	.word	0x00036428
        /*0118*/ 	.short	0x0100
        /*011a*/ 	.byte	0x08
	.zero		1


	//   ....[5]....
        /*011c*/ 	.word	0x000004f0
        /*0120*/ 	.word	0x000000ff
        /*0124*/ 	.word	0x00036430
        /*0128*/ 	.short	0x0100
        /*012a*/ 	.byte	0x08
	.zero		1


	//   ....[6]....
        /*012c*/ 	.word	0x00000500
        /*0130*/ 	.word	0x000000ff
        /*0134*/ 	.word	0x00036438
        /*0138*/ 	.short	0x0100
        /*013a*/ 	.byte	0x08
	.zero		1


	//   ....[7]....
        /*013c*/ 	.word	0x000010d0
        /*0140*/ 	.word	0x000000ff
        /*0144*/ 	.word	0x00036400
        /*0148*/ 	.short	0x010a
        /*014a*/ 	.byte	0x25
	.zero		1


	//   ....[8]....
        /*014c*/ 	.word	0x000011c0
        /*0150*/ 	.word	0x000000ff
        /*0154*/ 	.word	0x00036400
        /*0158*/ 	.short	0x010a
        /*015a*/ 	.byte	0x25
	.zero		1


	//   ....[9]....
        /*015c*/ 	.word	0x00001920
        /*0160*/ 	.word	0x00000003
        /*0164*/ 	.word	0x00036410
        /*0168*/ 	.short	0x010a
        /*016a*/ 	.byte	0x3f
	.zero		1


	//   ....[10]....
        /*016c*/ 	.word	0x00001960
        /*0170*/ 	.word	0x00000003
        /*0174*/ 	.word	0x00036410
        /*0178*/ 	.short	0x010a
        /*017a*/ 	.byte	0x3f
	.zero		1


	//   ....[11]....
        /*017c*/ 	.word	0x00002000
        /*0180*/ 	.word	0x000000ff
        /*0184*/ 	.word	0x00036430
        /*0188*/ 	.short	0x010a
        /*018a*/ 	.byte	0x25
	.zero		1


	//   ....[12]....
        /*018c*/ 	.word	0x00002040
        /*0190*/ 	.word	0x000000ff
        /*0194*/ 	.word	0x00036430
        /*0198*/ 	.short	0x010a
        /*019a*/ 	.byte	0x25
	.zero		1


	//   ....[13]....
        /*019c*/ 	.word	0x00003e50
        /*01a0*/ 	.word	0x000000ff
        /*01a4*/ 	.word	0x00000000
        /*01a8*/ 	.short	0x0101
        /*01aa*/ 	.byte	0x04
	.zero		1


	//   ....[14]....
        /*01ac*/ 	.word	0x000041f0
        /*01b0*/ 	.word	0x00000003
        /*01b4*/ 	.word	0x00000000
        /*01b8*/ 	.short	0x0101
        /*01ba*/ 	.byte	0x3f
	.zero		1


	//   ....[15]....
        /*01bc*/ 	.word	0x00006340
        /*01c0*/ 	.word	0x00000000
        /*01c4*/ 	.word	0x00036420
        /*01c8*/ 	.short	0x010a
        /*01ca*/ 	.byte	0x3f
	.zero		1


	//   ....[16]....
        /*01cc*/ 	.word	0x00006b50
        /*01d0*/ 	.word	0x00000000
        /*01d4*/ 	.word	0x00036438
        /*01d8*/ 	.short	0x010a
        /*01da*/ 	.byte	0x3f
	.zero		1


	//   ....[17]....
        /*01dc*/ 	.word	0x00006eb0
        /*01e0*/ 	.word	0x00000000
        /*01e4*/ 	.word	0x00036428
        /*01e8*/ 	.short	0x010a
        /*01ea*/ 	.byte	0x3f
	.zero		1


	//   ....[18]....
        /*01ec*/ 	.word	0x000071d0
        /*01f0*/ 	.word	0x00000000
        /*01f4*/ 	.word	0x00036438
        /*01f8*/ 	.short	0x010a
        /*01fa*/ 	.byte	0x3f
	.zero		1


	//   ....[19]....
        /*01fc*/ 	.word	0x00007480
        /*0200*/ 	.word	0x00000000
        /*0204*/ 	.word	0x00036420
        /*0208*/ 	.short	0x010a
        /*020a*/ 	.byte	0x3f
	.zero		1


	//   ....[20]....
        /*020c*/ 	.word	0x00007800
        /*0210*/ 	.word	0x00000000
        /*0214*/ 	.word	0x00036438
        /*0218*/ 	.short	0x010a
        /*021a*/ 	.byte	0x3f
	.zero		1


	//   ....[21]....
        /*021c*/ 	.word	0x00007af0
        /*0220*/ 	.word	0x00000000
        /*0224*/ 	.word	0x00036428
        /*0228*/ 	.short	0x010a
        /*022a*/ 	.byte	0x3f
	.zero		1


	//   ....[22]....
        /*022c*/ 	.word	0x00007e30
        /*0230*/ 	.word	0x00000000
        /*0234*/ 	.word	0x00036438
        /*0238*/ 	.short	0x010a
        /*023a*/ 	.byte	0x3f
	.zero		1


	//   ....[23]....
        /*023c*/ 	.word	0x00008280
        /*0240*/ 	.word	0x00000009
        /*0244*/ 	.word	0x00000000
        /*0248*/ 	.short	0x010a
        /*024a*/ 	.byte	0x3f
	.zero		1


	//   ....[24]....
        /*024c*/ 	.word	0x00008300
        /*0250*/ 	.word	0x00000003
        /*0254*/ 	.word	0x00000000
        /*0258*/ 	.short	0x010a
        /*025a*/ 	.byte	0x3f
	.zero		1


	//   ....[25]....
        /*025c*/ 	.word	0x00008350
        /*0260*/ 	.word	0x00000004
        /*0264*/ 	.word	0x00036438
        /*0268*/ 	.short	0x010a
        /*026a*/ 	.byte	0x3f
	.zero		1


	//   ....[26]....
        /*026c*/ 	.word	0x00008430
        /*0270*/ 	.word	0x00000003
        /*0274*/ 	.word	0x00036400
        /*0278*/ 	.short	0x010a
        /*027a*/ 	.byte	0x3f
	.zero		1


	//   ....[27]....
        /*027c*/ 	.word	0x00008480
        /*0280*/ 	.word	0x00000003
        /*0284*/ 	.word	0x00036410
        /*0288*/ 	.short	0x010a
        /*028a*/ 	.byte	0x3f
	.zero		1


	//   ....[28]....
        /*028c*/ 	.word	0x000084e0
        /*0290*/ 	.word	0x0000000c
        /*0294*/ 	.word	0x00036430
        /*0298*/ 	.short	0x010a
        /*029a*/ 	.byte	0x3f
	.zero		1


	//   ....[29]....
        /*029c*/ 	.word	0x00008530
        /*02a0*/ 	.word	0x00000000
        /*02a4*/ 	.word	0x00036420
        /*02a8*/ 	.short	0x010a
        /*02aa*/ 	.byte	0x3f
	.zero		1


	//   ....[30]....
        /*02ac*/ 	.word	0x00008580
        /*02b0*/ 	.word	0x00000000
        /*02b4*/ 	.word	0x00036438
        /*02b8*/ 	.short	0x010a
        /*02ba*/ 	.byte	0x3f
	.zero		1


	//   ....[31]....
        /*02bc*/ 	.word	0x000085d0
        /*02c0*/ 	.word	0x00000000
        /*02c4*/ 	.word	0x00036428
        /*02c8*/ 	.short	0x010a
        /*02ca*/ 	.byte	0x3f
	.zero		1


	//   ....[32]....
        /*02cc*/ 	.word	0x00008620
        /*02d0*/ 	.word	0x00000000
        /*02d4*/ 	.word	0x00036438
        /*02d8*/ 	.short	0x010a
        /*02da*/ 	.byte	0x3f
	.zero		1


	//   ....[33]....
        /*02dc*/ 	.word	0x00008680
        /*02e0*/ 	.word	0x00000000
        /*02e4*/ 	.word	0x00036420
        /*02e8*/ 	.short	0x010a
        /*02ea*/ 	.byte	0x3f
	.zero		1


	//   ....[34]....
        /*02ec*/ 	.word	0x000086d0
        /*02f0*/ 	.word	0x00000000
        /*02f4*/ 	.word	0x00036438
        /*02f8*/ 	.short	0x010a
        /*02fa*/ 	.byte	0x3f
	.zero		1


	//   ....[35]....
        /*02fc*/ 	.word	0x00008720
        /*0300*/ 	.word	0x00000000
        /*0304*/ 	.word	0x00036428
        /*0308*/ 	.short	0x010a
        /*030a*/ 	.byte	0x3f
	.zero		1


	//   ....[36]....
        /*030c*/ 	.word	0x00008770
        /*0310*/ 	.word	0x00000000
        /*0314*/ 	.word	0x00036438
        /*0318*/ 	.short	0x010a
        /*031a*/ 	.byte	0x3f
	.zero		1


	//   ....[37]....
        /*031c*/ 	.word	0x00008840
        /*0320*/ 	.word	0x00000009
        /*0324*/ 	.word	0x00000000
        /*0328*/ 	.short	0x010a
        /*032a*/ 	.byte	0x3f
	.zero		1


	//   ....[38]....
        /*032c*/ 	.word	0x00008890
        /*0330*/ 	.word	0x00000003
        /*0334*/ 	.word	0x00000000
        /*0338*/ 	.short	0x010a
        /*033a*/ 	.byte	0x3f
	.zero		1


	//----- nvinfo : EIATTR_NUM_MBARRIERS
	.align		4
.L_478:
        /*033c*/ 	.byte	0x03, 0x38
        /*033e*/ 	.short	0x0007


	//----- nvinfo : EIATTR_EXIT_INSTR_OFFSETS
	.align		4
        /*0340*/ 	.byte	0x04, 0x1c
        /*0342*/ 	.short	(.L_480 - .L_479)


	//   ....[0]....
.L_479:
        /*0344*/ 	.word	0x000083a0


	//----- nvinfo : EIATTR_MAX_THREADS
	.align		4
.L_480:
        /*0348*/ 	.byte	0x04, 0x05
        /*034a*/ 	.short	(.L_482 - .L_481)
.L_481:
        /*034c*/ 	.word	0x00000200
        /*0350*/ 	.word	0x00000001
        /*0354*/ 	.word	0x00000001


	//----- nvinfo : EIATTR_CRS_STACK_SIZE
	.align		4
.L_482:
        /*0358*/ 	.byte	0x04, 0x1e
        /*035a*/ 	.short	(.L_484 - .L_483)
.L_483:
        /*035c*/ 	.word	0x00000000


	//----- nvinfo : EIATTR_CBANK_PARAM_SIZE
	.align		4
.L_484:
        /*0360*/ 	.byte	0x03, 0x19
        /*0362*/ 	.short	0x06f0


	//----- nvinfo : EIATTR_PARAM_CBANK
	.align		4
        /*0364*/ 	.byte	0x04, 0x0a
        /*0366*/ 	.short	(.L_486 - .L_485)
	.align		4
.L_485:
        /*0368*/ 	.word	index@(.nv.constant0._ZN7cutlass13device_kernelIN5flash11enable_sm90INS1_16FlashAttnBwdSm90INS1_25CollectiveMainloopBwdSm90ILi2ELi1ELi1EN4cute5tupleIJNS5_1CILi1EEES8_S8_EEENS6_IJNS7_ILi64EEENS7_ILi96EEENS7_ILi192EEEEEENS_10bfloat16_tEfNS_4arch4Sm90ELb0ELb1ELb1ELb0ELb0ELb0ELb1ELb0ELi3ELi1ELi1ELi1ELb0EEENS1_24CollectiveEpilogueBwdGQAISD_fSG_Li384ELb0ELb0EEENS1_19SingleTileSchedulerILb0ELb0ELb0ELi96EEEEEEEEEvNT_6ParamsE)
        /*036c*/ 	.short	0x0210
        /*036e*/ 	.short	0x06f0


	//----- nvinfo : EIATTR_SW_WAR
	.align		4
.L_486:
        /*0370*/ 	.byte	0x04, 0x36
        /*0372*/ 	.short	(.L_488 - .L_487)
.L_487:
        /*0374*/ 	.word	0x00000008
.L_488:


//--------------------- .nv.info._ZN7cutlass13device_kernelIN5flash11enable_sm90INS1_16FlashAttnBwdSm90INS1_25CollectiveMainloopBwdSm90ILi2ELi1ELi1EN4cute5tupleIJNS5_1CILi1EEES8_S8_EEENS6_IJNS7_ILi64EEENS7_ILi96EEENS7_ILi192EEEEEENS_10bfloat16_tEfNS_4arch4Sm90ELb0ELb1ELb1ELb0ELb1ELb0ELb1ELb0ELi3ELi1ELi1ELi1ELb0EEENS1_24CollectiveEpilogueBwdGQAISD_fSG_Li384ELb0ELb1EEENS1_19SingleTileSchedulerILb0ELb0ELb0ELi96EEEEEEEEEvNT_6ParamsE --------------------------
	.section	.nv.info._ZN7cutlass13device_kernelIN5flash11enable_sm90INS1_16FlashAttnBwdSm90INS1_25CollectiveMainloopBwdSm90ILi2ELi1ELi1EN4cute5tupleIJNS5_1CILi1EEES8_S8_EEENS6_IJNS7_ILi64EEENS7_ILi96EEENS7_ILi192EEEEEENS_10bfloat16_tEfNS_4arch4Sm90ELb0ELb1ELb1ELb0ELb1ELb0ELb1ELb0ELi3ELi1ELi1ELi1ELb0EEENS1_24CollectiveEpilogueBwdGQAISD_fSG_Li384ELb0ELb1EEENS1_19SingleTileSchedulerILb0ELb0ELb0ELi96EEEEEEEEEvNT_6ParamsE,"",@"SHT_CUDA_INFO"
	.sectionflags	@""
	.align	4


	//----- nvinfo : EIATTR_CUDA_API_VERSION
	.align		4
        /*0000*/ 	.byte	0x04, 0x37
        /*0002*/ 	.short	(.L_490 - .L_489)
.L_489:
        /*0004*/ 	.word	0x00000082


	//----- nvinfo : EIATTR_KPARAM_INFO
	.align		4
.L_490:
        /*0008*/ 	.byte	0x04, 0x17
        /*000a*/ 	.short	(.L_492 - .L_491)
.L_491:
        /*000c*/ 	.word	0x00000000
        /*0010*/ 	.short	0x0000
        /*0012*/ 	.short	0x0070
        /*0014*/ 	.byte	0x00, 0xf0, 0x01, 0x1a


	//----- nvinfo : EIATTR_SPARSE_MMA_MASK
	.align		4
.L_492:
        /*0018*/ 	.byte	0x03, 0x50
        /*001a*/ 	.short	0x0000


	//----- nvinfo : EIATTR_MAXREG_COUNT
	.align		4
        /*001c*/ 	.byte	0x03, 0x1b
        /*001e*/ 	.short	0x0080


	//----- nvinfo : EIATTR_NUM_BARRIERS
	.align		4
        /*0020*/ 	.byte	0x02, 0x4c
        /*0022*/ 	.byte	0x10
	.zero		1


	//----- nvinfo : EIATTR_EXTERNS
	.align		4
        /*0024*/ 	.byte	0x04, 0x0f
        /*0026*/ 	.short	(.L_494 - .L_493)


	//   ....[0]....
	.align		4
.L_493:
        /*0028*/ 	.word	index@(__assertfail)


	//----- nvinfo : EIATTR_ANNOTATIONS
	.align		4
.L_494:
        /*002c*/ 	.byte	0x04, 0x55
        /*002e*/ 	.short	(.L_496 - .L_495)


	//   ....[0]....
.L_495:
        /*0030*/ 	.word	0x00000001
        /*0034*/ 	.byte	0xd0, 0x17, 0x00, 0x00, 0x01, 0x00, 0x00, 0x00, 0x10, 0x18, 0x00, 0x00, 0x01, 0x00, 0x00, 0x00
        /*0044*/ 	.byte	0x70, 0x20, 0x00, 0x00, 0x01, 0x00, 0x00, 0x00, 0x00, 0x2a, 0x00, 0x00, 0x01, 0x00, 0x00, 0x00
        /*0054*/ 	.byte	0xe0, 0x2b, 0x00, 0x00


	//----- nvinfo : EIATTR_MERCURY_ISA_VERSION
	.align		4
.L_496:
        /*0058*/ 	.byte	0x03, 0x5f
        /*005a*/ 	.short	0x0101


	//----- nvinfo : EIATTR_INT_WARP_WIDE_INSTR_OFFSETS
	.align		4
        /*005c*/ 	.byte	0x04, 0x31
        /*005e*/ 	.short	(.L_498 - .L_497)


	//   ....[0]....
.L_497:
        /*0060*/ 	.word	0x00000190


	//   ....[1]....
        /*0064*/ 	.word	0x000001c0


	//   ....[2]....
        /*0068*/ 	.word	0x00005d40


	//   ....[3]....
        /*006c*/ 	.word	0x00006480


	//   ....[4]....
        /*0070*/ 	.word	0x00006a70


	//   ....[5]....
        /*0074*/ 	.word	0x00006d40


	//   ....[6]....
        /*0078*/ 	.word	0x00006fa0


	//   ....[7]....
        /*007c*/ 	.word	0x00007130


	//----- nvinfo : EIATTR_COOP_GROUP_MASK_REGIDS
	.align		4
.L_498:
        /*0080*/ 	.byte	0x04, 0x29
        /*0082*/ 	.short	(.L_500 - .L_499)


	//   ....[0]....
.L_499:
        /*0084*/ 	.word	0xffffffff


	//   ....[1]....
        /*0088*/ 	.word	0xffffffff


	//   ....[2]....
        /*008c*/ 	.word	0xffffffff


	//   ....[3]....
        /*0090*/ 	.word	0xffffffff


	//   ....[4]....
        /*0094*/ 	.word	0xffffffff


	//   ....[5]....
        /*0098*/ 	.word	0xffffffff


	//   ....[6]....
        /*009c*/ 	.word	0xffffffff


	//   ....[7]....
        /*00a0*/ 	.word	0xffffffff


	//   ....[8]....
        /*00a4*/ 	.word	0xffffffff


	//   ....[9]....
        /*00a8*/ 	.word	0xffffffff


	//   ....[10]....
        /*00ac*/ 	.word	0xffffffff


	//   ....[11]....
        /*00b0*/ 	.word	0xffffffff


	//   ....[12]....
        /*00b4*/ 	.word	0xffffffff


	//   ....[13]....
        /*00b8*/ 	.word	0xffffffff


	//   ....[14]....
        /*00bc*/ 	.word	0xffffffff


	//   ....[15]....
        /*00c0*/ 	.word	0xffffffff


	//   ....[16]....
        /*00c4*/ 	.word	0xffffffff


	//   ....[17]....
        /*00c8*/ 	.word	0xffffffff


	//   ....[18]....
        /*00cc*/ 	.word	0xffffffff


	//   ....[19]....
        /*00d0*/ 	.word	0xffffffff


	//   ....[20]....
        /*00d4*/ 	.word	0x0500000f


	//   ....[21]....
        /*00d8*/ 	.word	0x0500000f


	//   ....[22]....
        /*00dc*/ 	.word	0x0500000f


	//   ....[23]....
        /*00e0*/ 	.word	0x0500000f


	//   ....[24]....
        /*00e4*/ 	.word	0x0500000f


	//   ....[25]....
        /*00e8*/ 	.word	0x0500000f


	//----- nvinfo : EIATTR_COOP_GROUP_INSTR_OFFSETS
	.align		4
.L_500:
        /*00ec*/ 	.byte	0x04, 0x28
        /*00ee*/ 	.short	(.L_502 - .L_501)


	//   ....[0]....
.L_501:
        /*00f0*/ 	.word	0x00000070


	//   ....[1]....
        /*00f4*/ 	.word	0x000001a0


	//   ....[2]....
        /*00f8*/ 	.word	0x000001f0


	//   ....[3]....
        /*00fc*/ 	.word	0x000003e0


	//   ....[4]....
        /*0100*/ 	.word	0x000005f0


	//   ....[5]....
        /*0104*/ 	.word	0x000010b0


	//   ....[6]....
        /*0108*/ 	.word	0x00004b70


	//   ....[7]....
        /*010c*/ 	.word	0x00004cf0


	//   ....[8]....
        /*0110*/ 	.word	0x00004fa0


	//   ....[9]....
        /*0114*/ 	.word	0x00005130


	//   ....[10]....
        /*0118*/ 	.word	0x00005250


	//   ....[11]....
        /*011c*/ 	.word	0x000057b0


	//   ....[12]....
        /*0120*/ 	.word	0x00005c70


	//   ....[13]....
        /*0124*/ 	.word	0x00005fc0


	//   ....[14]....
        /*0128*/ 	.word	0x000063b0


	//   ....[15]....
        /*012c*/ 	.word	0x000065f0


	//   ....[16]....
        /*0130*/ 	.word	0x000069a0


	//   ....[17]....
        /*0134*/ 	.word	0x00006c80


	//   ....[18]....
        /*0138*/ 	.word	0x00006ea0


	//   ....[19]....
        /*013c*/ 	.word	0x00007030


	//   ....[20]....
        /*0140*/ 	.word	0x000097d0


	//   ....[21]....
        /*0144*/ 	.word	0x00009940


	//   ....[22]....
        /*0148*/ 	.word	0x000099b0


	//   ....[23]....
        /*014c*/ 	.word	0x00009a20


	//   ....[24]....
        /*0150*/ 	.word	0x00009a90


	//   ....[25]....
        /*0154*/ 	.word	0x00009b00


	//----- nvinfo : EIATTR_REG_RECONFIG
	.align		4
.L_502:
        /*0158*/ 	.byte	0x01, 0x54
	.zero		2


	//----- nvinfo : EIATTR_SYSCALL_OFFSETS
	.align		4
        /*015c*/ 	.byte	0x04, 0x46
        /*015e*/ 	.short	(.L_504 - .L_503)


	//   ....[0]....
.L_503:
        /*0160*/ 	.word	0x00000d10


	//   ....[1]....
        /*0164*/ 	.word	0x00000e00


	//   ....[2]....
        /*0168*/ 	.word	0x00000f40


	//   ....[3]....
        /*016c*/ 	.word	0x00001030


	//----- nvinfo : EIATTR_MBARRIER_INSTR_OFFSETS
	.align		4
.L_504:
        /*0170*/ 	.byte	0x04, 0x39
        /*0172*/ 	.short	(.L_506 - .L_505)


	//   ....[0]....
.L_505:
        /*0174*/ 	.word	0x00000290
        /*0178*/ 	.word	0x000000ff
        /*017c*/ 	.word	0x00036400
        /*0180*/ 	.short	0x0100
        /*0182*/ 	.byte	0x06
	.zero		1


	//   ....[1]....
        /*0184*/ 	.word	0x00000390
        /*0188*/ 	.word	0x000000ff
        /*018c*/ 	.word	0x00036410
        /*0190*/ 	.short	0x0100
        /*0192*/ 	.byte	0x08
	.zero		1


	//   ....[2]....
        /*0194*/ 	.word	0x000003a0
        /*0198*/ 	.word	0x000000ff
        /*019c*/ 	.word	0x00036420
        /*01a0*/ 	.short	0x0100
        /*01a2*/ 	.byte	0x08
	.zero		1


	//   ....[3]....
        /*01a4*/ 	.word	0x000003b0
        /*01a8*/ 	.word	0x000000ff
        /*01ac*/ 	.word	0x00036418
        /*01b0*/ 	.short	0x0100
        /*01b2*/ 	.byte	0x08
	.zero		1


	//   ....[4]....
        /*01b4*/ 	.word	0x000003c0
        /*01b8*/ 	.word	0x000000ff
        /*01bc*/ 	.word	0x00036428
        /*01c0*/ 	.short	0x0100
        /*01c2*/ 	.byte	0x08
	.zero		1


	//   ....[5]....
        /*01c4*/ 	.word	0x000004f0
        /*01c8*/ 	.word	0x000000ff
        /*01cc*/ 	.word	0x00036430
        /*01d0*/ 	.short	0x0100
        /*01d2*/ 	.byte	0x08
	.zero		1


	//   ....[6]....
        /*01d4*/ 	.word	0x00000500
        /*01d8*/ 	.word	0x000000ff
        /*01dc*/ 	.word	0x00036438
        /*01e0*/ 	.short	0x0100
        /*01e2*/ 	.byte	0x08
	.zero		1


	//   ....[7]....
        /*01e4*/ 	.word	0x000010e0
        /*01e8*/ 	.word	0x000000ff
        /*01ec*/ 	.word	0x00036400
        /*01f0*/ 	.short	0x010a
        /*01f2*/ 	.byte	0x25
	.zero		1


	//   ....[8]....
        /*01f4*/ 	.word	0x000011d0
        /*01f8*/ 	.word	0x000000ff
        /*01fc*/ 	.word	0x00036400
        /*0200*/ 	.short	0x010a
        /*0202*/ 	.byte	0x25
	.zero		1


	//   ....[9]....
        /*0204*/ 	.word	0x00001930
        /*0208*/ 	.word	0x00000003
        /*020c*/ 	.word	0x00036410
        /*0210*/ 	.short	0x010a
        /*0212*/ 	.byte	0x3f
	.zero		1


	//   ....[10]....
        /*0214*/ 	.word	0x00001970
        /*0218*/ 	.word	0x00000003
        /*021c*/ 	.word	0x00036410
        /*0220*/ 	.short	0x010a
        /*0222*/ 	.byte	0x3f
	.zero		1


	//   ....[11]....
        /*0224*/ 	.word	0x00002000
        /*0228*/ 	.word	0x000000ff
        /*022c*/ 	.word	0x00036430
        /*0230*/ 	.short	0x010a
        /*0232*/ 	.byte	0x25
	.zero		1


	//   ....[12]....
        /*0234*/ 	.word	0x00002040
        /*0238*/ 	.word	0x000000ff
        /*023c*/ 	.word	0x00036430
        /*0240*/ 	.short	0x010a
        /*0242*/ 	.byte	0x25
	.zero		1


	//   ....[13]....
        /*0244*/ 	.word	0x00003e60
        /*0248*/ 	.word	0x000000ff
        /*024c*/ 	.word	0x00000000
        /*0250*/ 	.short	0x0101
        /*0252*/ 	.byte	0x04
	.zero		1


	//   ....[14]....
        /*0254*/ 	.word	0x00004200
        /*0258*/ 	.word	0x00000003
        /*025c*/ 	.word	0x00000000
        /*0260*/ 	.short	0x0101
        /*0262*/ 	.byte	0x3f
	.zero		1


	//   ....[15]....
        /*0264*/ 	.word	0x00007720
        /*0268*/ 	.word	0x00000000
        /*026c*/ 	.word	0x00036420
        /*0270*/ 	.short	0x010a
        /*0272*/ 	.byte	0x3f
	.zero		1


	//   ....[16]....
        /*0274*/ 	.word	0x00007f30
        /*0278*/ 	.word	0x00000000
        /*027c*/ 	.word	0x00036438
        /*0280*/ 	.short	0x010a
        /*0282*/ 	.byte	0x3f
	.zero		1


	//   ....[17]....
        /*0284*/ 	.word	0x00008290
        /*0288*/ 	.word	0x00000000
        /*028c*/ 	.word	0x00036428
        /*0290*/ 	.short	0x010a
        /*0292*/ 	.byte	0x3f
	.zero		1


	//   ....[18]....
        /*0294*/ 	.word	0x000085b0
        /*0298*/ 	.word	0x00000000
        /*029c*/ 	.word	0x00036438
        /*02a0*/ 	.short	0x010a
        /*02a2*/ 	.byte	0x3f
	.zero		1


	//   ....[19]....
        /*02a4*/ 	.word	0x00008860
        /*02a8*/ 	.word	0x00000000
        /*02ac*/ 	.word	0x00036420
        /*02b0*/ 	.short	0x010a
        /*02b2*/ 	.byte	0x3f
	.zero		1


	//   ....[20]....
        /*02b4*/ 	.word	0x00008be0
        /*02b8*/ 	.word	0x00000000
        /*02bc*/ 	.word	0x00036438
        /*02c0*/ 	.short	0x010a
        /*02c2*/ 	.byte	0x3f
	.zero		1


	//   ....[21]....
        /*02c4*/ 	.word	0x00008ed0
        /*02c8*/ 	.word	0x00000000
        /*02cc*/ 	.word	0x00036428
        /*02d0*/ 	.short	0x010a
        /*02d2*/ 	.byte	0x3f
	.zero		1


	//   ....[22]....
        /*02d4*/ 	.word	0x00009210
        /*02d8*/ 	.word	0x00000000
        /*02dc*/ 	.word	0x00036438
        /*02e0*/ 	.short	0x010a
        /*02e2*/ 	.byte	0x3f
	.zero		1


	//   ....[23]....
        /*02e4*/ 	.word	0x00009660
        /*02e8*/ 	.word	0x00000009
        /*02ec*/ 	.word	0x00000000
        /*02f0*/ 	.short	0x010a
        /*02f2*/ 	.byte	0x3f
	.zero		1


	//   ....[24]....
        /*02f4*/ 	.word	0x000096e0
        /*02f8*/ 	.word	0x00000003
        /*02fc*/ 	.word	0x00000000
        /*0300*/ 	.short	0x010a
        /*0302*/ 	.byte	0x3f
	.zero		1


	//   ....[25]....
        /*0304*/ 	.word	0x00009730
        /*0308*/ 	.word	0x00000004
        /*030c*/ 	.word	0x00036438
        /*0310*/ 	.short	0x010a
        /*0312*/ 	.byte	0x3f
	.zero		1


	//   ....[26]....
        /*0314*/ 	.word	0x00009810
        /*0318*/ 	.word	0x00000003
        /*031c*/ 	.word	0x00036400
        /*0320*/ 	.short	0x010a
        /*0322*/ 	.byte	0x3f
	.zero		1


	//   ....[27]....
        /*0324*/ 	.word	0x00009860
        /*0328*/ 	.word	0x00000003
        /*032c*/ 	.word	0x00036410
        /*0330*/ 	.short	0x010a
        /*0332*/ 	.byte	0x3f
	.zero		1


	//   ....[28]....
        /*0334*/ 	.word	0x000098c0
        /*0338*/ 	.word	0x0000000c
        /*033c*/ 	.word	0x00036430
        /*0340*/ 	.short	0x010a
        /*0342*/ 	.byte	0x3f
	.zero		1


	//   ....[29]....
        /*0344*/ 	.word	0x00009b40
        /*0348*/ 	.word	0x00000000
        /*034c*/ 	.word	0x00036420
        /*0350*/ 	.short	0x010a
        /*0352*/ 	.byte	0x3f
	.zero		1


	//   ....[30]....
        /*0354*/ 	.word	0x00009b90
        /*0358*/ 	.word	0x00000000
        /*035c*/ 	.word	0x00036438
        /*0360*/ 	.short	0x010a
        /*0362*/ 	.byte	0x3f
	.zero		1


	//   ....[31]....
        /*0364*/ 	.word	0x00009be0
        /*0368*/ 	.word	0x00000000
        /*036c*/ 	.word	0x00036428
        /*0370*/ 	.short	0x010a
        /*0372*/ 	.byte	0x3f
	.zero		1


	//   ....[32]....
        /*0374*/ 	.word	0x00009c30
        /*0378*/ 	.word	0x00000000
        /*037c*/ 	.word	0x00036438
        /*0380*/ 	.short	0x010a
        /*0382*/ 	.byte	0x3f
	.zero		1


	//   ....[33]....
        /*0384*/ 	.word	0x00009c90
        /*0388*/ 	.word	0x00000000
        /*038c*/ 	.word	0x00036420
        /*0390*/ 	.short	0x010a
        /*0392*/ 	.byte	0x3f
	.zero		1


	//   ....[34]....
        /*0394*/ 	.word	0x00009ce0
        /*0398*/ 	.word	0x00000000
        /*039c*/ 	.word	0x00036438
        /*03a0*/ 	.short	0x010a
        /*03a2*/ 	.byte	0x3f
	.zero		1


	//   ....[35]....
        /*03a4*/ 	.word	0x00009d30
        /*03a8*/ 	.word	0x00000000
        /*03ac*/ 	.word	0x00036428
        /*03b0*/ 	.short	0x010a
        /*03b2*/ 	.byte	0x3f
	.zero		1


	//   ....[36]....
        /*03b4*/ 	.word	0x00009d80
        /*03b8*/ 	.word	0x00000000
        /*03bc*/ 	.word	0x00036438
        /*03c0*/ 	.short	0x010a
        /*03c2*/ 	.byte	0x3f
	.zero		1


	//   ....[37]....
        /*03c4*/ 	.word	0x00009e50
        /*03c8*/ 	.word	0x00000009
        /*03cc*/ 	.word	0x00000000
        /*03d0*/ 	.short	0x010a
        /*03d2*/ 	.byte	0x3f
	.zero		1


	//   ....[38]....
        /*03d4*/ 	.word	0x00009ea0
        /*03d8*/ 	.word	0x00000003
        /*03dc*/ 	.word	0x00000000
        /*03e0*/ 	.short	0x010a
        /*03e2*/ 	.byte	0x3f
	.zero		1


	//----- nvinfo : EIATTR_NUM_MBARRIERS
	.align		4
.L_506:
        /*03e4*/ 	.byte	0x03, 0x38
        /*03e6*/ 	.short	0x0007


	//----- nvinfo : EIATTR_EXIT_INSTR_OFFSETS
	.align		4
        /*03e8*/ 	.byte	0x04, 0x1c
        /*03ea*/ 	.short	(.L_508 - .L_507)


	//   ....[0]....
.L_507:
        /*03ec*/ 	.word	0x00009780


	//----- nvinfo : EIATTR_MAX_THREADS
	.align		4
.L_508:
        /*03f0*/ 	.byte	0x04, 0x05
        /*03f2*/ 	.short	(.L_510 - .L_509)
.L_509:
        /*03f4*/ 	.word	0x00000200
        /*03f8*/ 	.word	0x00000001
        /*03fc*/ 	.word	0x00000001


	//----- nvinfo : EIATTR_CRS_STACK_SIZE
	.align		4
.L_510:
        /*0400*/ 	.byte	0x04, 0x1e
        /*0402*/ 	.short	(.L_512 - .L_511)
.L_511:
        /*0404*/ 	.word	0x00000000


	//----- nvinfo : EIATTR_CBANK_PARAM_SIZE
	.align		4
.L_512:
        /*0408*/ 	.byte	0x03, 0x19
        /*040a*/ 	.short	0x06f0


	//----- nvinfo : EIATTR_PARAM_CBANK
	.align		4
        /*040c*/ 	.byte	0x04, 0x0a
        /*040e*/ 	.short	(.L_514 - .L_513)
	.align		4
.L_513:
        /*0410*/ 	.word	index@(.nv.constant0._ZN7cutlass13device_kernelIN5flash11enable_sm90INS1_16FlashAttnBwdSm90INS1_25CollectiveMainloopBwdSm90ILi2ELi1ELi1EN4cute5tupleIJNS5_1CILi1EEES8_S8_EEENS6_IJNS7_ILi64EEENS7_ILi96EEENS7_ILi192EEEEEENS_10bfloat16_tEfNS_4arch4Sm90ELb0ELb1ELb1ELb0ELb1ELb0ELb1ELb0ELi3ELi1ELi1ELi1ELb0EEENS1_24CollectiveEpilogueBwdGQAISD_fSG_Li384ELb0ELb1EEENS1_19SingleTileSchedulerILb0ELb0ELb0ELi96EEEEEEEEEvNT_6ParamsE)
        /*0414*/ 	.short	0x0210
        /*0416*/ 	.short	0x06f0


	//----- nvinfo : EIATTR_SW_WAR
	.align		4
.L_514:
        /*0418*/ 	.byte	0x04, 0x36
        /*041a*/ 	.short	(.L_516 - .L_515)
.L_515:
        /*041c*/ 	.word	0x00000008
.L_516:


//--------------------- .nv.info._ZN7cutlass13device_kernelIN5flash11enable_sm90INS1_16FlashAttnBwdSm90INS1_25CollectiveMainloopBwdSm90ILi2ELi1ELi1EN4cute5tupleIJNS5_1CILi1EEES8_S8_EEENS6_IJNS7_ILi64EEENS7_ILi96EEENS7_ILi192EEEEEENS_10bfloat16_tEfNS_4arch4Sm90ELb0ELb1ELb1ELb1ELb0ELb0ELb1ELb0ELi3ELi1ELi1ELi1ELb0EEENS1_21CollectiveEpilogueBwdISD_SE_SG_Li384ELb1ELb1ELi3EEENS1_19SingleTileSchedulerILb1ELb0ELb0ELi96EEEEEEEEEvNT_6ParamsE --------------------------
	.section	.nv.info._ZN7cutlass13device_kernelIN5flash11enable_sm90INS1_16FlashAttnBwdSm90INS1_25CollectiveMainloopBwdSm90ILi2ELi1ELi1EN4cute5tupleIJNS5_1CILi1EEES8_S8_EEENS6_IJNS7_ILi64EEENS7_ILi96EEENS7_ILi192EEEEEENS_10bfloat16_tEfNS_4arch4Sm90ELb0ELb1ELb1ELb1ELb0ELb0ELb1ELb0ELi3ELi1ELi1ELi1ELb0EEENS1_21CollectiveEpilogueBwdISD_SE_SG_Li384ELb1ELb1ELi3EEENS1_19SingleTileSchedulerILb1ELb0ELb0ELi96EEEEEEEEEvNT_6ParamsE,"",@"SHT_CUDA_INFO"
	.sectionflags	@""
	.align	4


	//----- nvinfo : EIATTR_CUDA_API_VERSION
	.align		4
        /*0000*/ 	.byte	0x04, 0x37
        /*0002*/ 	.short	(.L_518 - .L_517)
.L_517:
        /*0004*/ 	.word	0x00000082


	//----- nvinfo : EIATTR_KPARAM_INFO
	.align		4
.L_518:
        /*0008*/ 	.byte	0x04, 0x17
        /*000a*/ 	.short	(.L_520 - .L_519)
.L_519:
        /*000c*/ 	.word	0x00000000
        /*0010*/ 	.short	0x0000
        /*0012*/ 	.short	0x0070
        /*0014*/ 	.byte	0x00, 0xf0, 0x01, 0x1a


	//----- nvinfo : EIATTR_SPARSE_MMA_MASK
	.align		4
.L_520:
        /*0018*/ 	.byte	0x03, 0x50
        /*001a*/ 	.short	0x0000


	//----- nvinfo : EIATTR_MAXREG_COUNT
	.align		4
        /*001c*/ 	.byte	0x03, 0x1b
        /*001e*/ 	.short	0x0080


	//----- nvinfo : EIATTR_NUM_BARRIERS
	.align		4
        /*0020*/ 	.byte	0x02, 0x4c
        /*0022*/ 	.byte	0x10
	.zero		1


	//----- nvinfo : EIATTR_EXTERNS
	.align		4
        /*0024*/ 	.byte	0x04, 0x0f
        /*0026*/ 	.short	(.L_522 - .L_521)


	//   ....[0]....
	.align		4
.L_521:
        /*0028*/ 	.word	index@(__assertfail)


	//----- nvinfo : EIATTR_ANNOTATIONS
	.align		4
.L_522:
        /*002c*/ 	.byte	0x04, 0x55
        /*002e*/ 	.short	(.L_524 - .L_523)


	//   ....[0]....
.L_523:
        /*0030*/ 	.word	0x00000001
        /*0034*/ 	.byte	0x40, 0x05, 0x00, 0x00, 0x01, 0x00, 0x00, 0x00, 0xb0, 0x07, 0x00, 0x00, 0x01, 0x00, 0x00, 0x00
        /* <DEDUP_REMOVED lines=9> */
        /*00d4*/ 	.byte	0x90, 0x60, 0x00, 0x00, 0x01, 0x00, 0x00, 0x00, 0xb0, 0xb1, 0x00, 0x00


	//----- nvinfo : EIATTR_MERCURY_ISA_VERSION
	.align		4
.L_524:
        /*00e0*/ 	.byte	0x03, 0x5f
        /*00e2*/ 	.short	0x0101


	//----- nvinfo : EIATTR_INT_WARP_WIDE_INSTR_OFFSETS
	.align		4
        /*00e4*/ 	.byte	0x04, 0x31
        /*00e6*/ 	.short	(.L_526 - .L_525)


	//   ....[0]....
.L_525:
        /*00e8*/ 	.word	0x00000180


	//   ....[1]....
        /*00ec*/ 	.word	0x00000240


	//----- nvinfo : EIATTR_COOP_GROUP_MASK_REGIDS
	.align		4
.L_526:
        /*00f0*/ 	.byte	0x04, 0x29
        /*00f2*/ 	.short	(.L_528 - .L_527)


	//   ....[0]....
.L_527:
        /*00f4*/ 	.word	0xffffffff


	//   ....[1]....
        /*00f8*/ 	.word	0xffffffff


	//   ....[2]....
        /*00fc*/ 	.word	0xffffffff


	//   ....[3]....
        /*0100*/ 	.word	0xffffffff


	//   ....[4]....
        /*0104*/ 	.word	0xffffffff


	//   ....[5]....
        /*0108*/ 	.word	0xffffffff


	//   ....[6]....
        /*010c*/ 	.word	0xffffffff


	//   ....[7]....
        /*0110*/ 	.word	0x0500000f


	//----- nvinfo : EIATTR_COOP_GROUP_INSTR_OFFSETS
	.align		4
.L_528:
        /*0114*/ 	.byte	0x04, 0x28
        /*0116*/ 	.short	(.L_530 - .L_529)


	//   ....[0]....
.L_529:
        /*0118*/ 	.word	0x00000060


	//   ....[1]....
        /*011c*/ 	.word	0x00000190


	//   ....[2]....
        /*0120*/ 	.word	0x00000220


	//   ....[3]....
        /*0124*/ 	.word	0x000003a0


	//   ....[4]....
        /*0128*/ 	.word	0x000005f0


	//   ....[5]....
        /*012c*/ 	.word	0x00001400


	//   ....[6]....
        /*0130*/ 	.word	0x000071b0


	//   ....[7]....
        /*0134*/ 	.word	0x0000b3e0


	//----- nvinfo : EIATTR_REG_RECONFIG
	.align		4
.L_530:
        /*0138*/ 	.byte	0x01, 0x54
	.zero		2


	//----- nvinfo : EIATTR_SYSCALL_OFFSETS
	.align		4
        /*013c*/ 	.byte	0x04, 0x46
        /*013e*/ 	.short	(.L_532 - .L_531)


	//   ....[0]....
.L_531:
        /*0140*/ 	.word	0x00001060


	//   ....[1]....
        /*0144*/ 	.word	0x00001150


	//   ....[2]....
        /*0148*/ 	.word	0x00001290


	//   ....[3]....
        /*014c*/ 	.word	0x00001380


	//----- nvinfo : EIATTR_MBARRIER_INSTR_OFFSETS
	.align		4
.L_532:
        /*0150*/ 	.byte	0x04, 0x39
        /*0152*/ 	.short	(.L_534 - .L_533)


	//   ....[0]....
.L_533:
        /*0154*/ 	.word	0x00000260
        /*0158*/ 	.word	0x000000ff
        /*015c*/ 	.word	0x00036400
        /*0160*/ 	.short	0x0100
        /*0162*/ 	.byte	0x06
	.zero		1


	//   ....[1]....
        /*0164*/ 	.word	0x00000350
        /*0168*/ 	.word	0x000000ff
        /*016c*/ 	.word	0x00036410
        /*0170*/ 	.short	0x0100
        /*0172*/ 	.byte	0x08
	.zero		1


	//   ....[2]....
        /*0174*/ 	.word	0x00000360
        /*0178*/ 	.word	0x000000ff
        /*017c*/ 	.word	0x00036420
        /*0180*/ 	.short	0x0100
        /*0182*/ 	.byte	0x08
	.zero		1


	//   ....[3]....
        /*0184*/ 	.word	0x00000370
        /*0188*/ 	.word	0x000000ff
        /*018c*/ 	.word	0x00036418
        /*0190*/ 	.short	0x0100
        /*0192*/ 	.byte	0x08
	.zero		1


	//   ....[4]....
        /*0194*/ 	.word	0x00000380
        /*0198*/ 	.word	0x000000ff
        /*019c*/ 	.word	0x00036428
        /*01a0*/ 	.short	0x0100
        /*01a2*/ 	.byte	0x08
	.zero		1


	//   ....[5]....
        /*01a4*/ 	.word	0x000004b0
        /*01a8*/ 	.word	0x000000ff
        /*01ac*/ 	.word	0x00036430
        /*01b0*/ 	.short	0x0100
        /*01b2*/ 	.byte	0x08
	.zero		1


	//   ....[6]....
        /*01b4*/ 	.word	0x000004c0
        /*01b8*/ 	.word	0x000000ff
        /*01bc*/ 	.word	0x00036438
        /*01c0*/ 	.short	0x0100
        /*01c2*/ 	.byte	0x08
	.zero		1


	//   ....[7]....
        /*01c4*/ 	.word	0x00001430
        /*01c8*/ 	.word	0x000000ff
        /*01cc*/ 	.word	0x00036400
        /*01d0*/ 	.short	0x010a
        /*01d2*/ 	.byte	0x24
	.zero		1


	//   ....[8]....
        /*01d4*/ 	.word	0x00001520
        /*01d8*/ 	.word	0x000000ff
        /*01dc*/ 	.word	0x00036400
        /*01e0*/ 	.short	0x010a
        /*01e2*/ 	.byte	0x24
	.zero		1


	//   ....[9]....
        /*01e4*/ 	.word	0x00001ca0
        /*01e8*/ 	.word	0x00000003
        /*01ec*/ 	.word	0x00036410
        /*01f0*/ 	.short	0x010a
        /*01f2*/ 	.byte	0x3f
	.zero		1


	//   ....[10]....
        /*01f4*/ 	.word	0x00001ce0
        /*01f8*/ 	.word	0x00000003
        /*01fc*/ 	.word	0x00036410
        /*0200*/ 	.short	0x010a
        /*0202*/ 	.byte	0x3f
	.zero		1


	//   ....[11]....
        /*0204*/ 	.word	0x00002380
        /*0208*/ 	.word	0x000000ff
        /*020c*/ 	.word	0x00036430
        /*0210*/ 	.short	0x010a
        /*0212*/ 	.byte	0x24
	.zero		1


	//   ....[12]....
        /*0214*/ 	.word	0x000023c0
        /*0218*/ 	.word	0x000000ff
        /*021c*/ 	.word	0x00036430
        /*0220*/ 	.short	0x010a
        /*0222*/ 	.byte	0x24
	.zero		1


	//   ....[13]....
        /*0224*/ 	.word	0x000041a0
        /*0228*/ 	.word	0x000000ff
        /*022c*/ 	.word	0x00000000
        /*0230*/ 	.short	0x0101
        /*0232*/ 	.byte	0x04
	.zero		1


	//   ....[14]....
        /*0234*/ 	.word	0x00004530
        /*0238*/ 	.word	0x00000003
        /*023c*/ 	.word	0x00000000
        /*0240*/ 	.short	0x0101
        /*0242*/ 	.byte	0x3f
	.zero		1


	//   ....[15]....
        /*0244*/ 	.word	0x000092e0
        /*0248*/ 	.word	0x00000000
        /*024c*/ 	.word	0x00036420
        /*0250*/ 	.short	0x010a
        /*0252*/ 	.byte	0x3f
	.zero		1


	//   ....[16]....
        /*0254*/ 	.word	0x00009ad0
        /*0258*/ 	.word	0x00000000
        /*025c*/ 	.word	0x00036438
        /*0260*/ 	.short	0x010a
        /*0262*/ 	.byte	0x3f
	.zero		1


	//   ....[17]....
        /*0264*/ 	.word	0x00009e30
        /*0268*/ 	.word	0x00000000
        /*026c*/ 	.word	0x00036428
        /*0270*/ 	.short	0x010a
        /*0272*/ 	.byte	0x3f
	.zero		1


	//   ....[18]....
        /*0274*/ 	.word	0x0000a160
        /*0278*/ 	.word	0x00000000
        /*027c*/ 	.word	0x00036438
        /*0280*/ 	.short	0x010a
        /*0282*/ 	.byte	0x3f
	.zero		1


	//   ....[19]....
        /*0284*/ 	.word	0x0000a450
        /*0288*/ 	.word	0x00000000
        /*028c*/ 	.word	0x00036420
        /*0290*/ 	.short	0x010a
        /*0292*/ 	.byte	0x3f
	.zero		1


	//   ....[20]....
        /*0294*/ 	.word	0x0000a7d0
        /*0298*/ 	.word	0x00000000
        /*029c*/ 	.word	0x00036438
        /*02a0*/ 	.short	0x010a
        /*02a2*/ 	.byte	0x3f
	.zero		1


	//   ....[21]....
        /*02a4*/ 	.word	0x0000aad0
        /*02a8*/ 	.word	0x00000000
        /*02ac*/ 	.word	0x00036428
        /*02b0*/ 	.short	0x010a
        /*02b2*/ 	.byte	0x3f
	.zero		1


	//   ....[22]....
        /*02b4*/ 	.word	0x0000ae10
        /*02b8*/ 	.word	0x00000000
        /*02bc*/ 	.word	0x00036438
        /*02c0*/ 	.short	0x010a
        /*02c2*/ 	.byte	0x3f
	.zero		1


	//   ....[23]....
        /*02c4*/ 	.word	0x0000b270
        /*02c8*/ 	.word	0x00000007
        /*02cc*/ 	.word	0x00000000
        /*02d0*/ 	.short	0x010a
        /*02d2*/ 	.byte	0x3f
	.zero		1


	//   ....[24]....
        /*02d4*/ 	.word	0x0000b2f0
        /*02d8*/ 	.word	0x00000003
        /*02dc*/ 	.word	0x00000000
        /*02e0*/ 	.short	0x010a
        /*02e2*/ 	.byte	0x3f
	.zero		1


	//   ....[25]....
        /*02e4*/ 	.word	0x0000b340
        /*02e8*/ 	.word	0x00000009
        /*02ec*/ 	.word	0x00036438
        /*02f0*/ 	.short	0x010a
        /*02f2*/ 	.byte	0x3f
	.zero		1


	//   ....[26]....
        /*02f4*/ 	.word	0x0000b420
        /*02f8*/ 	.word	0x00000003
        /*02fc*/ 	.word	0x00036400
        /*0300*/ 	.short	0x010a
        /*0302*/ 	.byte	0x3f
	.zero		1


	//   ....[27]....
        /*0304*/ 	.word	0x0000b470
        /*0308*/ 	.word	0x00000003
        /*030c*/ 	.word	0x00036410
        /*0310*/ 	.short	0x010a
        /*0312*/ 	.byte	0x3f
	.zero		1


	//   ....[28]....
        /*0314*/ 	.word	0x0000b4d0
        /*0318*/ 	.word	0x0000000c
        /*031c*/ 	.word	0x00036430
        /*0320*/ 	.short	0x010a
        /*0322*/ 	.byte	0x3f
	.zero		1


	//   ....[29]....
        /*0324*/ 	.word	0x0000b520
        /*0328*/ 	.word	0x00000000
        /*032c*/ 	.word	0x00036420
        /*0330*/ 	.short	0x010a
        /*0332*/ 	.byte	0x3f
	.zero		1


	//   ....[30]....
        /*0334*/ 	.word	0x0000b570
        /*0338*/ 	.word	0x00000000
        /*033c*/ 	.word	0x00036438
        /*0340*/ 	.short	0x010a
        /*0342*/ 	.byte	0x3f
	.zero		1


	//   ....[31]....
        /*0344*/ 	.word	0x0000b5c0
        /*0348*/ 	.word	0x00000000
        /*034c*/ 	.word	0x00036428
        /*0350*/ 	.short	0x010a
        /*0352*/ 	.byte	0x3f
	.zero		1


	//   ....[32]....
        /*0354*/ 	.word	0x0000b620
        /*0358*/ 	.word	0x00000000
        /*035c*/ 	.word	0x00036438
        /*0360*/ 	.short	0x010a
        /*0362*/ 	.byte	0x3f
	.zero		1


	//   ....[33]....
        /*0364*/ 	.word	0x0000b6a0
        /*0368*/ 	.word	0x00000000
        /*036c*/ 	.word	0x00036420
        /*0370*/ 	.short	0x010a
        /*0372*/ 	.byte	0x3f
	.zero		1


	//   ....[34]....
        /*0374*/ 	.word	0x0000b6f0
        /*0378*/ 	.word	0x00000000
        /*037c*/ 	.word	0x00036438
        /*0380*/ 	.short	0x010a
        /*0382*/ 	.byte	0x3f
	.zero		1


	//   ....[35]....
        /*0384*/ 	.word	0x0000b740
        /*0388*/ 	.word	0x00000000
        /*038c*/ 	.word	0x00036428
        /*0390*/ 	.short	0x010a
        /*0392*/ 	.byte	0x3f
	.zero		1


	//   ....[36]....
        /*0394*/ 	.word	0x0000b790
        /*0398*/ 	.word	0x00000000
        /*039c*/ 	.word	0x00036438
        /*03a0*/ 	.short	0x010a
        /*03a2*/ 	.byte	0x3f
	.zero		1


	//   ....[37]....
        /*03a4*/ 	.word	0x0000b860
        /*03a8*/ 	.word	0x00000007
        /*03ac*/ 	.word	0x00000000
        /*03b0*/ 	.short	0x010a
        /*03b2*/ 	.byte	0x3f
	.zero		1


	//   ....[38]....
        /*03b4*/ 	.word	0x0000b8b0
        /*03b8*/ 	.word	0x00000003
        /*03bc*/ 	.word	0x00000000
        /*03c0*/ 	.short	0x010a
        /*03c2*/ 	.byte	0x3f
	.zero		1


	//----- nvinfo : EIATTR_NUM_MBARRIERS
	.align		4
.L_534:
        /*03c4*/ 	.byte	0x03, 0x38
        /*03c6*/ 	.short	0x0007


	//----- nvinfo : EIATTR_EXIT_INSTR_OFFSETS
	.align		4
        /*03c8*/ 	.byte	0x04, 0x1c
        /*03ca*/ 	.short	(.L_536 - .L_535)


	//   ....[0]....
.L_535:
        /*03cc*/ 	.word	0x0000b390


	//----- nvinfo : EIATTR_MAX_THREADS
	.align		4
.L_536:
        /*03d0*/ 	.byte	0x04, 0x05
        /*03d2*/ 	.short	(.L_538 - .L_537)
.L_537:
        /*03d4*/ 	.word	0x00000200
        /*03d8*/ 	.word	0x00000001
        /*03dc*/ 	.word	0x00000001


	//----- nvinfo : EIATTR_CRS_STACK_SIZE
	.align		4
.L_538:
        /*03e0*/ 	.byte	0x04, 0x1e
        /*03e2*/ 	.short	(.L_540 - .L_539)
.L_539:
        /*03e4*/ 	.word	0x00000000


	//----- nvinfo : EIATTR_CBANK_PARAM_SIZE
	.align		4
.L_540:
        /*03e8*/ 	.byte	0x03, 0x19
        /*03ea*/ 	.short	0x06f0


	//----- nvinfo : EIATTR_PARAM_CBANK
	.align		4
        /*03ec*/ 	.byte	0x04, 0x0a
        /*03ee*/ 	.short	(.L_542 - .L_541)
	.align		4
.L_541:
        /*03f0*/ 	.word	index@(.nv.constant0._ZN7cutlass13device_kernelIN5flash11enable_sm90INS1_16FlashAttnBwdSm90INS1_25CollectiveMainloopBwdSm90ILi2ELi1ELi1EN4cute5tupleIJNS5_1CILi1EEES8_S8_EEENS6_IJNS7_ILi64EEENS7_ILi96EEENS7_ILi192EEEEEENS_10bfloat16_tEfNS_4arch4Sm90ELb0ELb1ELb1ELb1ELb0ELb0ELb1ELb0ELi3ELi1ELi1ELi1ELb0EEENS1_21CollectiveEpilogueBwdISD_SE_SG_Li384ELb1ELb1ELi3EEENS1_19SingleTileSchedulerILb1ELb0ELb0ELi96EEEEEEEEEvNT_6ParamsE)
        /*03f4*/ 	.short	0x0210
        /*03f6*/ 	.short	0x06f0


	//----- nvinfo : EIATTR_SW_WAR
	.align		4
.L_542:
        /*03f8*/ 	.byte	0x04, 0x36
        /*03fa*/ 	.short	(.L_544 - .L_543)
.L_543:
        /*03fc*/ 	.word	0x00000008
.L_544:


//--------------------- .nv.info._ZN7cutlass13device_kernelIN5flash11enable_sm90INS1_16FlashAttnBwdSm90INS1_25CollectiveMainloopBwdSm90ILi2ELi1ELi1EN4cute5tupleIJNS5_1CILi1EEES8_S8_EEENS6_IJNS7_ILi64EEENS7_ILi96EEENS7_ILi192EEEEEENS_10bfloat16_tEfNS_4arch4Sm90ELb0ELb1ELb1ELb1ELb1ELb0ELb1ELb0ELi3ELi1ELi1ELi1ELb0EEENS1_21CollectiveEpilogueBwdISD_SE_SG_Li384ELb1ELb1ELi3EEENS1_19SingleTileSchedulerILb1ELb0ELb0ELi96EEEEEEEEEvNT_6ParamsE --------------------------
	.section	.nv.info._ZN7cutlass13device_kernelIN5flash11enable_sm90INS1_16FlashAttnBwdSm90INS1_25CollectiveMainloopBwdSm90ILi2ELi1ELi1EN4cute5tupleIJNS5_1CILi1EEES8_S8_EEENS6_IJNS7_ILi64EEENS7_ILi96EEENS7_ILi192EEEEEENS_10bfloat16_tEfNS_4arch4Sm90ELb0ELb1ELb1ELb1ELb1ELb0ELb1ELb0ELi3ELi1ELi1ELi1ELb0EEENS1_21CollectiveEpilogueBwdISD_SE_SG_Li384ELb1ELb1ELi3EEENS1_19SingleTileSchedulerILb1ELb0ELb0ELi96EEEEEEEEEvNT_6ParamsE,"",@"SHT_CUDA_INFO"
	.sectionflags	@""
	.align	4


	//----- nvinfo : EIATTR_CUDA_API_VERSION
	.align		4
        /*0000*/ 	.byte	0x04, 0x37
        /*0002*/ 	.short	(.L_546 - .L_545)
.L_545:
        /*0004*/ 	.word	0x00000082


	//----- nvinfo : EIATTR_KPARAM_INFO
	.align		4
.L_546:
        /*0008*/ 	.byte	0x04, 0x17
        /*000a*/ 	.short	(.L_548 - .L_547)
.L_547:
        /*000c*/ 	.word	0x00000000
        /*0010*/ 	.short	0x0000
        /*0012*/ 	.short	0x0070
        /*0014*/ 	.byte	0x00, 0xf0, 0x01, 0x1a


	//----- nvinfo : EIATTR_SPARSE_MMA_MASK
	.align		4
.L_548:
        /*0018*/ 	.byte	0x03, 0x50
        /*001a*/ 	.short	0x0000


	//----- nvinfo : EIATTR_MAXREG_COUNT
	.align		4
        /*001c*/ 	.byte	0x03, 0x1b
        /*001e*/ 	.short	0x0080


	//----- nvinfo : EIATTR_NUM_BARRIERS
	.align		4
        /*0020*/ 	.byte	0x02, 0x4c
        /*0022*/ 	.byte	0x10
	.zero		1


	//----- nvinfo : EIATTR_EXTERNS
	.align		4
        /*0024*/ 	.byte	0x04, 0x0f
        /*0026*/ 	.short	(.L_550 - .L_549)


	//   ....[0]....
	.align		4
.L_549:
        /*0028*/ 	.word	index@(__assertfail)


	//----- nvinfo : EIATTR_ANNOTATIONS
	.align		4
.L_550:
        /*002c*/ 	.byte	0x04, 0x55
        /*002e*/ 	.short	(.L_552 - .L_551)


	//   ....[0]....
.L_551:
        /* <DEDUP_REMOVED lines=12> */


	//----- nvinfo : EIATTR_MERCURY_ISA_VERSION
	.align		4
.L_552:
        /*00e0*/ 	.byte	0x03, 0x5f
        /*00e2*/ 	.short	0x0101


	//----- nvinfo : EIATTR_INT_WARP_WIDE_INSTR_OFFSETS
	.align		4
        /*00e4*/ 	.byte	0x04, 0x31
        /*00e6*/ 	.short	(.L_554 - .L_553)


	//   ....[0]....
.L_553:
        /*00e8*/ 	.word	0x00000180


	//   ....[1]....
        /*00ec*/ 	.word	0x00000240


	//   ....[2]....
        /*00f0*/ 	.word	0x00008220


	//   ....[3]....
        /*00f4*/ 	.word	0x000089b0


	//   ....[4]....
        /*00f8*/ 	.word	0x00008fa0


	//   ....[5]....
        /*00fc*/ 	.word	0x00009260


	//   ....[6]....
        /*0100*/ 	.word	0x000094c0


	//   ....[7]....
        /*0104*/ 	.word	0x00009650


	//----- nvinfo : EIATTR_COOP_GROUP_MASK_REGIDS
	.align		4
.L_554:
        /*0108*/ 	.byte	0x04, 0x29
        /*010a*/ 	.short	(.L_556 - .L_555)


	//   ....[0]....
.L_555:
        /*010c*/ 	.word	0xffffffff


	//   ....[1]....
        /*0110*/ 	.word	0xffffffff


	//   ....[2]....
        /*0114*/ 	.word	0xffffffff


	//   ....[3]....
        /*0118*/ 	.word	0xffffffff


	//   ....[4]....
        /*011c*/ 	.word	0xffffffff


	//   ....[5]....
        /*0120*/ 	.word	0xffffffff


	//   ....[6]....
        /*0124*/ 	.word	0xffffffff


	//   ....[7]....
        /*0128*/ 	.word	0xffffffff


	//   ....[8]....
        /*012c*/ 	.word	0xffffffff


	//   ....[9]....
        /*0130*/ 	.word	0xffffffff


	//   ....[10]....
        /*0134*/ 	.word	0xffffffff


	//   ....[11]....
        /*0138*/ 	.word	0xffffffff


	//   ....[12]....
        /*013c*/ 	.word	0xffffffff


	//   ....[13]....
        /*0140*/ 	.word	0xffffffff


	//   ....[14]....
        /*0144*/ 	.word	0xffffffff


	//   ....[15]....
        /*0148*/ 	.word	0xffffffff


	//   ....[16]....
        /*014c*/ 	.word	0x0500000f


	//   ....[17]....
        /*0150*/ 	.word	0x0500000f


	//   ....[18]....
        /*0154*/ 	.word	0x0500000f


	//   ....[19]....
        /*0158*/ 	.word	0x0500000f


	//----- nvinfo : EIATTR_COOP_GROUP_INSTR_OFFSETS
	.align		4
.L_556:
        /*015c*/ 	.byte	0x04, 0x28
        /*015e*/ 	.short	(.L_558 - .L_557)


	//   ....[0]....
.L_557:
        /*0160*/ 	.word	0x00000060


	//   ....[1]....
        /*0164*/ 	.word	0x00000190


	//   ....[2]....
        /*0168*/ 	.word	0x00000220


	//   ....[3]....
        /*016c*/ 	.word	0x000003a0


	//   ....[4]....
        /*0170*/ 	.word	0x000005f0


	//   ....[5]....
        /*0174*/ 	.word	0x00001400


	//   ....[6]....
        /*0178*/ 	.word	0x000071b0


	//   ....[7]....
        /*017c*/ 	.word	0x00007c90


	//   ....[8]....
        /*0180*/ 	.word	0x00008150


	//   ....[9]....
        /*0184*/ 	.word	0x000084d0


	//   ....[10]....
        /*0188*/ 	.word	0x000088e0


	//   ....[11]....
        /*018c*/ 	.word	0x00008b20


	//   ....[12]....
        /*0190*/ 	.word	0x00008ed0


	//   ....[13]....
        /*0194*/ 	.word	0x000091a0


	//   ....[14]....
        /*0198*/ 	.word	0x000093c0


	//   ....[15]....
        /*019c*/ 	.word	0x00009550


	//   ....[16]....
        /*01a0*/ 	.word	0x0000c240


	//   ....[17]....
        /*01a4*/ 	.word	0x0000c3b0


	//   ....[18]....
        /*01a8*/ 	.word	0x0000c420


	//   ....[19]....
        /*01ac*/ 	.word	0x0000c490


	//----- nvinfo : EIATTR_REG_RECONFIG
	.align		4
.L_558:
        /*01b0*/ 	.byte	0x01, 0x54
	.zero		2


	//----- nvinfo : EIATTR_SYSCALL_OFFSETS
	.align		4
        /*01b4*/ 	.byte	0x04, 0x46
        /*01b6*/ 	.short	(.L_560 - .L_559)


	//   ....[0]....
.L_559:
        /*01b8*/ 	.word	0x00001060


	//   ....[1]....
        /*01bc*/ 	.word	0x00001150


	//   ....[2]....
        /*01c0*/ 	.word	0x00001290


	//   ....[3]....
        /*01c4*/ 	.word	0x00001380


	//----- nvinfo : EIATTR_MBARRIER_INSTR_OFFSETS
	.align		4
.L_560:
        /*01c8*/ 	.byte	0x04, 0x39
        /*01ca*/ 	.short	(.L_562 - .L_561)


	//   ....[0]....
.L_561:
        /*01cc*/ 	.word	0x00000260
        /*01d0*/ 	.word	0x000000ff
        /*01d4*/ 	.word	0x00036400
        /*01d8*/ 	.short	0x0100
        /*01da*/ 	.byte	0x06
	.zero		1


	//   ....[1]....
        /*01dc*/ 	.word	0x00000350
        /*01e0*/ 	.word	0x000000ff
        /*01e4*/ 	.word	0x00036410
        /*01e8*/ 	.short	0x0100
        /*01ea*/ 	.byte	0x08
	.zero		1


	//   ....[2]....
        /*01ec*/ 	.word	0x00000360
        /*01f0*/ 	.word	0x000000ff
        /*01f4*/ 	.word	0x00036420
        /*01f8*/ 	.short	0x0100
        /*01fa*/ 	.byte	0x08
	.zero		1


	//   ....[3]....
        /*01fc*/ 	.word	0x00000370
        /*0200*/ 	.word	0x000000ff
        /*0204*/ 	.word	0x00036418
        /*0208*/ 	.short	0x0100
        /*020a*/ 	.byte	0x08
	.zero		1


	//   ....[4]....
        /*020c*/ 	.word	0x00000380
        /*0210*/ 	.word	0x000000ff
        /*0214*/ 	.word	0x00036428
        /*0218*/ 	.short	0x0100
        /*021a*/ 	.byte	0x08
	.zero		1


	//   ....[5]....
        /*021c*/ 	.word	0x000004b0
        /*0220*/ 	.word	0x000000ff
        /*0224*/ 	.word	0x00036430
        /*0228*/ 	.short	0x0100
        /*022a*/ 	.byte	0x08
	.zero		1


	//   ....[6]....
        /*022c*/ 	.word	0x000004c0
        /*0230*/ 	.word	0x000000ff
        /*0234*/ 	.word	0x00036438
        /*0238*/ 	.short	0x0100
        /*023a*/ 	.byte	0x08
	.zero		1


	//   ....[7]....
        /*023c*/ 	.word	0x00001430
        /*0240*/ 	.word	0x000000ff
        /*0244*/ 	.word	0x00036400
        /*0248*/ 	.short	0x010a
        /*024a*/ 	.byte	0x24
	.zero		1


	//   ....[8]....
        /*024c*/ 	.word	0x00001520
        /*0250*/ 	.word	0x000000ff
        /*0254*/ 	.word	0x00036400
        /*0258*/ 	.short	0x010a
        /*025a*/ 	.byte	0x24
	.zero		1


	//   ....[9]....
        /*025c*/ 	.word	0x00001ca0
        /*0260*/ 	.word	0x00000003
        /*0264*/ 	.word	0x00036410
        /*0268*/ 	.short	0x010a
        /*026a*/ 	.byte	0x3f
	.zero		1


	//   ....[10]....
        /*026c*/ 	.word	0x00001ce0
        /*0270*/ 	.word	0x00000003
        /*0274*/ 	.word	0x00036410
        /*0278*/ 	.short	0x010a
        /*027a*/ 	.byte	0x3f
	.zero		1


	//   ....[11]....
        /*027c*/ 	.word	0x00002380
        /*0280*/ 	.word	0x000000ff
        /*0284*/ 	.word	0x00036430
        /*0288*/ 	.short	0x010a
        /*028a*/ 	.byte	0x24
	.zero		1


	//   ....[12]....
        /*028c*/ 	.word	0x000023c0
        /*0290*/ 	.word	0x000000ff
        /*0294*/ 	.word	0x00036430
        /*0298*/ 	.short	0x010a
        /*029a*/ 	.byte	0x24
	.zero		1


	//   ....[13]....
        /*029c*/ 	.word	0x000041a0
        /*02a0*/ 	.word	0x000000ff
        /*02a4*/ 	.word	0x00000000
        /*02a8*/ 	.short	0x0101
        /*02aa*/ 	.byte	0x04
	.zero		1


	//   ....[14]....
        /*02ac*/ 	.word	0x00004530
        /*02b0*/ 	.word	0x00000003
        /*02b4*/ 	.word	0x00000000
        /*02b8*/ 	.short	0x0101
        /*02ba*/ 	.byte	0x3f
	.zero		1


	//   ....[15]....
        /*02bc*/ 	.word	0x0000a140
        /*02c0*/ 	.word	0x00000000
        /*02c4*/ 	.word	0x00036420
        /*02c8*/ 	.short	0x010a
        /*02ca*/ 	.byte	0x3f
	.zero		1


	//   ....[16]....
        /*02cc*/ 	.word	0x0000a930
        /*02d0*/ 	.word	0x00000000
        /*02d4*/ 	.word	0x00036438
        /*02d8*/ 	.short	0x010a
        /*02da*/ 	.byte	0x3f
	.zero		1


	//   ....[17]....
        /*02dc*/ 	.word	0x0000ac90
        /*02e0*/ 	.word	0x00000000
        /*02e4*/ 	.word	0x00036428
        /*02e8*/ 	.short	0x010a
        /*02ea*/ 	.byte	0x3f
	.zero		1


	//   ....[18]....
        /*02ec*/ 	.word	0x0000afc0
        /*02f0*/ 	.word	0x00000000
        /*02f4*/ 	.word	0x00036438
        /*02f8*/ 	.short	0x010a
        /*02fa*/ 	.byte	0x3f
	.zero		1


	//   ....[19]....
        /*02fc*/ 	.word	0x0000b2b0
        /*0300*/ 	.word	0x00000000
        /*0304*/ 	.word	0x00036420
        /*0308*/ 	.short	0x010a
        /*030a*/ 	.byte	0x3f
	.zero		1


	//   ....[20]....
        /*030c*/ 	.word	0x0000b630
        /*0310*/ 	.word	0x00000000
        /*0314*/ 	.word	0x00036438
        /*0318*/ 	.short	0x010a
        /*031a*/ 	.byte	0x3f
	.zero		1


	//   ....[21]....
        /*031c*/ 	.word	0x0000b930
        /*0320*/ 	.word	0x00000000
        /*0324*/ 	.word	0x00036428
        /*0328*/ 	.short	0x010a
        /*032a*/ 	.byte	0x3f
	.zero		1


	//   ....[22]....
        /*032c*/ 	.word	0x0000bc70
        /*0330*/ 	.word	0x00000000
        /*0334*/ 	.word	0x00036438
        /*0338*/ 	.short	0x010a
        /*033a*/ 	.byte	0x3f
	.zero		1


	//   ....[23]....
        /*033c*/ 	.word	0x0000c0d0
        /*0340*/ 	.word	0x00000007
        /*0344*/ 	.word	0x00000000
        /*0348*/ 	.short	0x010a
        /*034a*/ 	.byte	0x3f
	.zero		1


	//   ....[24]....
        /*034c*/ 	.word	0x0000c150
        /*0350*/ 	.word	0x00000003
        /*0354*/ 	.word	0x00000000
        /*0358*/ 	.short	0x010a
        /*035a*/ 	.byte	0x3f
	.zero		1


	//   ....[25]....
        /*035c*/ 	.word	0x0000c1a0
        /*0360*/ 	.word	0x00000009
        /*0364*/ 	.word	0x00036438
        /*0368*/ 	.short	0x010a
        /*036a*/ 	.byte	0x3f
	.zero		1


	//   ....[26]....
        /*036c*/ 	.word	0x0000c280
        /*0370*/ 	.word	0x00000003
        /*0374*/ 	.word	0x00036400
        /*0378*/ 	.short	0x010a
        /*037a*/ 	.byte	0x3f
	.zero		1


	//   ....[27]....
        /*037c*/ 	.word	0x0000c2d0
        /*0380*/ 	.word	0x00000003
        /*0384*/ 	.word	0x00036410
        /*0388*/ 	.short	0x010a
        /*038a*/ 	.byte	0x3f
	.zero		1


	//   ....[28]....
        /*038c*/ 	.word	0x0000c330
        /*0390*/ 	.word	0x0000000c
        /*0394*/ 	.word	0x00036430
        /*0398*/ 	.short	0x010a
        /*039a*/ 	.byte	0x3f
	.zero		1


	//   ....[29]....
        /*039c*/ 	.word	0x0000c4d0
        /*03a0*/ 	.word	0x00000000
        /*03a4*/ 	.word	0x00036420
        /*03a8*/ 	.short	0x010a
        /*03aa*/ 	.byte	0x3f
	.zero		1


	//   ....[30]....
        /*03ac*/ 	.word	0x0000c520
        /*03b0*/ 	.word	0x00000000
        /*03b4*/ 	.word	0x00036438
        /*03b8*/ 	.short	0x010a
        /*03ba*/ 	.byte	0x3f
	.zero		1


	//   ....[31]....
        /*03bc*/ 	.word	0x0000c570
        /*03c0*/ 	.word	0x00000000
        /*03c4*/ 	.word	0x00036428
        /*03c8*/ 	.short	0x010a
        /*03ca*/ 	.byte	0x3f
	.zero		1


	//   ....[32]....
        /*03cc*/ 	.word	0x0000c5d0
        /*03d0*/ 	.word	0x00000000
        /*03d4*/ 	.word	0x00036438
        /*03d8*/ 	.short	0x010a
        /*03da*/ 	.byte	0x3f
	.zero		1


	//   ....[33]....
        /*03dc*/ 	.word	0x0000c650
        /*03e0*/ 	.word	0x00000000
        /*03e4*/ 	.word	0x00036420
        /*03e8*/ 	.short	0x010a
        /*03ea*/ 	.byte	0x3f
	.zero		1


	//   ....[34]....
        /*03ec*/ 	.word	0x0000c6a0
        /*03f0*/ 	.word	0x00000000
        /*03f4*/ 	.word	0x00036438
        /*03f8*/ 	.short	0x010a
        /*03fa*/ 	.byte	0x3f
	.zero		1


	//   ....[35]....
        /*03fc*/ 	.word	0x0000c6f0
        /*0400*/ 	.word	0x00000000
        /*0404*/ 	.word	0x00036428
        /*0408*/ 	.short	0x010a
        /*040a*/ 	.byte	0x3f
	.zero		1


	//   ....[36]....
        /*040c*/ 	.word	0x0000c740
        /*0410*/ 	.word	0x00000000
        /*0414*/ 	.word	0x00036438
        /*0418*/ 	.short	0x010a
        /*041a*/ 	.byte	0x3f
	.zero		1


	//   ....[37]....
        /*041c*/ 	.word	0x0000c810
        /*0420*/ 	.word	0x00000007
        /*0424*/ 	.word	0x00000000
        /*0428*/ 	.short	0x010a
        /*042a*/ 	.byte	0x3f
	.zero		1


	//   ....[38]....
        /*042c*/ 	.word	0x0000c860
        /*0430*/ 	.word	0x00000003
        /*0434*/ 	.word	0x00000000
        /*0438*/ 	.short	0x010a
        /*043a*/ 	.byte	0x3f
	.zero		1


	//----- nvinfo : EIATTR_NUM_MBARRIERS
	.align		4
.L_562:
        /*043c*/ 	.byte	0x03, 0x38
        /*043e*/ 	.short	0x0007


	//----- nvinfo : EIATTR_EXIT_INSTR_OFFSETS
	.align		4
        /*0440*/ 	.byte	0x04, 0x1c
        /*0442*/ 	.short	(.L_564 - .L_563)


	//   ....[0]....
.L_563:
        /*0444*/ 	.word	0x0000c1f0


	//----- nvinfo : EIATTR_MAX_THREADS
	.align		4
.L_564:
        /*0448*/ 	.byte	0x04, 0x05
        /*044a*/ 	.short	(.L_566 - .L_565)
.L_565:
        /*044c*/ 	.word	0x00000200
        /*0450*/ 	.word	0x00000001
        /*0454*/ 	.word	0x00000001


	//----- nvinfo : EIATTR_CRS_STACK_SIZE
	.align		4
.L_566:
        /*0458*/ 	.byte	0x04, 0x1e
        /*045a*/ 	.short	(.L_568 - .L_567)
.L_567:
        /*045c*/ 	.word	0x00000000


	//----- nvinfo : EIATTR_CBANK_PARAM_SIZE
	.align		4
.L_568:
        /*0460*/ 	.byte	0x03, 0x19
        /*0462*/ 	.short	0x06f0


	//----- nvinfo : EIATTR_PARAM_CBANK
	.align		4
        /*0464*/ 	.byte	0x04, 0x0a
        /*0466*/ 	.short	(.L_570 - .L_569)
	.align		4
.L_569:
        /*0468*/ 	.word	index@(.nv.constant0._ZN7cutlass13device_kernelIN5flash11enable_sm90INS1_16FlashAttnBwdSm90INS1_25CollectiveMainloopBwdSm90ILi2ELi1ELi1EN4cute5tupleIJNS5_1CILi1EEES8_S8_EEENS6_IJNS7_ILi64EEENS7_ILi96EEENS7_ILi192EEEEEENS_10bfloat16_tEfNS_4arch4Sm90ELb0ELb1ELb1ELb1ELb1ELb0ELb1ELb0ELi3ELi1ELi1ELi1ELb0EEENS1_21CollectiveEpilogueBwdISD_SE_SG_Li384ELb1ELb1ELi3EEENS1_19SingleTileSchedulerILb1ELb0ELb0ELi96EEEEEEEEEvNT_6ParamsE)
        /*046c*/ 	.short	0x0210
        /*046e*/ 	.short	0x06f0


	//----- nvinfo : EIATTR_SW_WAR
	.align		4
.L_570:
        /*0470*/ 	.byte	0x04, 0x36
        /*0472*/ 	.short	(.L_572 - .L_571)
.L_571:
        /*0474*/ 	.word	0x00000008
.L_572:


//--------------------- .nv.info._ZN7cutlass13device_kernelIN5flash11enable_sm90INS1_16FlashAttnBwdSm90INS1_25CollectiveMainloopBwdSm90ILi2ELi1ELi1EN4cute5tupleIJNS5_1CILi1EEES8_S8_EEENS6_IJNS7_ILi64EEENS7_ILi96EEENS7_ILi192EEEEEENS_10bfloat16_tEfNS_4arch4Sm90ELb0ELb1ELb1ELb1ELb0ELb0ELb1ELb0ELi3ELi1ELi1ELi1ELb0EEENS1_24CollectiveEpilogueBwdGQAISD_fSG_Li384ELb1ELb0EEENS1_19SingleTileSchedulerILb1ELb0ELb0ELi96EEEEEEEEEvNT_6ParamsE --------------------------
	.section	.nv.info._ZN7cutlass13device_kernelIN5flash11enable_sm90INS1_16FlashAttnBwdSm90INS1_25CollectiveMainloopBwdSm90ILi2ELi1ELi1EN4cute5tupleIJNS5_1CILi1EEES8_S8_EEENS6_IJNS7_ILi64EEENS7_ILi96EEENS7_ILi192EEEEEENS_10bfloat16_tEfNS_4arch4Sm90ELb0ELb1ELb1ELb1ELb0ELb0ELb1ELb0ELi3ELi1ELi1ELi1ELb0EEENS1_24CollectiveEpilogueBwdGQAISD_fSG_Li384ELb1ELb0EEENS1_19SingleTileSchedulerILb1ELb0ELb0ELi96EEEEEEEEEvNT_6ParamsE,"",@"SHT_CUDA_INFO"
	.sectionflags	@""
	.align	4


	//----- nvinfo : EIATTR_CUDA_API_VERSION
	.align		4
        /*0000*/ 	.byte	0x04, 0x37
        /*0002*/ 	.short	(.L_574 - .L_573)
.L_573:
        /*0004*/ 	.word	0x00000082


	//----- nvinfo : EIATTR_KPARAM_INFO
	.align		4
.L_574:
        /*0008*/ 	.byte	0x04, 0x17
        /*000a*/ 	.short	(.L_576 - .L_575)
.L_575:
        /*000c*/ 	.word	0x00000000
        /*0010*/ 	.short	0x0000
        /*0012*/ 	.short	0x0070
        /*0014*/ 	.byte	0x00, 0xf0, 0x01, 0x1a


	//----- nvinfo : EIATTR_SPARSE_MMA_MASK
	.align		4
.L_576:
        /*0018*/ 	.byte	0x03, 0x50
        /*001a*/ 	.short	0x0000


	//----- nvinfo : EIATTR_MAXREG_COUNT
	.align		4
        /*001c*/ 	.byte	0x03, 0x1b
        /*001e*/ 	.short	0x0080


	//----- nvinfo : EIATTR_NUM_BARRIERS
	.align		4
        /*0020*/ 	.byte	0x02, 0x4c
        /*0022*/ 	.byte	0x10
	.zero		1


	//----- nvinfo : EIATTR_EXTERNS
	.align		4
        /*0024*/ 	.byte	0x04, 0x0f
        /*0026*/ 	.short	(.L_578 - .L_577)


	//   ....[0]....
	.align		4
.L_577:
        /*0028*/ 	.word	index@(__assertfail)


	//----- nvinfo : EIATTR_ANNOTATIONS
	.align		4
.L_578:
        /*002c*/ 	.byte	0x04, 0x55
        /*002e*/ 	.short	(.L_580 - .L_579)


	//   ....[0]....
.L_579:
        /* <DEDUP_REMOVED lines=11> */
        /*00d4*/ 	.byte	0xc0, 0x91, 0x00, 0x00


	//----- nvinfo : EIATTR_MERCURY_ISA_VERSION
	.align		4
.L_580:
        /*00d8*/ 	.byte	0x03, 0x5f
        /*00da*/ 	.short	0x0101


	//----- nvinfo : EIATTR_INT_WARP_WIDE_INSTR_OFFSETS
	.align		4
        /*00dc*/ 	.byte	0x04, 0x31
        /*00de*/ 	.short	(.L_582 - .L_581)


	//   ....[0]....
.L_581:
        /*00e0*/ 	.word	0x00000180


	//   ....[1]....
        /*00e4*/ 	.word	0x00000240


	//----- nvinfo : EIATTR_COOP_GROUP_MASK_REGIDS
	.align		4
.L_582:
        /*00e8*/ 	.byte	0x04, 0x29
        /*00ea*/ 	.short	(.L_584 - .L_583)


	//   ....[0]....
.L_583:
        /*00ec*/ 	.word	0xffffffff


	//   ....[1]....
        /*00f0*/ 	.word	0xffffffff


	//   ....[2]....
        /*00f4*/ 	.word	0xffffffff


	//   ....[3]....
        /*00f8*/ 	.word	0xffffffff


	//   ....[4]....
        /*00fc*/ 	.word	0xffffffff


	//   ....[5]....
        /*0100*/ 	.word	0xffffffff


	//   ....[6]....
        /*0104*/ 	.word	0xffffffff


	//   ....[7]....
        /*0108*/ 	.word	0x0500000f


	//----- nvinfo : EIATTR_COOP_GROUP_INSTR_OFFSETS
	.align		4
.L_584:
        /*010c*/ 	.byte	0x04, 0x28
        /*010e*/ 	.short	(.L_586 - .L_585)


	//   ....[0]....
.L_585:
        /*0110*/ 	.word	0x00000060


	//   ....[1]....
        /*0114*/ 	.word	0x00000190


	//   ....[2]....
        /*0118*/ 	.word	0x00000220


	//   ....[3]....
        /*011c*/ 	.word	0x000003a0


	//   ....[4]....
        /*0120*/ 	.word	0x000005f0


	//   ....[5]....
        /*0124*/ 	.word	0x00001400


	//   ....[6]....
        /*0128*/ 	.word	0x000051c0


	//   ....[7]....
        /*012c*/ 	.word	0x000093f0


	//----- nvinfo : EIATTR_REG_RECONFIG
	.align		4
.L_586:
        /*0130*/ 	.byte	0x01, 0x54
	.zero		2


	//----- nvinfo : EIATTR_SYSCALL_OFFSETS
	.align		4
        /*0134*/ 	.byte	0x04, 0x46
        /*0136*/ 	.short	(.L_588 - .L_587)


	//   ....[0]....
.L_587:
        /*0138*/ 	.word	0x00001060


	//   ....[1]....
        /*013c*/ 	.word	0x00001150


	//   ....[2]....
        /*0140*/ 	.word	0x00001290


	//   ....[3]....
        /*0144*/ 	.word	0x00001380


	//----- nvinfo : EIATTR_MBARRIER_INSTR_OFFSETS
	.align		4
.L_588:
        /*0148*/ 	.byte	0x04, 0x39
        /*014a*/ 	.short	(.L_590 - .L_589)


	//   ....[0]....
.L_589:
        /*014c*/ 	.word	0x00000260
        /*0150*/ 	.word	0x000000ff
        /*0154*/ 	.word	0x00036400
        /*0158*/ 	.short	0x0100
        /*015a*/ 	.byte	0x06
	.zero		1


	//   ....[1]....
        /*015c*/ 	.word	0x00000350
        /*0160*/ 	.word	0x000000ff
        /*0164*/ 	.word	0x00036410
        /*0168*/ 	.short	0x0100
        /*016a*/ 	.byte	0x08
	.zero		1


	//   ....[2]....
        /*016c*/ 	.word	0x00000360
        /*0170*/ 	.word	0x000000ff
        /*0174*/ 	.word	0x00036420
        /*0178*/ 	.short	0x0100
        /*017a*/ 	.byte	0x08
	.zero		1


	//   ....[3]....
        /*017c*/ 	.word	0x00000370
        /*0180*/ 	.word	0x000000ff
        /*0184*/ 	.word	0x00036418
        /*0188*/ 	.short	0x0100
        /*018a*/ 	.byte	0x08
	.zero		1


	//   ....[4]....
        /*018c*/ 	.word	0x00000380
        /*0190*/ 	.word	0x000000ff
        /*0194*/ 	.word	0x00036428
        /*0198*/ 	.short	0x0100
        /*019a*/ 	.byte	0x08
	.zero		1


	//   ....[5]....
        /*019c*/ 	.word	0x000004b0
        /*01a0*/ 	.word	0x000000ff
        /*01a4*/ 	.word	0x00036430
        /*01a8*/ 	.short	0x0100
        /*01aa*/ 	.byte	0x08
	.zero		1


	//   ....[6]....
        /*01ac*/ 	.word	0x000004c0
        /*01b0*/ 	.word	0x000000ff
        /*01b4*/ 	.word	0x00036438
        /*01b8*/ 	.short	0x0100
        /*01ba*/ 	.byte	0x08
	.zero		1


	//   ....[7]....
        /*01bc*/ 	.word	0x00001430
        /*01c0*/ 	.word	0x000000ff
        /*01c4*/ 	.word	0x00036400
        /*01c8*/ 	.short	0x010a
        /*01ca*/ 	.byte	0x24
	.zero		1


	//   ....[8]....
        /*01cc*/ 	.word	0x00001520
        /*01d0*/ 	.word	0x000000ff
        /*01d4*/ 	.word	0x00036400
        /*01d8*/ 	.short	0x010a
        /*01da*/ 	.byte	0x24
	.zero		1


	//   ....[9]....
        /*01dc*/ 	.word	0x00001ca0
        /*01e0*/ 	.word	0x00000003
        /*01e4*/ 	.word	0x00036410
        /*01e8*/ 	.short	0x010a
        /*01ea*/ 	.byte	0x3f
	.zero		1


	//   ....[10]....
        /*01ec*/ 	.word	0x00001ce0
        /*01f0*/ 	.word	0x00000003
        /*01f4*/ 	.word	0x00036410
        /*01f8*/ 	.short	0x010a
        /*01fa*/ 	.byte	0x3f
	.zero		1


	//   ....[11]....
        /*01fc*/ 	.word	0x00002380
        /*0200*/ 	.word	0x000000ff
        /*0204*/ 	.word	0x00036430
        /*0208*/ 	.short	0x010a
        /*020a*/ 	.byte	0x24
	.zero		1


	//   ....[12]....
        /*020c*/ 	.word	0x000023c0
        /*0210*/ 	.word	0x000000ff
        /*0214*/ 	.word	0x00036430
        /*0218*/ 	.short	0x010a
        /*021a*/ 	.byte	0x24
	.zero		1


	//   ....[13]....
        /*021c*/ 	.word	0x000041a0
        /*0220*/ 	.word	0x000000ff
        /*0224*/ 	.word	0x00000000
        /*0228*/ 	.short	0x0101
        /*022a*/ 	.byte	0x04
	.zero		1


	//   ....[14]....
        /*022c*/ 	.word	0x00004530
        /*0230*/ 	.word	0x00000003
        /*0234*/ 	.word	0x00000000
        /*0238*/ 	.short	0x0101
        /*023a*/ 	.byte	0x3f
	.zero		1


	//   ....[15]....
        /*023c*/ 	.word	0x000072f0
        /*0240*/ 	.word	0x00000000
        /*0244*/ 	.word	0x00036420
        /*0248*/ 	.short	0x010a
        /*024a*/ 	.byte	0x3f
	.zero		1


	//   ....[16]....
        /*024c*/ 	.word	0x00007ae0
        /*0250*/ 	.word	0x00000000
        /*0254*/ 	.word	0x00036438
        /*0258*/ 	.short	0x010a
        /*025a*/ 	.byte	0x3f
	.zero		1


	//   ....[17]....
        /*025c*/ 	.word	0x00007e40
        /*0260*/ 	.word	0x00000000
        /*0264*/ 	.word	0x00036428
        /*0268*/ 	.short	0x010a
        /*026a*/ 	.byte	0x3f
	.zero		1


	//   ....[18]....
        /*026c*/ 	.word	0x00008170
        /*0270*/ 	.word	0x00000000
        /*0274*/ 	.word	0x00036438
        /*0278*/ 	.short	0x010a
        /*027a*/ 	.byte	0x3f
	.zero		1


	//   ....[19]....
        /*027c*/ 	.word	0x00008460
        /*0280*/ 	.word	0x00000000
        /*0284*/ 	.word	0x00036420
        /*0288*/ 	.short	0x010a
        /*028a*/ 	.byte	0x3f
	.zero		1


	//   ....[20]....
        /*028c*/ 	.word	0x000087e0
        /*0290*/ 	.word	0x00000000
        /*0294*/ 	.word	0x00036438
        /*0298*/ 	.short	0x010a
        /*029a*/ 	.byte	0x3f
	.zero		1


	//   ....[21]....
        /*029c*/ 	.word	0x00008ae0
        /*02a0*/ 	.word	0x00000000
        /*02a4*/ 	.word	0x00036428
        /*02a8*/ 	.short	0x010a
        /*02aa*/ 	.byte	0x3f
	.zero		1


	//   ....[22]....
        /*02ac*/ 	.word	0x00008e20
        /*02b0*/ 	.word	0x00000000
        /*02b4*/ 	.word	0x00036438
        /*02b8*/ 	.short	0x010a
        /*02ba*/ 	.byte	0x3f
	.zero		1


	//   ....[23]....
        /*02bc*/ 	.word	0x00009280
        /*02c0*/ 	.word	0x00000007
        /*02c4*/ 	.word	0x00000000
        /*02c8*/ 	.short	0x010a
        /*02ca*/ 	.byte	0x3f
	.zero		1


	//   ....[24]....
        /*02cc*/ 	.word	0x00009300
        /*02d0*/ 	.word	0x00000003
        /*02d4*/ 	.word	0x00000000
        /*02d8*/ 	.short	0x010a
        /*02da*/ 	.byte	0x3f
	.zero		1


	//   ....[25]....
        /*02dc*/ 	.word	0x00009350
        /*02e0*/ 	.word	0x00000009
        /*02e4*/ 	.word	0x00036438
        /*02e8*/ 	.short	0x010a
        /*02ea*/ 	.byte	0x3f
	.zero		1


	//   ....[26]....
        /*02ec*/ 	.word	0x00009430
        /*02f0*/ 	.word	0x00000003
        /*02f4*/ 	.word	0x00036400
        /*02f8*/ 	.short	0x010a
        /*02fa*/ 	.byte	0x3f
	.zero		1


	//   ....[27]....
        /*02fc*/ 	.word	0x00009480
        /*0300*/ 	.word	0x00000003
        /*0304*/ 	.word	0x00036410
        /*0308*/ 	.short	0x010a
        /*030a*/ 	.byte	0x3f
	.zero		1


	//   ....[28]....
        /*030c*/ 	.word	0x000094e0
        /*0310*/ 	.word	0x0000000c
        /*0314*/ 	.word	0x00036430
        /*0318*/ 	.short	0x010a
        /*031a*/ 	.byte	0x3f
	.zero		1


	//   ....[29]....
        /*031c*/ 	.word	0x00009530
        /*0320*/ 	.word	0x00000000
        /*0324*/ 	.word	0x00036420
        /*0328*/ 	.short	0x010a
        /*032a*/ 	.byte	0x3f
	.zero		1


	//   ....[30]....
        /*032c*/ 	.word	0x00009580
        /*0330*/ 	.word	0x00000000
        /*0334*/ 	.word	0x00036438
        /*0338*/ 	.short	0x010a
        /*033a*/ 	.byte	0x3f
	.zero		1


	//   ....[31]....
        /*033c*/ 	.word	0x000095d0
        /*0340*/ 	.word	0x00000000
        /*0344*/ 	.word	0x00036428
        /*0348*/ 	.short	0x010a
        /*034a*/ 	.byte	0x3f
	.zero		1


	//   ....[32]....
        /*034c*/ 	.word	0x00009630
        /*0350*/ 	.word	0x00000000
        /*0354*/ 	.word	0x00036438
        /*0358*/ 	.short	0x010a
        /*035a*/ 	.byte	0x3f
	.zero		1


	//   ....[33]....
        /*035c*/ 	.word	0x000096b0
        /*0360*/ 	.word	0x00000000
        /*0364*/ 	.word	0x00036420
        /*0368*/ 	.short	0x010a
        /*036a*/ 	.byte	0x3f
	.zero		1


	//   ....[34]....
        /*036c*/ 	.word	0x00009700
        /*0370*/ 	.word	0x00000000
        /*0374*/ 	.word	0x00036438
        /*0378*/ 	.short	0x010a
        /*037a*/ 	.byte	0x3f
	.zero		1


	//   ....[35]....
        /*037c*/ 	.word	0x00009750
        /*0380*/ 	.word	0x00000000
        /*0384*/ 	.word	0x00036428
        /*0388*/ 	.short	0x010a
        /*038a*/ 	.byte	0x3f
	.zero		1


	//   ....[36]....
        /*038c*/ 	.word	0x000097a0
        /*0390*/ 	.word	0x00000000
        /*0394*/ 	.word	0x00036438
        /*0398*/ 	.short	0x010a
        /*039a*/ 	.byte	0x3f
	.zero		1


	//   ....[37]....
        /*039c*/ 	.word	0x00009870
        /*03a0*/ 	.word	0x00000007
        /*03a4*/ 	.word	0x00000000
        /*03a8*/ 	.short	0x010a
        /*03aa*/ 	.byte	0x3f
	.zero		1


	//   ....[38]....
        /*03ac*/ 	.word	0x000098c0
        /*03b0*/ 	.word	0x00000003
        /*03b4*/ 	.word	0x00000000
        /*03b8*/ 	.short	0x010a
        /*03ba*/ 	.byte	0x3f
	.zero		1


	//----- nvinfo : EIATTR_NUM_MBARRIERS
	.align		4
.L_590:
        /*03bc*/ 	.byte	0x03, 0x38
        /*03be*/ 	.short	0x0007


	//----- nvinfo : EIATTR_EXIT_INSTR_OFFSETS
	.align		4
        /*03c0*/ 	.byte	0x04, 0x1c
        /*03c2*/ 	.short	(.L_592 - .L_591)


	//   ....[0]....
.L_591:
        /*03c4*/ 	.word	0x000093a0


	//----- nvinfo : EIATTR_MAX_THREADS
	.align		4
.L_592:
        /*03c8*/ 	.byte	0x04, 0x05
        /*03ca*/ 	.short	(.L_594 - .L_593)
.L_593:
        /*03cc*/ 	.word	0x00000200
        /*03d0*/ 	.word	0x00000001
        /*03d4*/ 	.word	0x00000001


	//----- nvinfo : EIATTR_CRS_STACK_SIZE
	.align		4
.L_594:
        /*03d8*/ 	.byte	0x04, 0x1e
        /*03da*/ 	.short	(.L_596 - .L_595)
.L_595:
        /*03dc*/ 	.word	0x00000000


	//----- nvinfo : EIATTR_CBANK_PARAM_SIZE
	.align		4
.L_596:
        /*03e0*/ 	.byte	0x03, 0x19
        /*03e2*/ 	.short	0x06f0


	//----- nvinfo : EIATTR_PARAM_CBANK
	.align		4
        /*03e4*/ 	.byte	0x04, 0x0a
        /*03e6*/ 	.short	(.L_598 - .L_597)
	.align		4
.L_597:
        /*03e8*/ 	.word	index@(.nv.constant0._ZN7cutlass13device_kernelIN5flash11enable_sm90INS1_16FlashAttnBwdSm90INS1_25CollectiveMainloopBwdSm90ILi2ELi1ELi1EN4cute5tupleIJNS5_1CILi1EEES8_S8_EEENS6_IJNS7_ILi64EEENS7_ILi96EEENS7_ILi192EEEEEENS_10bfloat16_tEfNS_4arch4Sm90ELb0ELb1ELb1ELb1ELb0ELb0ELb1ELb0ELi3ELi1ELi1ELi1ELb0EEENS1_24CollectiveEpilogueBwdGQAISD_fSG_Li384ELb1ELb0EEENS1_19SingleTileSchedulerILb1ELb0ELb0ELi96EEEEEEEEEvNT_6ParamsE)
        /*03ec*/ 	.short	0x0210
        /*03ee*/ 	.short	0x06f0


	//----- nvinfo : EIATTR_SW_WAR
	.align		4
.L_598:
        /*03f0*/ 	.byte	0x04, 0x36
        /*03f2*/ 	.short	(.L_600 - .L_599)
.L_599:
        /*03f4*/ 	.word	0x00000008
.L_600:


//--------------------- .nv.info._ZN7cutlass13device_kernelIN5flash11enable_sm90INS1_16FlashAttnBwdSm90INS1_25CollectiveMainloopBwdSm90ILi2ELi1ELi1EN4cute5tupleIJNS5_1CILi1EEES8_S8_EEENS6_IJNS7_ILi64EEENS7_ILi96EEENS7_ILi192EEEEEENS_10bfloat16_tEfNS_4arch4Sm90ELb0ELb1ELb1ELb1ELb1ELb0ELb1ELb0ELi3ELi1ELi1ELi1ELb0EEENS1_24CollectiveEpilogueBwdGQAISD_fSG_Li384ELb1ELb1EEENS1_19SingleTileSchedulerILb1ELb0ELb0ELi96EEEEEEEEEvNT_6ParamsE --------------------------
	.section	.nv.info._ZN7cutlass13device_kernelIN5flash11enable_sm90INS1_16FlashAttnBwdSm90INS1_25CollectiveMainloopBwdSm90ILi2ELi1ELi1EN4cute5tupleIJNS5_1CILi1EEES8_S8_EEENS6_IJNS7_ILi64EEENS7_ILi96EEENS7_ILi192EEEEEENS_10bfloat16_tEfNS_4arch4Sm90ELb0ELb1ELb1ELb1ELb1ELb0ELb1ELb0ELi3ELi1ELi1ELi1ELb0EEENS1_24CollectiveEpilogueBwdGQAISD_fSG_Li384ELb1ELb1EEENS1_19SingleTileSchedulerILb1ELb0ELb0ELi96EEEEEEEEEvNT_6ParamsE,"",@"SHT_CUDA_INFO"
	.sectionflags	@""
	.align	4


	//----- nvinfo : EIATTR_CUDA_API_VERSION
	.align		4
        /*0000*/ 	.byte	0x04, 0x37
        /*0002*/ 	.short	(.L_602 - .L_601)
.L_601:
        /*0004*/ 	.word	0x00000082


	//----- nvinfo : EIATTR_KPARAM_INFO
	.align		4
.L_602:
        /*0008*/ 	.byte	0x04, 0x17
        /*000a*/ 	.short	(.L_604 - .L_603)
.L_603:
        /*000c*/ 	.word	0x00000000
        /*0010*/ 	.short	0x0000
        /*0012*/ 	.short	0x0070
        /*0014*/ 	.byte	0x00, 0xf0, 0x01, 0x1a


	//----- nvinfo : EIATTR_SPARSE_MMA_MASK
	.align		4
.L_604:
        /*0018*/ 	.byte	0x03, 0x50
        /*001a*/ 	.short	0x0000


	//----- nvinfo : EIATTR_MAXREG_COUNT
	.align		4
        /*001c*/ 	.byte	0x03, 0x1b
        /*001e*/ 	.short	0x0080


	//----- nvinfo : EIATTR_NUM_BARRIERS
	.align		4
        /*0020*/ 	.byte	0x02, 0x4c
        /*0022*/ 	.byte	0x10
	.zero		1


	//----- nvinfo : EIATTR_EXTERNS
	.align		4
        /*0024*/ 	.byte	0x04, 0x0f
        /*0026*/ 	.short	(.L_606 - .L_605)


	//   ....[0]....
	.align		4
.L_605:
        /*0028*/ 	.word	index@(__assertfail)


	//----- nvinfo : EIATTR_ANNOTATIONS
	.align		4
.L_606:
        /*002c*/ 	.byte	0x04, 0x55
        /*002e*/ 	.short	(.L_608 - .L_607)


	//   ....[0]....
.L_607:
        /* <DEDUP_REMOVED lines=12> */


	//----- nvinfo : EIATTR_MERCURY_ISA_VERSION
	.align		4
.L_608:
        /*00d8*/ 	.byte	0x03, 0x5f
        /*00da*/ 	.short	0x0101


	//----- nvinfo : EIATTR_INT_WARP_WIDE_INSTR_OFFSETS
	.align		4
        /*00dc*/ 	.byte	0x04, 0x31
        /*00de*/ 	.short	(.L_610 - .L_609)


	//   ....[0]....
.L_609:
        /*00e0*/ 	.word	0x00000180


	//   ....[1]....
        /*00e4*/ 	.word	0x00000240


	//   ....[2]....
        /*00e8*/ 	.word	0x000066c0


	//   ....[3]....
        /*00ec*/ 	.word	0x00006e30


	//   ....[4]....
        /*00f0*/ 	.word	0x00007420


	//   ....[5]....
        /*00f4*/ 	.word	0x000076e0


	//   ....[6]....
        /*00f8*/ 	.word	0x00007940


	//   ....[7]....
        /*00fc*/ 	.word	0x00007ad0


	//----- nvinfo : EIATTR_COOP_GROUP_MASK_REGIDS
	.align		4
.L_610:
        /*0100*/ 	.byte	0x04, 0x29
        /*0102*/ 	.short	(.L_612 - .L_611)


	//   ....[0]....
.L_611:
        /*0104*/ 	.word	0xffffffff


	//   ....[1]....
        /*0108*/ 	.word	0xffffffff


	//   ....[2]....
        /*010c*/ 	.word	0xffffffff


	//   ....[3]....
        /*0110*/ 	.word	0xffffffff


	//   ....[4]....
        /*0114*/ 	.word	0xffffffff


	//   ....[5]....
        /*0118*/ 	.word	0xffffffff


	//   ....[6]....
        /*011c*/ 	.word	0xffffffff


	//   ....[7]....
        /*0120*/ 	.word	0xffffffff


	//   ....[8]....
        /*0124*/ 	.word	0xffffffff


	//   ....[9]....
        /*0128*/ 	.word	0xffffffff


	//   ....[10]....
        /*012c*/ 	.word	0xffffffff


	//   ....[11]....
        /*0130*/ 	.word	0xffffffff


	//   ....[12]....
        /*0134*/ 	.word	0xffffffff


	//   ....[13]....
        /*0138*/ 	.word	0xffffffff


	//   ....[14]....
        /*013c*/ 	.word	0xffffffff


	//   ....[15]....
        /*0140*/ 	.word	0xffffffff


	//   ....[16]....
        /*0144*/ 	.word	0xffffffff


	//   ....[17]....
        /*0148*/ 	.word	0xffffffff


	//   ....[18]....
        /*014c*/ 	.word	0xffffffff


	//   ....[19]....
        /*0150*/ 	.word	0xffffffff


	//   ....[20]....
        /*0154*/ 	.word	0x0500000f


	//   ....[21]....
        /*0158*/ 	.word	0x0500000f


	//   ....[22]....
        /*015c*/ 	.word	0x0500000f


	//   ....[23]....
        /*0160*/ 	.word	0x0500000f


	//   ....[24]....
        /*0164*/ 	.word	0x0500000f


	//   ....[25]....
        /*0168*/ 	.word	0x0500000f


	//----- nvinfo : EIATTR_COOP_GROUP_INSTR_OFFSETS
	.align		4
.L_612:
        /*016c*/ 	.byte	0x04, 0x28
        /*016e*/ 	.short	(.L_614 - .L_613)


	//   ....[0]....
.L_613:
        /*0170*/ 	.word	0x00000060


	//   ....[1]....
        /*0174*/ 	.word	0x00000190


	//   ....[2]....
        /*0178*/ 	.word	0x00000220


	//   ....[3]....
        /*017c*/ 	.word	0x000003a0


	//   ....[4]....
        /*0180*/ 	.word	0x000005f0


	//   ....[5]....
        /*0184*/ 	.word	0x00001400


	//   ....[6]....
        /*0188*/ 	.word	0x00004f90


	//   ....[7]....
        /*018c*/ 	.word	0x00005120


	//   ....[8]....
        /*0190*/ 	.word	0x000053b0


	//   ....[9]....
        /*0194*/ 	.word	0x00005540


	//   ....[10]....
        /*0198*/ 	.word	0x00005650


	//   ....[11]....
        /*019c*/ 	.word	0x00006130


	//   ....[12]....
        /*01a0*/ 	.word	0x000065f0


	//   ....[13]....
        /*01a4*/ 	.word	0x00006970


	//   ....[14]....
        /*01a8*/ 	.word	0x00006d60


	//   ....[15]....
        /*01ac*/ 	.word	0x00006fa0


	//   ....[16]....
        /*01b0*/ 	.word	0x00007350


	//   ....[17]....
        /*01b4*/ 	.word	0x00007620


	//   ....[18]....
        /*01b8*/ 	.word	0x00007840


	//   ....[19]....
        /*01bc*/ 	.word	0x000079d0


	//   ....[20]....
        /*01c0*/ 	.word	0x0000a6c0


	//   ....[21]....
        /*01c4*/ 	.word	0x0000a830


	//   ....[22]....
        /*01c8*/ 	.word	0x0000a8a0


	//   ....[23]....
        /*01cc*/ 	.word	0x0000a910


	//   ....[24]....
        /*01d0*/ 	.word	0x0000a980


	//   ....[25]....
        /*01d4*/ 	.word	0x0000a9f0


	//----- nvinfo : EIATTR_REG_RECONFIG
	.align		4
.L_614:
        /*01d8*/ 	.byte	0x01, 0x54
	.zero		2


	//----- nvinfo : EIATTR_SYSCALL_OFFSETS
	.align		4
        /*01dc*/ 	.byte	0x04, 0x46
        /*01de*/ 	.short	(.L_616 - .L_615)


	//   ....[0]....
.L_615:
        /*01e0*/ 	.word	0x00001060


	//   ....[1]....
        /*01e4*/ 	.word	0x00001150


	//   ....[2]....
        /*01e8*/ 	.word	0x00001290


	//   ....[3]....
        /*01ec*/ 	.word	0x00001380


	//----- nvinfo : EIATTR_MBARRIER_INSTR_OFFSETS
	.align		4
.L_616:
        /*01f0*/ 	.byte	0x04, 0x39
        /*01f2*/ 	.short	(.L_618 - .L_617)


	//   ....[0]....
.L_617:
        /*01f4*/ 	.word	0x00000260
        /*01f8*/ 	.word	0x000000ff
        /*01fc*/ 	.word	0x00036400
        /*0200*/ 	.short	0x0100
        /*0202*/ 	.byte	0x06
	.zero		1


	//   ....[1]....
        /*0204*/ 	.word	0x00000350
        /*0208*/ 	.word	0x000000ff
        /*020c*/ 	.word	0x00036410
        /*0210*/ 	.short	0x0100
        /*0212*/ 	.byte	0x08
	.zero		1


	//   ....[2]....
        /*0214*/ 	.word	0x00000360
        /*0218*/ 	.word	0x000000ff
        /*021c*/ 	.word	0x00036420
        /*0220*/ 	.short	0x0100
        /*0222*/ 	.byte	0x08
	.zero		1


	//   ....[3]....
        /*0224*/ 	.word	0x00000370
        /*0228*/ 	.word	0x000000ff
        /*022c*/ 	.word	0x00036418
        /*0230*/ 	.short	0x0100
        /*0232*/ 	.byte	0x08
	.zero		1


	//   ....[4]....
        /*0234*/ 	.word	0x00000380
        /*0238*/ 	.word	0x000000ff
        /*023c*/ 	.word	0x00036428
        /*0240*/ 	.short	0x0100
        /*0242*/ 	.byte	0x08
	.zero		1


	//   ....[5]....
        /*0244*/ 	.word	0x000004b0
        /*0248*/ 	.word	0x000000ff
        /*024c*/ 	.word	0x00036430
        /*0250*/ 	.short	0x0100
        /*0252*/ 	.byte	0x08
	.zero		1


	//   ....[6]....
        /*0254*/ 	.word	0x000004c0
        /*0258*/ 	.word	0x000000ff
        /*025c*/ 	.word	0x00036438
        /*0260*/ 	.short	0x0100
        /*0262*/ 	.byte	0x08
	.zero		1


	//   ....[7]....
        /*0264*/ 	.word	0x00001430
        /*0268*/ 	.word	0x000000ff
        /*026c*/ 	.word	0x00036400
        /*0270*/ 	.short	0x010a
        /*0272*/ 	.byte	0x24
	.zero		1


	//   ....[8]....
        /*0274*/ 	.word	0x00001520
        /*0278*/ 	.word	0x000000ff
        /*027c*/ 	.word	0x00036400
        /*0280*/ 	.short	0x010a
        /*0282*/ 	.byte	0x24
	.zero		1


	//   ....[9]....
        /*0284*/ 	.word	0x00001ca0
        /*0288*/ 	.word	0x00000003
        /*028c*/ 	.word	0x00036410
        /*0290*/ 	.short	0x010a
        /*0292*/ 	.byte	0x3f
	.zero		1


	//   ....[10]....
        /*0294*/ 	.word	0x00001ce0
        /*0298*/ 	.word	0x00000003
        /*029c*/ 	.word	0x00036410
        /*02a0*/ 	.short	0x010a
        /*02a2*/ 	.byte	0x3f
	.zero		1


	//   ....[11]....
        /*02a4*/ 	.word	0x00002380
        /*02a8*/ 	.word	0x000000ff
        /*02ac*/ 	.word	0x00036430
        /*02b0*/ 	.short	0x010a
        /*02b2*/ 	.byte	0x24
	.zero		1


	//   ....[12]....
        /*02b4*/ 	.word	0x000023c0
        /*02b8*/ 	.word	0x000000ff
        /*02bc*/ 	.word	0x00036430
        /*02c0*/ 	.short	0x010a
        /*02c2*/ 	.byte	0x24
	.zero		1


	//   ....[13]....
        /*02c4*/ 	.word	0x000041a0
        /*02c8*/ 	.word	0x000000ff
        /*02cc*/ 	.word	0x00000000
        /*02d0*/ 	.short	0x0101
        /*02d2*/ 	.byte	0x04
	.zero		1


	//   ....[14]....
        /*02d4*/ 	.word	0x00004530
        /*02d8*/ 	.word	0x00000003
        /*02dc*/ 	.word	0x00000000
        /*02e0*/ 	.short	0x0101
        /*02e2*/ 	.byte	0x3f
	.zero		1


	//   ....[15]....
        /*02e4*/ 	.word	0x000085c0
        /*02e8*/ 	.word	0x00000000
        /*02ec*/ 	.word	0x00036420
        /*02f0*/ 	.short	0x010a
        /*02f2*/ 	.byte	0x3f
	.zero		1


	//   ....[16]....
        /*02f4*/ 	.word	0x00008db0
        /*02f8*/ 	.word	0x00000000
        /*02fc*/ 	.word	0x00036438
        /*0300*/ 	.short	0x010a
        /*0302*/ 	.byte	0x3f
	.zero		1


	//   ....[17]....
        /*0304*/ 	.word	0x00009110
        /*0308*/ 	.word	0x00000000
        /*030c*/ 	.word	0x00036428
        /*0310*/ 	.short	0x010a
        /*0312*/ 	.byte	0x3f
	.zero		1


	//   ....[18]....
        /*0314*/ 	.word	0x00009440
        /*0318*/ 	.word	0x00000000
        /*031c*/ 	.word	0x00036438
        /*0320*/ 	.short	0x010a
        /*0322*/ 	.byte	0x3f
	.zero		1


	//   ....[19]....
        /*0324*/ 	.word	0x00009730
        /*0328*/ 	.word	0x00000000
        /*032c*/ 	.word	0x00036420
        /*0330*/ 	.short	0x010a
        /*0332*/ 	.byte	0x3f
	.zero		1


	//   ....[20]....
        /*0334*/ 	.word	0x00009ab0
        /*0338*/ 	.word	0x00000000
        /*033c*/ 	.word	0x00036438
        /*0340*/ 	.short	0x010a
        /*0342*/ 	.byte	0x3f
	.zero		1


	//   ....[21]....
        /*0344*/ 	.word	0x00009db0
        /*0348*/ 	.word	0x00000000
        /*034c*/ 	.word	0x00036428
        /*0350*/ 	.short	0x010a
        /*0352*/ 	.byte	0x3f
	.zero		1


	//   ....[22]....
        /*0354*/ 	.word	0x0000a0f0
        /*0358*/ 	.word	0x00000000
        /*035c*/ 	.word	0x00036438
        /*0360*/ 	.short	0x010a
        /*0362*/ 	.byte	0x3f
	.zero		1


	//   ....[23]....
        /*0364*/ 	.word	0x0000a550
        /*0368*/ 	.word	0x00000007
        /*036c*/ 	.word	0x00000000
        /*0370*/ 	.short	0x010a
        /*0372*/ 	.byte	0x3f
	.zero		1


	//   ....[24]....
        /*0374*/ 	.word	0x0000a5d0
        /*0378*/ 	.word	0x00000003
        /*037c*/ 	.word	0x00000000
        /*0380*/ 	.short	0x010a
        /*0382*/ 	.byte	0x3f
	.zero		1


	//   ....[25]....
        /*0384*/ 	.word	0x0000a620
        /*0388*/ 	.word	0x00000009
        /*038c*/ 	.word	0x00036438
        /*0390*/ 	.short	0x010a
        /*0392*/ 	.byte	0x3f
	.zero		1


	//   ....[26]....
        /*0394*/ 	.word	0x0000a700
        /*0398*/ 	.word	0x00000003
        /*039c*/ 	.word	0x00036400
        /*03a0*/ 	.short	0x010a
        /*03a2*/ 	.byte	0x3f
	.zero		1


	//   ....[27]....
        /*03a4*/ 	.word	0x0000a750
        /*03a8*/ 	.word	0x00000003
        /*03ac*/ 	.word	0x00036410
        /*03b0*/ 	.short	0x010a
        /*03b2*/ 	.byte	0x3f
	.zero		1


	//   ....[28]....
        /*03b4*/ 	.word	0x0000a7b0
        /*03b8*/ 	.word	0x0000000c
        /*03bc*/ 	.word	0x00036430
        /*03c0*/ 	.short	0x010a
        /*03c2*/ 	.byte	0x3f
	.zero		1


	//   ....[29]....
        /*03c4*/ 	.word	0x0000aa30
        /*03c8*/ 	.word	0x00000000
        /*03cc*/ 	.word	0x00036420
        /*03d0*/ 	.short	0x010a
        /*03d2*/ 	.byte	0x3f
	.zero		1


	//   ....[30]....
        /*03d4*/ 	.word	0x0000aa80
        /*03d8*/ 	.word	0x00000000
        /*03dc*/ 	.word	0x00036438
        /*03e0*/ 	.short	0x010a
        /*03e2*/ 	.byte	0x3f
	.zero		1


	//   ....[31]....
        /*03e4*/ 	.word	0x0000aad0
        /*03e8*/ 	.word	0x00000000
        /*03ec*/ 	.word	0x00036428
        /*03f0*/ 	.short	0x010a
        /*03f2*/ 	.byte	0x3f
	.zero		1


	//   ....[32]....
        /*03f4*/ 	.word	0x0000ab30
        /*03f8*/ 	.word	0x00000000
        /*03fc*/ 	.word	0x00036438
        /*0400*/ 	.short	0x010a
        /*0402*/ 	.byte	0x3f
	.zero		1


	//   ....[33]....
        /*0404*/ 	.word	0x0000abb0
        /*0408*/ 	.word	0x00000000
        /*040c*/ 	.word	0x00036420
        /*0410*/ 	.short	0x010a
        /*0412*/ 	.byte	0x3f
	.zero		1


	//   ....[34]....
        /*0414*/ 	.word	0x0000ac00
        /*0418*/ 	.word	0x00000000
        /*041c*/ 	.word	0x00036438
        /*0420*/ 	.short	0x010a
        /*0422*/ 	.byte	0x3f
	.zero		1


	//   ....[35]....
        /*0424*/ 	.word	0x0000ac50
        /*0428*/ 	.word	0x00000000
        /*042c*/ 	.word	0x00036428
        /*0430*/ 	.short	0x010a
        /*0432*/ 	.byte	0x3f
	.zero		1


	//   ....[36]....
        /*0434*/ 	.word	0x0000aca0
        /*0438*/ 	.word	0x00000000
        /*043c*/ 	.word	0x00036438
        /*0440*/ 	.short	0x010a
        /*0442*/ 	.byte	0x3f
	.zero		1


	//   ....[37]....
        /*0444*/ 	.word	0x0000ad70
        /*0448*/ 	.word	0x00000007
        /*044c*/ 	.word	0x00000000
        /*0450*/ 	.short	0x010a
        /*0452*/ 	.byte	0x3f
	.zero		1


	//   ....[38]....
        /*0454*/ 	.word	0x0000adc0
        /*0458*/ 	.word	0x00000003
        /*045c*/ 	.word	0x00000000
        /*0460*/ 	.short	0x010a
        /*0462*/ 	.byte	0x3f
	.zero		1


	//----- nvinfo : EIATTR_NUM_MBARRIERS
	.align		4
.L_618:
        /*0464*/ 	.byte	0x03, 0x38
        /*0466*/ 	.short	0x0007


	//----- nvinfo : EIATTR_EXIT_INSTR_OFFSETS
	.align		4
        /*0468*/ 	.byte	0x04, 0x1c
        /*046a*/ 	.short	(.L_620 - .L_619)


	//   ....[0]....
.L_619:
        /*046c*/ 	.word	0x0000a670


	//----- nvinfo : EIATTR_MAX_THREADS
	.align		4
.L_620:
        /*0470*/ 	.byte	0x04, 0x05
        /*0472*/ 	.short	(.L_622 - .L_621)
.L_621:
        /*0474*/ 	.word	0x00000200
        /*0478*/ 	.word	0x00000001
        /*047c*/ 	.word	0x00000001


	//----- nvinfo : EIATTR_CRS_STACK_SIZE
	.align		4
.L_622:
        /*0480*/ 	.byte	0x04, 0x1e
        /*0482*/ 	.short	(.L_624 - .L_623)
.L_623:
        /*0484*/ 	.word	0x00000000


	//----- nvinfo : EIATTR_CBANK_PARAM_SIZE
	.align		4
.L_624:
        /*0488*/ 	.byte	0x03, 0x19
        /*048a*/ 	.short	0x06f0


	//----- nvinfo : EIATTR_PARAM_CBANK
	.align		4
        /*048c*/ 	.byte	0x04, 0x0a
        /*048e*/ 	.short	(.L_626 - .L_625)
	.align		4
.L_625:
        /*0490*/ 	.word	index@(.nv.constant0._ZN7cutlass13device_kernelIN5flash11enable_sm90INS1_16FlashAttnBwdSm90INS1_25CollectiveMainloopBwdSm90ILi2ELi1ELi1EN4cute5tupleIJNS5_1CILi1EEES8_S8_EEENS6_IJNS7_ILi64EEENS7_ILi96EEENS7_ILi192EEEEEENS_10bfloat16_tEfNS_4arch4Sm90ELb0ELb1ELb1ELb1ELb1ELb0ELb1ELb0ELi3ELi1ELi1ELi1ELb0EEENS1_24CollectiveEpilogueBwdGQAISD_fSG_Li384ELb1ELb1EEENS1_19SingleTileSchedulerILb1ELb0ELb0ELi96EEEEEEEEEvNT_6ParamsE)
        /*0494*/ 	.short	0x0210
        /*0496*/ 	.short	0x06f0


	//----- nvinfo : EIATTR_SW_WAR
	.align		4
.L_626:
        /*0498*/ 	.byte	0x04, 0x36
        /*049a*/ 	.short	(.L_628 - .L_627)
.L_627:
        /*049c*/ 	.word	0x00000008
.L_628:


//--------------------- .nv.info._ZN7cutlass13device_kernelIN5flash11enable_sm90INS1_16FlashAttnBwdSm90INS1_25CollectiveMainloopBwdSm90ILi2ELi1ELi1EN4cute5tupleIJNS5_1CILi1EEES8_S8_EEENS6_IJNS7_ILi64EEENS7_ILi96EEENS7_ILi192EEEEEENS_10bfloat16_tEfNS_4arch4Sm90ELb1ELb0ELb1ELb0ELb0ELb0ELb1ELb0ELi3ELi1ELi1ELi1ELb0EEENS1_21CollectiveEpilogueBwdISD_SE_SG_Li384ELb0ELb1ELi3EEENS1_25SingleTileBwdLPTSchedulerILb0ELi96ELb0EEEEEEEEEvNT_6ParamsE --------------------------
	.section	.nv.info._ZN7cutlass13device_kernelIN5flash11enable_sm90INS1_16FlashAttnBwdSm90INS1_25CollectiveMainloopBwdSm90ILi2ELi1ELi1EN4cute5tupleIJNS5_1CILi1EEES8_S8_EEENS6_IJNS7_ILi64EEENS7_ILi96EEENS7_ILi192EEEEEENS_10bfloat16_tEfNS_4arch4Sm90ELb1ELb0ELb1ELb0ELb0ELb0ELb1ELb0ELi3ELi1ELi1ELi1ELb0EEENS1_21CollectiveEpilogueBwdISD_SE_SG_Li384ELb0ELb1ELi3EEENS1_25SingleTileBwdLPTSchedulerILb0ELi96ELb0EEEEEEEEEvNT_6ParamsE,"",@"SHT_CUDA_INFO"
	.sectionflags	@""
	.align	4


	//----- nvinfo : EIATTR_CUDA_API_VERSION
	.align		4
        /*0000*/ 	.byte	0x04, 0x37
        /*0002*/ 	.short	(.L_630 - .L_629)
.L_629:
        /*0004*/ 	.word	0x00000082


	//----- nvinfo : EIATTR_KPARAM_INFO
	.align		4
.L_630:
        /*0008*/ 	.byte	0x04, 0x17
        /*000a*/ 	.short	(.L_632 - .L_631)
.L_631:
        /*000c*/ 	.word	0x00000000
        /*0010*/ 	.short	0x0000
        /*0012*/ 	.short	0x0070
        /*0014*/ 	.byte	0x00, 0xf0, 0x01, 0x24


	//----- nvinfo : EIATTR_SPARSE_MMA_MASK
	.align		4
.L_632:
        /*0018*/ 	.byte	0x03, 0x50
        /*001a*/ 	.short	0x0000


	//----- nvinfo : EIATTR_MAXREG_COUNT
	.align		4
        /*001c*/ 	.byte	0x03, 0x1b
        /*001e*/ 	.short	0x0080


	//----- nvinfo : EIATTR_NUM_BARRIERS
	.align		4
        /*0020*/ 	.byte	0x02, 0x4c
        /*0022*/ 	.byte	0x10
	.zero		1


	//----- nvinfo : EIATTR_EXTERNS
	.align		4
        /*0024*/ 	.byte	0x04, 0x0f
        /*0026*/ 	.short	(.L_634 - .L_633)


	//   ....[0]....
	.align		4
.L_633:
        /*0028*/ 	.word	index@(__assertfail)


	//----- nvinfo : EIATTR_ANNOTATIONS
	.align		4
.L_634:
        /*002c*/ 	.byte	0x04, 0x55
        /*002e*/ 	.short	(.L_636 - .L_635)


	//   ....[0]....
.L_635:
        /* <DEDUP_REMOVED lines=12> */


	//----- nvinfo : EIATTR_MERCURY_ISA_VERSION
	.align		4
.L_636:
        /*00d8*/ 	.byte	0x03, 0x5f
        /*00da*/ 	.short	0x0101


	//----- nvinfo : EIATTR_INT_WARP_WIDE_INSTR_OFFSETS
	.align		4
        /*00dc*/ 	.byte	0x04, 0x31
        /*00de*/ 	.short	(.L_638 - .L_637)


	//   ....[0]....
.L_637:
        /*00e0*/ 	.word	0x000001e0


	//   ....[1]....
        /*00e4*/ 	.word	0x000002a0


	//----- nvinfo : EIATTR_COOP_GROUP_MASK_REGIDS
	.align		4
.L_638:
        /*00e8*/ 	.byte	0x04, 0x29
        /*00ea*/ 	.short	(.L_640 - .L_639)


	//   ....[0]....
.L_639:
        /*00ec*/ 	.word	0xffffffff


	//   ....[1]....
        /*00f0*/ 	.word	0xffffffff


	//   ....[2]....
        /*00f4*/ 	.word	0xffffffff


	//   ....[3]....
        /*00f8*/ 	.word	0xffffffff


	//   ....[4]....
        /*00fc*/ 	.word	0xffffffff


	//   ....[5]....
        /*0100*/ 	.word	0xffffffff


	//   ....[6]....
        /*0104*/ 	.word	0xffffffff


	//   ....[7]....
        /*0108*/ 	.word	0xffffffff


	//   ....[8]....
        /*010c*/ 	.word	0x0500000f


	//----- nvinfo : EIATTR_COOP_GROUP_INSTR_OFFSETS
	.align		4
.L_640:
        /*0110*/ 	.byte	0x04, 0x28
        /*0112*/ 	.short	(.L_642 - .L_641)


	//   ....[0]....
.L_641:
        /*0114*/ 	.word	0x00000060


	//   ....[1]....
        /*0118*/ 	.word	0x000001f0


	//   ....[2]....
        /*011c*/ 	.word	0x00000280


	//   ....[3]....
        /*0120*/ 	.word	0x00000400


	//   ....[4]....
        /*0124*/ 	.word	0x00000640


	//   ....[5]....
        /*0128*/ 	.word	0x00001220


	//   ....[6]....
        /*012c*/ 	.word	0x000048e0


	//   ....[7]....
        /*0130*/ 	.word	0x00005ea0


	//   ....[8]....
        /*0134*/ 	.word	0x00009890


	//----- nvinfo : EIATTR_REG_RECONFIG
	.align		4
.L_642:
        /*0138*/ 	.byte	0x01, 0x54
	.zero		2


	//----- nvinfo : EIATTR_SYSCALL_OFFSETS
	.align		4
        /*013c*/ 	.byte	0x04, 0x46
        /*013e*/ 	.short	(.L_644 - .L_643)


	//   ....[0]....
.L_643:
        /*0140*/ 	.word	0x00000e80


	//   ....[1]....
        /*0144*/ 	.word	0x00000f70


	//   ....[2]....
        /*0148*/ 	.word	0x000010b0


	//   ....[3]....
        /*014c*/ 	.word	0x000011a0


	//   ....[4]....
        /*0150*/ 	.word	0x000042d0


	//   ....[5]....
        /*0154*/ 	.word	0x00004410


	//   ....[6]....
        /*0158*/ 	.word	0x00004530


	//   ....[7]....
        /*015c*/ 	.word	0x00004650


	//----- nvinfo : EIATTR_MBARRIER_INSTR_OFFSETS
	.align		4
.L_644:
        /*0160*/ 	.byte	0x04, 0x39
        /*0162*/ 	.short	(.L_646 - .L_645)


	//   ....[0]....
.L_645:
        /*0164*/ 	.word	0x000002c0
        /*0168*/ 	.word	0x000000ff
        /*016c*/ 	.word	0x00036400
        /*0170*/ 	.short	0x0100
        /*0172*/ 	.byte	0x06
	.zero		1


	//   ....[1]....
        /*0174*/ 	.word	0x000003b0
        /*0178*/ 	.word	0x000000ff
        /*017c*/ 	.word	0x00036410
        /*0180*/ 	.short	0x0100
        /*0182*/ 	.byte	0x08
	.zero		1


	//   ....[2]....
        /*0184*/ 	.word	0x000003c0
        /*0188*/ 	.word	0x000000ff
        /*018c*/ 	.word	0x00036420
        /*0190*/ 	.short	0x0100
        /*0192*/ 	.byte	0x08
	.zero		1


	//   ....[3]....
        /*0194*/ 	.word	0x000003d0
        /*0198*/ 	.word	0x000000ff
        /*019c*/ 	.word	0x00036418
        /*01a0*/ 	.short	0x0100
        /*01a2*/ 	.byte	0x08
	.zero		1


	//   ....[4]....
        /*01a4*/ 	.word	0x000003e0
        /*01a8*/ 	.word	0x000000ff
        /*01ac*/ 	.word	0x00036428
        /*01b0*/ 	.short	0x0100
        /*01b2*/ 	.byte	0x08
	.zero		1


	//   ....[5]....
        /*01b4*/ 	.word	0x00000510
        /*01b8*/ 	.word	0x000000ff
        /*01bc*/ 	.word	0x00036430
        /*01c0*/ 	.short	0x0100
        /*01c2*/ 	.byte	0x08
	.zero		1


	//   ....[6]....
        /*01c4*/ 	.word	0x00000520
        /*01c8*/ 	.word	0x000000ff
        /*01cc*/ 	.word	0x00036438
        /*01d0*/ 	.short	0x0100
        /*01d2*/ 	.byte	0x08
	.zero		1


	//   ....[7]....
        /*01d4*/ 	.word	0x00001250
        /*01d8*/ 	.word	0x000000ff
        /*01dc*/ 	.word	0x00036400
        /*01e0*/ 	.short	0x010a
        /*01e2*/ 	.byte	0x25
	.zero		1


	//   ....[8]....
        /*01e4*/ 	.word	0x00001340
        /*01e8*/ 	.word	0x000000ff
        /*01ec*/ 	.word	0x00036400
        /*01f0*/ 	.short	0x010a
        /*01f2*/ 	.byte	0x25
	.zero		1


	//   ....[9]....
        /*01f4*/ 	.word	0x00001a90
        /*01f8*/ 	.word	0x00000003
        /*01fc*/ 	.word	0x00036410
        /*0200*/ 	.short	0x010a
        /*0202*/ 	.byte	0x3f
	.zero		1


	//   ....[10]....
        /*0204*/ 	.word	0x00001ad0
        /*0208*/ 	.word	0x00000003
        /*020c*/ 	.word	0x00036410
        /*0210*/ 	.short	0x010a
        /*0212*/ 	.byte	0x3f
	.zero		1


	//   ....[11]....
        /*0214*/ 	.word	0x00002170
        /*0218*/ 	.word	0x000000ff
        /*021c*/ 	.word	0x00036430
        /*0220*/ 	.short	0x010a
        /*0222*/ 	.byte	0x25
	.zero		1


	//   ....[12]....
        /*0224*/ 	.word	0x000023c0
        /*0228*/ 	.word	0x000000ff
        /*022c*/ 	.word	0x00036430
        /*0230*/ 	.short	0x010a
        /*0232*/ 	.byte	0x25
	.zero		1


	//   ....[13]....
        /*0234*/ 	.word	0x00003a80
        /*0238*/ 	.word	0x000000ff
        /*023c*/ 	.word	0x00000000
        /*0240*/ 	.short	0x0101
        /*0242*/ 	.byte	0x04
	.zero		1


	//   ....[14]....
        /*0244*/ 	.word	0x00003e10
        /*0248*/ 	.word	0x00000003
        /*024c*/ 	.word	0x00000000
        /*0250*/ 	.short	0x0101
        /*0252*/ 	.byte	0x3f
	.zero		1


	//   ....[15]....
        /*0254*/ 	.word	0x00007780
        /*0258*/ 	.word	0x0000000c
        /*025c*/ 	.word	0x00036420
        /*0260*/ 	.short	0x010a
        /*0262*/ 	.byte	0x3f
	.zero		1


	//   ....[16]....
        /*0264*/ 	.word	0x00007f10
        /*0268*/ 	.word	0x0000000c
        /*026c*/ 	.word	0x00036438
        /*0270*/ 	.short	0x010a
        /*0272*/ 	.byte	0x3f
	.zero		1


	//   ....[17]....
        /*0274*/ 	.word	0x00008290
        /*0278*/ 	.word	0x0000000c
        /*027c*/ 	.word	0x00036428
        /*0280*/ 	.short	0x010a
        /*0282*/ 	.byte	0x3f
	.zero		1


	//   ....[18]....
        /*0284*/ 	.word	0x000085e0
        /*0288*/ 	.word	0x0000000c
        /*028c*/ 	.word	0x00036438
        /*0290*/ 	.short	0x010a
        /*0292*/ 	.byte	0x3f
	.zero		1


	//   ....[19]....
        /*0294*/ 	.word	0x00008900
        /*0298*/ 	.word	0x0000000c
        /*029c*/ 	.word	0x00036420
        /*02a0*/ 	.short	0x010a
        /*02a2*/ 	.byte	0x3f
	.zero		1


	//   ....[20]....
        /*02a4*/ 	.word	0x00008c80
        /*02a8*/ 	.word	0x0000000c
        /*02ac*/ 	.word	0x00036438
        /*02b0*/ 	.short	0x010a
        /*02b2*/ 	.byte	0x3f
	.zero		1


	//   ....[21]....
        /*02b4*/ 	.word	0x00008f90
        /*02b8*/ 	.word	0x0000000c
        /*02bc*/ 	.word	0x00036428
        /*02c0*/ 	.short	0x010a
        /*02c2*/ 	.byte	0x3f
	.zero		1


	//   ....[22]....
        /*02c4*/ 	.word	0x000092b0
        /*02c8*/ 	.word	0x0000000c
        /*02cc*/ 	.word	0x00036438
        /*02d0*/ 	.short	0x010a
        /*02d2*/ 	.byte	0x3f
	.zero		1


	//   ....[23]....
        /*02d4*/ 	.word	0x00009720
        /*02d8*/ 	.word	0x00000005
        /*02dc*/ 	.word	0x00000000
        /*02e0*/ 	.short	0x010a
        /*02e2*/ 	.byte	0x3f
	.zero		1


	//   ....[24]....
        /*02e4*/ 	.word	0x000097a0
        /*02e8*/ 	.word	0x00000017
        /*02ec*/ 	.word	0x00000000
        /*02f0*/ 	.short	0x010a
        /*02f2*/ 	.byte	0x3f
	.zero		1


	//   ....[25]....
        /*02f4*/ 	.word	0x000097f0
        /*02f8*/ 	.word	0x00000007
        /*02fc*/ 	.word	0x00036438
        /*0300*/ 	.short	0x010a
        /*0302*/ 	.byte	0x3f
	.zero		1


	//   ....[26]....
        /*0304*/ 	.word	0x000098d0
        /*0308*/ 	.word	0x00000003
        /*030c*/ 	.word	0x00036400
        /*0310*/ 	.short	0x010a
        /*0312*/ 	.byte	0x3f
	.zero		1


	//   ....[27]....
        /*0314*/ 	.word	0x00009920
        /*0318*/ 	.word	0x00000003
        /*031c*/ 	.word	0x00036410
        /*0320*/ 	.short	0x010a
        /*0322*/ 	.byte	0x3f
	.zero		1


	//   ....[28]....
        /*0324*/ 	.word	0x00009980
        /*0328*/ 	.word	0x00000079
        /*032c*/ 	.word	0x00036430
        /*0330*/ 	.short	0x010a
        /*0332*/ 	.byte	0x3f
	.zero		1


	//   ....[29]....
        /*0334*/ 	.word	0x000099d0
        /*0338*/ 	.word	0x0000000c
        /*033c*/ 	.word	0x00036420
        /*0340*/ 	.short	0x010a
        /*0342*/ 	.byte	0x3f
	.zero		1


	//   ....[30]....
        /*0344*/ 	.word	0x00009a20
        /*0348*/ 	.word	0x0000000c
        /*034c*/ 	.word	0x00036438
        /*0350*/ 	.short	0x010a
        /*0352*/ 	.byte	0x3f
	.zero		1


	//   ....[31]....
        /*0354*/ 	.word	0x00009a70
        /*0358*/ 	.word	0x0000000c
        /*035c*/ 	.word	0x00036428
        /*0360*/ 	.short	0x010a
        /*0362*/ 	.byte	0x3f
	.zero		1


	//   ....[32]....
        /*0364*/ 	.word	0x00009ae0
        /*0368*/ 	.word	0x0000000c
        /*036c*/ 	.word	0x00036438
        /*0370*/ 	.short	0x010a
        /*0372*/ 	.byte	0x3f
	.zero		1


	//   ....[33]....
        /*0374*/ 	.word	0x00009b50
        /*0378*/ 	.word	0x0000000c
        /*037c*/ 	.word	0x00036420
        /*0380*/ 	.short	0x010a
        /*0382*/ 	.byte	0x3f
	.zero		1


	//   ....[34]....
        /*0384*/ 	.word	0x00009ba0
        /*0388*/ 	.word	0x0000000c
        /*038c*/ 	.word	0x00036438
        /*0390*/ 	.short	0x010a
        /*0392*/ 	.byte	0x3f
	.zero		1


	//   ....[35]....
        /*0394*/ 	.word	0x00009bf0
        /*0398*/ 	.word	0x0000000c
        /*039c*/ 	.word	0x00036428
        /*03a0*/ 	.short	0x010a
        /*03a2*/ 	.byte	0x3f
	.zero		1


	//   ....[36]....
        /*03a4*/ 	.word	0x00009c40
        /*03a8*/ 	.word	0x0000000c
        /*03ac*/ 	.word	0x00036438
        /*03b0*/ 	.short	0x010a
        /*03b2*/ 	.byte	0x3f
	.zero		1


	//   ....[37]....
        /*03b4*/ 	.word	0x00009d10
        /*03b8*/ 	.word	0x00000005
        /*03bc*/ 	.word	0x00000000
        /*03c0*/ 	.short	0x010a
        /*03c2*/ 	.byte	0x3f
	.zero		1


	//   ....[38]....
        /*03c4*/ 	.word	0x00009d60
        /*03c8*/ 	.word	0x00000017
        /*03cc*/ 	.word	0x00000000
        /*03d0*/ 	.short	0x010a
        /*03d2*/ 	.byte	0x3f
	.zero		1


	//----- nvinfo : EIATTR_NUM_MBARRIERS
	.align		4
.L_646:
        /*03d4*/ 	.byte	0x03, 0x38
        /*03d6*/ 	.short	0x0007


	//----- nvinfo : EIATTR_EXIT_INSTR_OFFSETS
	.align		4
        /*03d8*/ 	.byte	0x04, 0x1c
        /*03da*/ 	.short	(.L_648 - .L_647)


	//   ....[0]....
.L_647:
        /*03dc*/ 	.word	0x000008f0


	//   ....[1]....
        /*03e0*/ 	.word	0x00004ee0


	//   ....[2]....
        /*03e4*/ 	.word	0x00005e50


	//   ....[3]....
        /*03e8*/ 	.word	0x00009840


	//----- nvinfo : EIATTR_MAX_THREADS
	.align		4
.L_648:
        /*03ec*/ 	.byte	0x04, 0x05
        /*03ee*/ 	.short	(.L_650 - .L_649)
.L_649:
        /*03f0*/ 	.word	0x00000200
        /*03f4*/ 	.word	0x00000001
        /*03f8*/ 	.word	0x00000001


	//----- nvinfo : EIATTR_CRS_STACK_SIZE
	.align		4
.L_650:
        /*03fc*/ 	.byte	0x04, 0x1e
        /*03fe*/ 	.short	(.L_652 - .L_651)
.L_651:
        /*0400*/ 	.word	0x00000000


	//----- nvinfo : EIATTR_CBANK_PARAM_SIZE
	.align		4
.L_652:
        /*0404*/ 	.byte	0x03, 0x19
        /*0406*/ 	.short	0x0970


	//----- nvinfo : EIATTR_PARAM_CBANK
	.align		4
        /*0408*/ 	.byte	0x04, 0x0a
        /*040a*/ 	.short	(.L_654 - .L_653)
	.align		4
.L_653:
        /*040c*/ 	.word	index@(.nv.constant0._ZN7cutlass13device_kernelIN5flash11enable_sm90INS1_16FlashAttnBwdSm90INS1_25CollectiveMainloopBwdSm90ILi2ELi1ELi1EN4cute5tupleIJNS5_1CILi1EEES8_S8_EEENS6_IJNS7_ILi64EEENS7_ILi96EEENS7_ILi192EEEEEENS_10bfloat16_tEfNS_4arch4Sm90ELb1ELb0ELb1ELb0ELb0ELb0ELb1ELb0ELi3ELi1ELi1ELi1ELb0EEENS1_21CollectiveEpilogueBwdISD_SE_SG_Li384ELb0ELb1ELi3EEENS1_25SingleTileBwdLPTSchedulerILb0ELi96ELb0EEEEEEEEEvNT_6ParamsE)
        /*0410*/ 	.short	0x0210
        /*0412*/ 	.short	0x0970


	//----- nvinfo : EIATTR_SW_WAR
	.align		4
.L_654:
        /*0414*/ 	.byte	0x04, 0x36
        /*0416*/ 	.short	(.L_656 - .L_655)
.L_655:
        /*0418*/ 	.word	0x00000008
.L_656:


//--------------------- .nv.info._ZN7cutlass13device_kernelIN5flash11enable_sm90INS1_16FlashAttnBwdSm90INS1_25CollectiveMainloopBwdSm90ILi2ELi1ELi1EN4cute5tupleIJNS5_1CILi1EEES8_S8_EEENS6_IJNS7_ILi64EEENS7_ILi96EEENS7_ILi192EEEEEENS_10bfloat16_tEfNS_4arch4Sm90ELb1ELb0ELb1ELb0ELb1ELb0ELb1ELb0ELi3ELi1ELi1ELi1ELb0EEENS1_21CollectiveEpilogueBwdISD_SE_SG_Li384ELb0ELb1ELi3EEENS1_25SingleTileBwdLPTSchedulerILb0ELi96ELb1EEEEEEEEEvNT_6ParamsE --------------------------
	.section	.nv.info._ZN7cutlass13device_kernelIN5flash11enable_sm90INS1_16FlashAttnBwdSm90INS1_25CollectiveMainloopBwdSm90ILi2ELi1ELi1EN4cute5tupleIJNS5_1CILi1EEES8_S8_EEENS6_IJNS7_ILi64EEENS7_ILi96EEENS7_ILi192EEEEEENS_10bfloat16_tEfNS_4arch4Sm90ELb1ELb0ELb1ELb0ELb1ELb0ELb1ELb0ELi3ELi1ELi1ELi1ELb0EEENS1_21CollectiveEpilogueBwdISD_SE_SG_Li384ELb0ELb1ELi3EEENS1_25SingleTileBwdLPTSchedulerILb0ELi96ELb1EEEEEEEEEvNT_6ParamsE,"",@"SHT_CUDA_INFO"
	.sectionflags	@""
	.align	4


	//----- nvinfo : EIATTR_CUDA_API_VERSION
	.align		4
        /*0000*/ 	.byte	0x04, 0x37
        /*0002*/ 	.short	(.L_658 - .L_657)
.L_657:
        /*0004*/ 	.word	0x00000082


	//----- nvinfo : EIATTR_KPARAM_INFO
	.align		4
.L_658:
        /*0008*/ 	.byte	0x04, 0x17
        /*000a*/ 	.short	(.L_660 - .L_659)
.L_659:
        /*000c*/ 	.word	0x00000000
        /*0010*/ 	.short	0x0000
        /*0012*/ 	.short	0x0070
        /*0014*/ 	.byte	0x00, 0xf0, 0x01, 0x24


	//----- nvinfo : EIATTR_SPARSE_MMA_MASK
	.align		4
.L_660:
        /*0018*/ 	.byte	0x03, 0x50
        /*001a*/ 	.short	0x0000


	//----- nvinfo : EIATTR_MAXREG_COUNT
	.align		4
        /*001c*/ 	.byte	0x03, 0x1b
        /*001e*/ 	.short	0x0080


	//----- nvinfo : EIATTR_NUM_BARRIERS
	.align		4
        /*0020*/ 	.byte	0x02, 0x4c
        /*0022*/ 	.byte	0x10
	.zero		1


	//----- nvinfo : EIATTR_EXTERNS
	.align		4
        /*0024*/ 	.byte	0x04, 0x0f
        /*0026*/ 	.short	(.L_662 - .L_661)


	//   ....[0]....
	.align		4
.L_661:
        /*0028*/ 	.word	index@(__assertfail)


	//----- nvinfo : EIATTR_ANNOTATIONS
	.align		4
.L_662:
        /*002c*/ 	.byte	0x04, 0x55
        /*002e*/ 	.short	(.L_664 - .L_663)


	//   ....[0]....
.L_663:
        /* <DEDUP_REMOVED lines=12> */


	//----- nvinfo : EIATTR_MERCURY_ISA_VERSION
	.align		4
.L_664:
        /*00d8*/ 	.byte	0x03, 0x5f
        /*00da*/ 	.short	0x0101


	//----- nvinfo : EIATTR_INT_WARP_WIDE_INSTR_OFFSETS
	.align		4
        /*00dc*/ 	.byte	0x04, 0x31
        /*00de*/ 	.short	(.L_666 - .L_665)


	//   ....[0]....
.L_665:
        /*00e0*/ 	.word	0x000001e0


	//   ....[1]....
        /*00e4*/ 	.word	0x000002a0


	//   ....[2]....
        /*00e8*/ 	.word	0x00006c90


	//   ....[3]....
        /*00ec*/ 	.word	0x00007440


	//   ....[4]....
        /*00f0*/ 	.word	0x00007aa0


	//----- nvinfo : EIATTR_COOP_GROUP_MASK_REGIDS
	.align		4
.L_666:
        /*00f4*/ 	.byte	0x04, 0x29
        /*00f6*/ 	.short	(.L_668 - .L_667)


	//   ....[0]....
.L_667:
        /*00f8*/ 	.word	0xffffffff


	//   ....[1]....
        /*00fc*/ 	.word	0xffffffff


	//   ....[2]....
        /*0100*/ 	.word	0xffffffff


	//   ....[3]....
        /*0104*/ 	.word	0xffffffff


	//   ....[4]....
        /*0108*/ 	.word	0xffffffff


	//   ....[5]....
        /*010c*/ 	.word	0xffffffff


	//   ....[6]....
        /*0110*/ 	.word	0xffffffff


	//   ....[7]....
        /*0114*/ 	.word	0xffffffff


	//   ....[8]....
        /*0118*/ 	.word	0xffffffff


	//   ....[9]....
        /*011c*/ 	.word	0xffffffff


	//   ....[10]....
        /*0120*/ 	.word	0xffffffff


	//   ....[11]....
        /*0124*/ 	.word	0xffffffff


	//   ....[12]....
        /*0128*/ 	.word	0xffffffff


	//   ....[13]....
        /*012c*/ 	.word	0xffffffff


	//   ....[14]....
        /*0130*/ 	.word	0x0500000f


	//   ....[15]....
        /*0134*/ 	.word	0x0500000f


	//   ....[16]....
        /*0138*/ 	.word	0x0500000f


	//   ....[17]....
        /*013c*/ 	.word	0x0500000f


	//----- nvinfo : EIATTR_COOP_GROUP_INSTR_OFFSETS
	.align		4
.L_668:
        /*0140*/ 	.byte	0x04, 0x28
        /*0142*/ 	.short	(.L_670 - .L_669)


	//   ....[0]....
.L_669:
        /*0144*/ 	.word	0x00000060


	//   ....[1]....
        /*0148*/ 	.word	0x000001f0


	//   ....[2]....
        /*014c*/ 	.word	0x00000280


	//   ....[3]....
        /*0150*/ 	.word	0x00000400


	//   ....[4]....
        /*0154*/ 	.word	0x00000650


	//   ....[5]....
        /*0158*/ 	.word	0x00001260


	//   ....[6]....
        /*015c*/ 	.word	0x00004920


	//   ....[7]....
        /*0160*/ 	.word	0x00005f20


	//   ....[8]....
        /*0164*/ 	.word	0x00006700


	//   ....[9]....
        /*0168*/ 	.word	0x00006bc0


	//   ....[10]....
        /*016c*/ 	.word	0x00006f80


	//   ....[11]....
        /*0170*/ 	.word	0x00007370


	//   ....[12]....
        /*0174*/ 	.word	0x00007620


	//   ....[13]....
        /*0178*/ 	.word	0x000079d0


	//   ....[14]....
        /*017c*/ 	.word	0x0000a310


	//   ....[15]....
        /*0180*/ 	.word	0x0000a480


	//   ....[16]....
        /*0184*/ 	.word	0x0000a4f0


	//   ....[17]....
        /*0188*/ 	.word	0x0000a560


	//----- nvinfo : EIATTR_REG_RECONFIG
	.align		4
.L_670:
        /*018c*/ 	.byte	0x01, 0x54
	.zero		2


	//----- nvinfo : EIATTR_SYSCALL_OFFSETS
	.align		4
        /*0190*/ 	.byte	0x04, 0x46
        /*0192*/ 	.short	(.L_672 - .L_671)


	//   ....[0]....
.L_671:
        /*0194*/ 	.word	0x00000ec0


	//   ....[1]....
        /*0198*/ 	.word	0x00000fb0


	//   ....[2]....
        /*019c*/ 	.word	0x000010f0


	//   ....[3]....
        /*01a0*/ 	.word	0x000011e0


	//   ....[4]....
        /*01a4*/ 	.word	0x00004310


	//   ....[5]....
        /*01a8*/ 	.word	0x00004450


	//   ....[6]....
        /*01ac*/ 	.word	0x00004570


	//   ....[7]....
        /*01b0*/ 	.word	0x00004690


	//----- nvinfo : EIATTR_MBARRIER_INSTR_OFFSETS
	.align		4
.L_672:
        /*01b4*/ 	.byte	0x04, 0x39
        /*01b6*/ 	.short	(.L_674 - .L_673)


	//   ....[0]....
.L_673:
        /*01b8*/ 	.word	0x000002c0
        /*01bc*/ 	.word	0x000000ff
        /*01c0*/ 	.word	0x00036400
        /*01c4*/ 	.short	0x0100
        /*01c6*/ 	.byte	0x06
	.zero		1


	//   ....[1]....
        /*01c8*/ 	.word	0x000003b0
        /*01cc*/ 	.word	0x000000ff
        /*01d0*/ 	.word	0x00036410
        /*01d4*/ 	.short	0x0100
        /*01d6*/ 	.byte	0x08
	.zero		1


	//   ....[2]....
        /*01d8*/ 	.word	0x000003c0
        /*01dc*/ 	.word	0x000000ff
        /*01e0*/ 	.word	0x00036420
        /*01e4*/ 	.short	0x0100
        /*01e6*/ 	.byte	0x08
	.zero		1


	//   ....[3]....
        /*01e8*/ 	.word	0x000003d0
        /*01ec*/ 	.word	0x000000ff
        /*01f0*/ 	.word	0x00036418
        /*01f4*/ 	.short	0x0100
        /*01f6*/ 	.byte	0x08
	.zero		1


	//   ....[4]....
        /*01f8*/ 	.word	0x000003e0
        /*01fc*/ 	.word	0x000000ff
        /*0200*/ 	.word	0x00036428
        /*0204*/ 	.short	0x0100
        /*0206*/ 	.byte	0x08
	.zero		1


	//   ....[5]....
        /*0208*/ 	.word	0x00000510
        /*020c*/ 	.word	0x000000ff
        /*0210*/ 	.word	0x00036430
        /*0214*/ 	.short	0x0100
        /*0216*/ 	.byte	0x08
	.zero		1


	//   ....[6]....
        /*0218*/ 	.word	0x00000520
        /*021c*/ 	.word	0x000000ff
        /*0220*/ 	.word	0x00036438
        /*0224*/ 	.short	0x0100
        /*0226*/ 	.byte	0x08
	.zero		1


	//   ....[7]....
        /*0228*/ 	.word	0x00001290
        /*022c*/ 	.word	0x000000ff
        /*0230*/ 	.word	0x00036400
        /*0234*/ 	.short	0x010a
        /*0236*/ 	.byte	0x28
	.zero		1


	//   ....[8]....
        /*0238*/ 	.word	0x00001380
        /*023c*/ 	.word	0x000000ff
        /*0240*/ 	.word	0x00036400
        /*0244*/ 	.short	0x010a
        /*0246*/ 	.byte	0x28
	.zero		1


	//   ....[9]....
        /*0248*/ 	.word	0x00001ad0
        /*024c*/ 	.word	0x00000003
        /*0250*/ 	.word	0x00036410
        /*0254*/ 	.short	0x010a
        /*0256*/ 	.byte	0x3f
	.zero		1


	//   ....[10]....
        /*0258*/ 	.word	0x00001b10
        /*025c*/ 	.word	0x00000003
        /*0260*/ 	.word	0x00036410
        /*0264*/ 	.short	0x010a
        /*0266*/ 	.byte	0x3f
	.zero		1


	//   ....[11]....
        /*0268*/ 	.word	0x000021b0
        /*026c*/ 	.word	0x000000ff
        /*0270*/ 	.word	0x00036430
        /*0274*/ 	.short	0x010a
        /*0276*/ 	.byte	0x28
	.zero		1


	//   ....[12]....
        /*0278*/ 	.word	0x00002400
        /*027c*/ 	.word	0x000000ff
        /*0280*/ 	.word	0x00036430
        /*0284*/ 	.short	0x010a
        /*0286*/ 	.byte	0x28
	.zero		1


	//   ....[13]....
        /*0288*/ 	.word	0x00003ac0
        /*028c*/ 	.word	0x000000ff
        /*0290*/ 	.word	0x00000000
        /*0294*/ 	.short	0x0101
        /*0296*/ 	.byte	0x04
	.zero		1


	//   ....[14]....
        /*0298*/ 	.word	0x00003e50
        /*029c*/ 	.word	0x00000003
        /*02a0*/ 	.word	0x00000000
        /*02a4*/ 	.short	0x0101
        /*02a6*/ 	.byte	0x3f
	.zero		1


	//   ....[15]....
        /*02a8*/ 	.word	0x00008200
        /*02ac*/ 	.word	0x0000000c
        /*02b0*/ 	.word	0x00036420
        /*02b4*/ 	.short	0x010a
        /*02b6*/ 	.byte	0x3f
	.zero		1


	//   ....[16]....
        /*02b8*/ 	.word	0x00008990
        /*02bc*/ 	.word	0x0000000c
        /*02c0*/ 	.word	0x00036438
        /*02c4*/ 	.short	0x010a
        /*02c6*/ 	.byte	0x3f
	.zero		1


	//   ....[17]....
        /*02c8*/ 	.word	0x00008d10
        /*02cc*/ 	.word	0x0000000c
        /*02d0*/ 	.word	0x00036428
        /*02d4*/ 	.short	0x010a
        /*02d6*/ 	.byte	0x3f
	.zero		1


	//   ....[18]....
        /*02d8*/ 	.word	0x00009060
        /*02dc*/ 	.word	0x0000000c
        /*02e0*/ 	.word	0x00036438
        /*02e4*/ 	.short	0x010a
        /*02e6*/ 	.byte	0x3f
	.zero		1


	//   ....[19]....
        /*02e8*/ 	.word	0x00009380
        /*02ec*/ 	.word	0x0000000c
        /*02f0*/ 	.word	0x00036420
        /*02f4*/ 	.short	0x010a
        /*02f6*/ 	.byte	0x3f
	.zero		1


	//   ....[20]....
        /*02f8*/ 	.word	0x00009700
        /*02fc*/ 	.word	0x0000000c
        /*0300*/ 	.word	0x00036438
        /*0304*/ 	.short	0x010a
        /*0306*/ 	.byte	0x3f
	.zero		1


	//   ....[21]....
        /*0308*/ 	.word	0x00009a10
        /*030c*/ 	.word	0x0000000c
        /*0310*/ 	.word	0x00036428
        /*0314*/ 	.short	0x010a
        /*0316*/ 	.byte	0x3f
	.zero		1


	//   ....[22]....
        /*0318*/ 	.word	0x00009d30
        /*031c*/ 	.word	0x0000000c
        /*0320*/ 	.word	0x00036438
        /*0324*/ 	.short	0x010a
        /*0326*/ 	.byte	0x3f
	.zero		1


	//   ....[23]....
        /*0328*/ 	.word	0x0000a1a0
        /*032c*/ 	.word	0x00000005
        /*0330*/ 	.word	0x00000000
        /*0334*/ 	.short	0x010a
        /*0336*/ 	.byte	0x3f
	.zero		1


	//   ....[24]....
        /*0338*/ 	.word	0x0000a220
        /*033c*/ 	.word	0x00000017
        /*0340*/ 	.word	0x00000000
        /*0344*/ 	.short	0x010a
        /*0346*/ 	.byte	0x3f
	.zero		1


	//   ....[25]....
        /*0348*/ 	.word	0x0000a270
        /*034c*/ 	.word	0x00000007
        /*0350*/ 	.word	0x00036438
        /*0354*/ 	.short	0x010a
        /*0356*/ 	.byte	0x3f
	.zero		1


	//   ....[26]....
        /*0358*/ 	.word	0x0000a350
        /*035c*/ 	.word	0x00000003
        /*0360*/ 	.word	0x00036400
        /*0364*/ 	.short	0x010a
        /*0366*/ 	.byte	0x3f
	.zero		1


	//   ....[27]....
        /*0368*/ 	.word	0x0000a3a0
        /*036c*/ 	.word	0x00000003
        /*0370*/ 	.word	0x00036410
        /*0374*/ 	.short	0x010a
        /*0376*/ 	.byte	0x3f
	.zero		1


	//   ....[28]....
        /*0378*/ 	.word	0x0000a400
        /*037c*/ 	.word	0x00000079
        /*0380*/ 	.word	0x00036430
        /*0384*/ 	.short	0x010a
        /*0386*/ 	.byte	0x3f
	.zero		1


	//   ....[29]....
        /*0388*/ 	.word	0x0000a5a0
        /*038c*/ 	.word	0x0000000c
        /*0390*/ 	.word	0x00036420
        /*0394*/ 	.short	0x010a
        /*0396*/ 	.byte	0x3f
	.zero		1


	//   ....[30]....
        /*0398*/ 	.word	0x0000a5f0
        /*039c*/ 	.word	0x0000000c
        /*03a0*/ 	.word	0x00036438
        /*03a4*/ 	.short	0x010a
        /*03a6*/ 	.byte	0x3f
	.zero		1


	//   ....[31]....
        /*03a8*/ 	.word	0x0000a640
        /*03ac*/ 	.word	0x0000000c
        /*03b0*/ 	.word	0x00036428
        /*03b4*/ 	.short	0x010a
        /*03b6*/ 	.byte	0x3f
	.zero		1


	//   ....[32]....
        /*03b8*/ 	.word	0x0000a6b0
        /*03bc*/ 	.word	0x0000000c
        /*03c0*/ 	.word	0x00036438
        /*03c4*/ 	.short	0x010a
        /*03c6*/ 	.byte	0x3f
	.zero		1


	//   ....[33]....
        /*03c8*/ 	.word	0x0000a720
        /*03cc*/ 	.word	0x0000000c
        /*03d0*/ 	.word	0x00036420
        /*03d4*/ 	.short	0x010a
        /*03d6*/ 	.byte	0x3f
	.zero		1


	//   ....[34]....
        /*03d8*/ 	.word	0x0000a770
        /*03dc*/ 	.word	0x0000000c
        /*03e0*/ 	.word	0x00036438
        /*03e4*/ 	.short	0x010a
        /*03e6*/ 	.byte	0x3f
	.zero		1


	//   ....[35]....
        /*03e8*/ 	.word	0x0000a7c0
        /*03ec*/ 	.word	0x0000000c
        /*03f0*/ 	.word	0x00036428
        /*03f4*/ 	.short	0x010a
        /*03f6*/ 	.byte	0x3f
	.zero		1


	//   ....[36]....
        /*03f8*/ 	.word	0x0000a810
        /*03fc*/ 	.word	0x0000000c
        /*0400*/ 	.word	0x00036438
        /*0404*/ 	.short	0x010a
        /*0406*/ 	.byte	0x3f
	.zero		1


	//   ....[37]....
        /*0408*/ 	.word	0x0000a8e0
        /*040c*/ 	.word	0x00000005
        /*0410*/ 	.word	0x00000000
        /*0414*/ 	.short	0x010a
        /*0416*/ 	.byte	0x3f
	.zero		1


	//   ....[38]....
        /*0418*/ 	.word	0x0000a930
        /*041c*/ 	.word	0x00000017
        /*0420*/ 	.word	0x00000000
        /*0424*/ 	.short	0x010a
        /*0426*/ 	.byte	0x3f
	.zero		1


	//----- nvinfo : EIATTR_NUM_MBARRIERS
	.align		4
.L_674:
        /*0428*/ 	.byte	0x03, 0x38
        /*042a*/ 	.short	0x0007


	//----- nvinfo : EIATTR_EXIT_INSTR_OFFSETS
	.align		4
        /*042c*/ 	.byte	0x04, 0x1c
        /*042e*/ 	.short	(.L_676 - .L_675)


	//   ....[0]....
.L_675:
        /*0430*/ 	.word	0x00000930


	//   ....[1]....
        /*0434*/ 	.word	0x00004f50


	//   ....[2]....
        /*0438*/ 	.word	0x00005ed0


	//   ....[3]....
        /*043c*/ 	.word	0x0000a2c0


	//----- nvinfo : EIATTR_MAX_THREADS
	.align		4
.L_676:
        /*0440*/ 	.byte	0x04, 0x05
        /*0442*/ 	.short	(.L_678 - .L_677)
.L_677:
        /*0444*/ 	.word	0x00000200
        /*0448*/ 	.word	0x00000001
        /*044c*/ 	.word	0x00000001


	//----- nvinfo : EIATTR_CRS_STACK_SIZE
	.align		4
.L_678:
        /*0450*/ 	.byte	0x04, 0x1e
        /*0452*/ 	.short	(.L_680 - .L_679)
.L_679:
        /*0454*/ 	.word	0x00000000


	//----- nvinfo : EIATTR_CBANK_PARAM_SIZE
	.align		4
.L_680:
        /*0458*/ 	.byte	0x03, 0x19
        /*045a*/ 	.short	0x0970


	//----- nvinfo : EIATTR_PARAM_CBANK
	.align		4
        /*045c*/ 	.byte	0x04, 0x0a
        /*045e*/ 	.short	(.L_682 - .L_681)
	.align		4
.L_681:
        /*0460*/ 	.word	index@(.nv.constant0._ZN7cutlass13device_kernelIN5flash11enable_sm90INS1_16FlashAttnBwdSm90INS1_25CollectiveMainloopBwdSm90ILi2ELi1ELi1EN4cute5tupleIJNS5_1CILi1EEES8_S8_EEENS6_IJNS7_ILi64EEENS7_ILi96EEENS7_ILi192EEEEEENS_10bfloat16_tEfNS_4arch4Sm90ELb1ELb0ELb1ELb0ELb1ELb0ELb1ELb0ELi3ELi1ELi1ELi1ELb0EEENS1_21CollectiveEpilogueBwdISD_SE_SG_Li384ELb0ELb1ELi3EEENS1_25SingleTileBwdLPTSchedulerILb0ELi96ELb1EEEEEEEEEvNT_6ParamsE)
        /*0464*/ 	.short	0x0210
        /*0466*/ 	.short	0x0970


	//----- nvinfo : EIATTR_SW_WAR
	.align		4
.L_682:
        /*0468*/ 	.byte	0x04, 0x36
        /*046a*/ 	.short	(.L_684 - .L_683)
.L_683:
        /*046c*/ 	.word	0x00000008
.L_684:


//--------------------- .nv.info._ZN7cutlass13device_kernelIN5flash11enable_sm90INS1_16FlashAttnBwdSm90INS1_25CollectiveMainloopBwdSm90ILi2ELi1ELi1EN4cute5tupleIJNS5_1CILi1EEES8_S8_EEENS6_IJNS7_ILi64EEENS7_ILi96EEENS7_ILi192EEEEEENS_10bfloat16_tEfNS_4arch4Sm90ELb1ELb0ELb1ELb0ELb0ELb0ELb1ELb0ELi3ELi1ELi1ELi1ELb0EEENS1_24CollectiveEpilogueBwdGQAISD_fSG_Li384ELb0ELb0EEENS1_25SingleTileBwdLPTSchedulerILb0ELi96ELb0EEEEEEEEEvNT_6ParamsE --------------------------
	.section	.nv.info._ZN7cutlass13device_kernelIN5flash11enable_sm90INS1_16FlashAttnBwdSm90INS1_25CollectiveMainloopBwdSm90ILi2ELi1ELi1EN4cute5tupleIJNS5_1CILi1EEES8_S8_EEENS6_IJNS7_ILi64EEENS7_ILi96EEENS7_ILi192EEEEEENS_10bfloat16_tEfNS_4arch4Sm90ELb1ELb0ELb1ELb0ELb0ELb0ELb1ELb0ELi3ELi1ELi1ELi1ELb0EEENS1_24CollectiveEpilogueBwdGQAISD_fSG_Li384ELb0ELb0EEENS1_25SingleTileBwdLPTSchedulerILb0ELi96ELb0EEEEEEEEEvNT_6ParamsE,"",@"SHT_CUDA_INFO"
	.sectionflags	@""
	.align	4


	//----- nvinfo : EIATTR_CUDA_API_VERSION
	.align		4
        /*0000*/ 	.byte	0x04, 0x37
        /*0002*/ 	.short	(.L_686 - .L_685)
.L_685:
        /*0004*/ 	.word	0x00000082


	//----- nvinfo : EIATTR_KPARAM_INFO
	.align		4
.L_686:
        /*0008*/ 	.byte	0x04, 0x17
        /*000a*/ 	.short	(.L_688 - .L_687)
.L_687:
        /*000c*/ 	.word	0x00000000
        /*0010*/ 	.short	0x0000
        /*0012*/ 	.short	0x0070
        /*0014*/ 	.byte	0x00, 0xf0, 0x01, 0x1c


	//----- nvinfo : EIATTR_SPARSE_MMA_MASK
	.align		4
.L_688:
        /*0018*/ 	.byte	0x03, 0x50
        /*001a*/ 	.short	0x0000


	//----- nvinfo : EIATTR_MAXREG_COUNT
	.align		4
        /*001c*/ 	.byte	0x03, 0x1b
        /*001e*/ 	.short	0x0080


	//----- nvinfo : EIATTR_NUM_BARRIERS
	.align		4
        /*0020*/ 	.byte	0x02, 0x4c
        /*0022*/ 	.byte	0x10
	.zero		1


	//----- nvinfo : EIATTR_EXTERNS
	.align		4
        /*0024*/ 	.byte	0x04, 0x0f
        /*0026*/ 	.short	(.L_690 - .L_689)


	//   ....[0]....
	.align		4
.L_689:
        /*0028*/ 	.word	index@(__assertfail)


	//----- nvinfo : EIATTR_ANNOTATIONS
	.align		4
.L_690:
        /*002c*/ 	.byte	0x04, 0x55
        /*002e*/ 	.short	(.L_692 - .L_691)


	//   ....[0]....
.L_691:
        /* <DEDUP_REMOVED lines=12> */


	//----- nvinfo : EIATTR_MERCURY_ISA_VERSION
	.align		4
.L_692:
        /*00d8*/ 	.byte	0x03, 0x5f
        /*00da*/ 	.short	0x0101


	//----- nvinfo : EIATTR_INT_WARP_WIDE_INSTR_OFFSETS
	.align		4
        /*00dc*/ 	.byte	0x04, 0x31
        /*00de*/ 	.short	(.L_694 - .L_693)


	//   ....[0]....
.L_693:
        /*00e0*/ 	.word	0x00000180


	//   ....[1]....
        /*00e4*/ 	.word	0x00000240


	//----- nvinfo : EIATTR_COOP_GROUP_MASK_REGIDS
	.align		4
.L_694:
        /*00e8*/ 	.byte	0x04, 0x29
        /*00ea*/ 	.short	(.L_696 - .L_695)


	//   ....[0]....
.L_695:
        /*00ec*/ 	.word	0xffffffff


	//   ....[1]....
        /*00f0*/ 	.word	0xffffffff


	//   ....[2]....
        /*00f4*/ 	.word	0xffffffff


	//   ....[3]....
        /*00f8*/ 	.word	0xffffffff


	//   ....[4]....
        /*00fc*/ 	.word	0xffffffff


	//   ....[5]....
        /*0100*/ 	.word	0xffffffff


	//   ....[6]....
        /*0104*/ 	.word	0xffffffff


	//   ....[7]....
        /*0108*/ 	.word	0x0500000f


	//----- nvinfo : EIATTR_COOP_GROUP_INSTR_OFFSETS
	.align		4
.L_696:
        /*010c*/ 	.byte	0x04, 0x28
        /*010e*/ 	.short	(.L_698 - .L_697)


	//   ....[0]....
.L_697:
        /*0110*/ 	.word	0x00000060


	//   ....[1]....
        /*0114*/ 	.word	0x00000190


	//   ....[2]....
        /*0118*/ 	.word	0x00000220


	//   ....[3]....
        /*011c*/ 	.word	0x000003a0


	//   ....[4]....
        /*0120*/ 	.word	0x000005f0


	//   ....[5]....
        /*0124*/ 	.word	0x000011d0


	//   ....[6]....
        /*0128*/ 	.word	0x000048f0


	//   ....[7]....
        /*012c*/ 	.word	0x000082e0


	//----- nvinfo : EIATTR_REG_RECONFIG
	.align		4
.L_698:
        /*0130*/ 	.byte	0x01, 0x54
	.zero		2


	//----- nvinfo : EIATTR_SYSCALL_OFFSETS
	.align		4
        /*0134*/ 	.byte	0x04, 0x46
        /*0136*/ 	.short	(.L_700 - .L_699)


	//   ....[0]....
.L_699:
        /*0138*/ 	.word	0x00000e30


	//   ....[1]....
        /*013c*/ 	.word	0x00000f20


	//   ....[2]....
        /*0140*/ 	.word	0x00001060


	//   ....[3]....
        /*0144*/ 	.word	0x00001150


	//----- nvinfo : EIATTR_MBARRIER_INSTR_OFFSETS
	.align		4
.L_700:
        /*0148*/ 	.byte	0x04, 0x39
        /*014a*/ 	.short	(.L_702 - .L_701)


	//   ....[0]....
.L_701:
        /*014c*/ 	.word	0x00000260
        /*0150*/ 	.word	0x000000ff
        /*0154*/ 	.word	0x00036400
        /*0158*/ 	.short	0x0100
        /*015a*/ 	.byte	0x06
	.zero		1


	//   ....[1]....
        /*015c*/ 	.word	0x00000350
        /*0160*/ 	.word	0x000000ff
        /*0164*/ 	.word	0x00036410
        /*0168*/ 	.short	0x0100
        /*016a*/ 	.byte	0x08
	.zero		1


	//   ....[2]....
        /*016c*/ 	.word	0x00000360
        /*0170*/ 	.word	0x000000ff
        /*0174*/ 	.word	0x00036420
        /*0178*/ 	.short	0x0100
        /*017a*/ 	.byte	0x08
	.zero		1


	//   ....[3]....
        /*017c*/ 	.word	0x00000370
        /*0180*/ 	.word	0x000000ff
        /*0184*/ 	.word	0x00036418
        /*0188*/ 	.short	0x0100
        /*018a*/ 	.byte	0x08
	.zero		1


	//   ....[4]....
        /*018c*/ 	.word	0x00000380
        /*0190*/ 	.word	0x000000ff
        /*0194*/ 	.word	0x00036428
        /*0198*/ 	.short	0x0100
        /*019a*/ 	.byte	0x08
	.zero		1


	//   ....[5]....
        /*019c*/ 	.word	0x000004b0
        /*01a0*/ 	.word	0x000000ff
        /*01a4*/ 	.word	0x00036430
        /*01a8*/ 	.short	0x0100
        /*01aa*/ 	.byte	0x08
	.zero		1


	//   ....[6]....
        /*01ac*/ 	.word	0x000004c0
        /*01b0*/ 	.word	0x000000ff
        /*01b4*/ 	.word	0x00036438
        /*01b8*/ 	.short	0x0100
        /*01ba*/ 	.byte	0x08
	.zero		1


	//   ....[7]....
        /*01bc*/ 	.word	0x00001200
        /*01c0*/ 	.word	0x000000ff
        /*01c4*/ 	.word	0x00036400
        /*01c8*/ 	.short	0x010a
        /*01ca*/ 	.byte	0x28
	.zero		1


	//   ....[8]....
        /*01cc*/ 	.word	0x000012f0
        /*01d0*/ 	.word	0x000000ff
        /*01d4*/ 	.word	0x00036400
        /*01d8*/ 	.short	0x010a
        /*01da*/ 	.byte	0x28
	.zero		1


	//   ....[9]....
        /*01dc*/ 	.word	0x00001a30
        /*01e0*/ 	.word	0x00000003
        /*01e4*/ 	.word	0x00036410
        /*01e8*/ 	.short	0x010a
        /*01ea*/ 	.byte	0x3f
	.zero		1


	//   ....[10]....
        /*01ec*/ 	.word	0x00001a70
        /*01f0*/ 	.word	0x00000003
        /*01f4*/ 	.word	0x00036410
        /*01f8*/ 	.short	0x010a
        /*01fa*/ 	.byte	0x3f
	.zero		1


	//   ....[11]....
        /*01fc*/ 	.word	0x00002110
        /*0200*/ 	.word	0x000000ff
        /*0204*/ 	.word	0x00036430
        /*0208*/ 	.short	0x010a
        /*020a*/ 	.byte	0x28
	.zero		1


	//   ....[12]....
        /*020c*/ 	.word	0x00002360
        /*0210*/ 	.word	0x000000ff
        /*0214*/ 	.word	0x00036430
        /*0218*/ 	.short	0x010a
        /*021a*/ 	.byte	0x28
	.zero		1


	//   ....[13]....
        /*021c*/ 	.word	0x00003a20
        /*0220*/ 	.word	0x000000ff
        /*0224*/ 	.word	0x00000000
        /*0228*/ 	.short	0x0101
        /*022a*/ 	.byte	0x04
	.zero		1


	//   ....[14]....
        /*022c*/ 	.word	0x00003db0
        /*0230*/ 	.word	0x00000003
        /*0234*/ 	.word	0x00000000
        /*0238*/ 	.short	0x0101
        /*023a*/ 	.byte	0x3f
	.zero		1


	//   ....[15]....
        /*023c*/ 	.word	0x000061d0
        /*0240*/ 	.word	0x0000000c
        /*0244*/ 	.word	0x00036420
        /*0248*/ 	.short	0x010a
        /*024a*/ 	.byte	0x3f
	.zero		1


	//   ....[16]....
        /*024c*/ 	.word	0x00006960
        /*0250*/ 	.word	0x0000000c
        /*0254*/ 	.word	0x00036438
        /*0258*/ 	.short	0x010a
        /*025a*/ 	.byte	0x3f
	.zero		1


	//   ....[17]....
        /*025c*/ 	.word	0x00006ce0
        /*0260*/ 	.word	0x0000000c
        /*0264*/ 	.word	0x00036428
        /*0268*/ 	.short	0x010a
        /*026a*/ 	.byte	0x3f
	.zero		1


	//   ....[18]....
        /*026c*/ 	.word	0x00007030
        /*0270*/ 	.word	0x0000000c
        /*0274*/ 	.word	0x00036438
        /*0278*/ 	.short	0x010a
        /*027a*/ 	.byte	0x3f
	.zero		1


	//   ....[19]....
        /*027c*/ 	.word	0x00007350
        /*0280*/ 	.word	0x0000000c
        /*0284*/ 	.word	0x00036420
        /*0288*/ 	.short	0x010a
        /*028a*/ 	.byte	0x3f
	.zero		1


	//   ....[20]....
        /*028c*/ 	.word	0x000076d0
        /*0290*/ 	.word	0x0000000c
        /*0294*/ 	.word	0x00036438
        /*0298*/ 	.short	0x010a
        /*029a*/ 	.byte	0x3f
	.zero		1


	//   ....[21]....
        /*029c*/ 	.word	0x000079e0
        /*02a0*/ 	.word	0x0000000c
        /*02a4*/ 	.word	0x00036428
        /*02a8*/ 	.short	0x010a
        /*02aa*/ 	.byte	0x3f
	.zero		1


	//   ....[22]....
        /*02ac*/ 	.word	0x00007d00
        /*02b0*/ 	.word	0x0000000c
        /*02b4*/ 	.word	0x00036438
        /*02b8*/ 	.short	0x010a
        /*02ba*/ 	.byte	0x3f
	.zero		1


	//   ....[23]....
        /*02bc*/ 	.word	0x00008170
        /*02c0*/ 	.word	0x00000005
        /*02c4*/ 	.word	0x00000000
        /*02c8*/ 	.short	0x010a
        /*02ca*/ 	.byte	0x3f
	.zero		1


	//   ....[24]....
        /*02cc*/ 	.word	0x000081f0
        /*02d0*/ 	.word	0x00000017
        /*02d4*/ 	.word	0x00000000
        /*02d8*/ 	.short	0x010a
        /*02da*/ 	.byte	0x3f
	.zero		1


	//   ....[25]....
        /*02dc*/ 	.word	0x00008240
        /*02e0*/ 	.word	0x00000007
        /*02e4*/ 	.word	0x00036438
        /*02e8*/ 	.short	0x010a
        /*02ea*/ 	.byte	0x3f
	.zero		1


	//   ....[26]....
        /*02ec*/ 	.word	0x00008320
        /*02f0*/ 	.word	0x00000003
        /*02f4*/ 	.word	0x00036400
        /*02f8*/ 	.short	0x010a
        /*02fa*/ 	.byte	0x3f
	.zero		1


	//   ....[27]....
        /*02fc*/ 	.word	0x00008370
        /*0300*/ 	.word	0x00000003
        /*0304*/ 	.word	0x00036410
        /*0308*/ 	.short	0x010a
        /*030a*/ 	.byte	0x3f
	.zero		1


	//   ....[28]....
        /*030c*/ 	.word	0x000083d0
        /*0310*/ 	.word	0x00000079
        /*0314*/ 	.word	0x00036430
        /*0318*/ 	.short	0x010a
        /*031a*/ 	.byte	0x3f
	.zero		1


	//   ....[29]....
        /*031c*/ 	.word	0x00008420
        /*0320*/ 	.word	0x0000000c
        /*0324*/ 	.word	0x00036420
        /*0328*/ 	.short	0x010a
        /*032a*/ 	.byte	0x3f
	.zero		1


	//   ....[30]....
        /*032c*/ 	.word	0x00008470
        /*0330*/ 	.word	0x0000000c
        /*0334*/ 	.word	0x00036438
        /*0338*/ 	.short	0x010a
        /*033a*/ 	.byte	0x3f
	.zero		1


	//   ....[31]....
        /*033c*/ 	.word	0x000084c0
        /*0340*/ 	.word	0x0000000c
        /*0344*/ 	.word	0x00036428
        /*0348*/ 	.short	0x010a
        /*034a*/ 	.byte	0x3f
	.zero		1


	//   ....[32]....
        /*034c*/ 	.word	0x00008530
        /*0350*/ 	.word	0x0000000c
        /*0354*/ 	.word	0x00036438
        /*0358*/ 	.short	0x010a
        /*035a*/ 	.byte	0x3f
	.zero		1


	//   ....[33]....
        /*035c*/ 	.word	0x000085a0
        /*0360*/ 	.word	0x0000000c
        /*0364*/ 	.word	0x00036420
        /*0368*/ 	.short	0x010a
        /*036a*/ 	.byte	0x3f
	.zero		1


	//   ....[34]....
        /*036c*/ 	.word	0x000085f0
        /*0370*/ 	.word	0x0000000c
        /*0374*/ 	.word	0x00036438
        /*0378*/ 	.short	0x010a
        /*037a*/ 	.byte	0x3f
	.zero		1


	//   ....[35]....
        /*037c*/ 	.word	0x00008640
        /*0380*/ 	.word	0x0000000c
        /*0384*/ 	.word	0x00036428
        /*0388*/ 	.short	0x010a
        /*038a*/ 	.byte	0x3f
	.zero		1


	//   ....[36]....
        /*038c*/ 	.word	0x00008690
        /*0390*/ 	.word	0x0000000c
        /*0394*/ 	.word	0x00036438
        /*0398*/ 	.short	0x010a
        /*039a*/ 	.byte	0x3f
	.zero		1


	//   ....[37]....
        /*039c*/ 	.word	0x00008760
        /*03a0*/ 	.word	0x00000005
        /*03a4*/ 	.word	0x00000000
        /*03a8*/ 	.short	0x010a
        /*03aa*/ 	.byte	0x3f
	.zero		1


	//   ....[38]....
        /*03ac*/ 	.word	0x000087b0
        /*03b0*/ 	.word	0x00000017
        /*03b4*/ 	.word	0x00000000
        /*03b8*/ 	.short	0x010a
        /*03ba*/ 	.byte	0x3f
	.zero		1


	//----- nvinfo : EIATTR_NUM_MBARRIERS
	.align		4
.L_702:
        /*03bc*/ 	.byte	0x03, 0x38
        /*03be*/ 	.short	0x0007


	//----- nvinfo : EIATTR_EXIT_INSTR_OFFSETS
	.align		4
        /*03c0*/ 	.byte	0x04, 0x1c
        /*03c2*/ 	.short	(.L_704 - .L_703)


	//   ....[0]....
.L_703:
        /*03c4*/ 	.word	0x00008290


	//----- nvinfo : EIATTR_MAX_THREADS
	.align		4
.L_704:
        /*03c8*/ 	.byte	0x04, 0x05
        /*03ca*/ 	.short	(.L_706 - .L_705)
.L_705:
        /*03cc*/ 	.word	0x00000200
        /*03d0*/ 	.word	0x00000001
        /*03d4*/ 	.word	0x00000001


	//----- nvinfo : EIATTR_CRS_STACK_SIZE
	.align		4
.L_706:
        /*03d8*/ 	.byte	0x04, 0x1e
        /*03da*/ 	.short	(.L_708 - .L_707)
.L_707:
        /*03dc*/ 	.word	0x00000000


	//----- nvinfo : EIATTR_CBANK_PARAM_SIZE
	.align		4
.L_708:
        /*03e0*/ 	.byte	0x03, 0x19
        /*03e2*/ 	.short	0x0770


	//----- nvinfo : EIATTR_PARAM_CBANK
	.align		4
        /*03e4*/ 	.byte	0x04, 0x0a
        /*03e6*/ 	.short	(.L_710 - .L_709)
	.align		4
.L_709:
        /*03e8*/ 	.word	index@(.nv.constant0._ZN7cutlass13device_kernelIN5flash11enable_sm90INS1_16FlashAttnBwdSm90INS1_25CollectiveMainloopBwdSm90ILi2ELi1ELi1EN4cute5tupleIJNS5_1CILi1EEES8_S8_EEENS6_IJNS7_ILi64EEENS7_ILi96EEENS7_ILi192EEEEEENS_10bfloat16_tEfNS_4arch4Sm90ELb1ELb0ELb1ELb0ELb0ELb0ELb1ELb0ELi3ELi1ELi1ELi1ELb0EEENS1_24CollectiveEpilogueBwdGQAISD_fSG_Li384ELb0ELb0EEENS1_25SingleTileBwdLPTSchedulerILb0ELi96ELb0EEEEEEEEEvNT_6ParamsE)
        /*03ec*/ 	.short	0x0210
        /*03ee*/ 	.short	0x0770


	//----- nvinfo : EIATTR_SW_WAR
	.align		4
.L_710:
        /*03f0*/ 	.byte	0x04, 0x36
        /*03f2*/ 	.short	(.L_712 - .L_711)
.L_711:
        /*03f4*/ 	.word	0x00000008
.L_712:


//--------------------- .nv.info._ZN7cutlass13device_kernelIN5flash11enable_sm90INS1_16FlashAttnBwdSm90INS1_25CollectiveMainloopBwdSm90ILi2ELi1ELi1EN4cute5tupleIJNS5_1CILi1EEES8_S8_EEENS6_IJNS7_ILi64EEENS7_ILi96EEENS7_ILi192EEEEEENS_10bfloat16_tEfNS_4arch4Sm90ELb1ELb0ELb1ELb0ELb1ELb0ELb1ELb0ELi3ELi1ELi1ELi1ELb0EEENS1_24CollectiveEpilogueBwdGQAISD_fSG_Li384ELb0ELb1EEENS1_25SingleTileBwdLPTSchedulerILb0ELi96ELb1EEEEEEEEEvNT_6ParamsE --------------------------
	.section	.nv.info._ZN7cutlass13device_kernelIN5flash11enable_sm90INS1_16FlashAttnBwdSm90INS1_25CollectiveMainloopBwdSm90ILi2ELi1ELi1EN4cute5tupleIJNS5_1CILi1EEES8_S8_EEENS6_IJNS7_ILi64EEENS7_ILi96EEENS7_ILi192EEEEEENS_10bfloat16_tEfNS_4arch4Sm90ELb1ELb0ELb1ELb0ELb1ELb0ELb1ELb0ELi3ELi1ELi1ELi1ELb0EEENS1_24CollectiveEpilogueBwdGQAISD_fSG_Li384ELb0ELb1EEENS1_25SingleTileBwdLPTSchedulerILb0ELi96ELb1EEEEEEEEEvNT_6ParamsE,"",@"SHT_CUDA_INFO"
	.sectionflags	@""
	.align	4


	//----- nvinfo : EIATTR_CUDA_API_VERSION
	.align		4
        /*0000*/ 	.byte	0x04, 0x37
        /*0002*/ 	.short	(.L_714 - .L_713)
.L_713:
        /*0004*/ 	.word	0x00000082


	//----- nvinfo : EIATTR_KPARAM_INFO
	.align		4
.L_714:
        /*0008*/ 	.byte	0x04, 0x17
        /*000a*/ 	.short	(.L_716 - .L_715)
.L_715:
        /*000c*/ 	.word	0x00000000
        /*0010*/ 	.short	0x0000
        /*0012*/ 	.short	0x0070
        /*0014*/ 	.byte	0x00, 0xf0, 0x01, 0x1c


	//----- nvinfo : EIATTR_SPARSE_MMA_MASK
	.align		4
.L_716:
        /*0018*/ 	.byte	0x03, 0x50
        /*001a*/ 	.short	0x0000


	//----- nvinfo : EIATTR_MAXREG_COUNT
	.align		4
        /*001c*/ 	.byte	0x03, 0x1b
        /*001e*/ 	.short	0x0080


	//----- nvinfo : EIATTR_NUM_BARRIERS
	.align		4
        /*0020*/ 	.byte	0x02, 0x4c
        /*0022*/ 	.byte	0x10
	.zero		1


	//----- nvinfo : EIATTR_EXTERNS
	.align		4
        /*0024*/ 	.byte	0x04, 0x0f
        /*0026*/ 	.short	(.L_718 - .L_717)


	//   ....[0]....
	.align		4
.L_717:
        /*0028*/ 	.word	index@(__assertfail)


	//----- nvinfo : EIATTR_ANNOTATIONS
	.align		4
.L_718:
        /*002c*/ 	.byte	0x04, 0x55
        /*002e*/ 	.short	(.L_720 - .L_719)


	//   ....[0]....
.L_719:
        /* <DEDUP_REMOVED lines=12> */


	//----- nvinfo : EIATTR_MERCURY_ISA_VERSION
	.align		4
.L_720:
        /*00d8*/ 	.byte	0x03, 0x5f
        /*00da*/ 	.short	0x0101


	//----- nvinfo : EIATTR_INT_WARP_WIDE_INSTR_OFFSETS
	.align		4
        /*00dc*/ 	.byte	0x04, 0x31
        /*00de*/ 	.short	(.L_722 - .L_721)


	//   ....[0]....
.L_721:
        /*00e0*/ 	.word	0x00000180


	//   ....[1]....
        /*00e4*/ 	.word	0x00000240


	//   ....[2]....
        /*00e8*/ 	.word	0x00005ba0


	//   ....[3]....
        /*00ec*/ 	.word	0x00006350


	//   ....[4]....
        /*00f0*/ 	.word	0x000069b0


	//----- nvinfo : EIATTR_COOP_GROUP_MASK_REGIDS
	.align		4
.L_722:
        /*00f4*/ 	.byte	0x04, 0x29
        /*00f6*/ 	.short	(.L_724 - .L_723)


	//   ....[0]....
.L_723:
        /*00f8*/ 	.word	0xffffffff


	//   ....[1]....
        /*00fc*/ 	.word	0xffffffff


	//   ....[2]....
        /*0100*/ 	.word	0xffffffff


	//   ....[3]....
        /*0104*/ 	.word	0xffffffff


	//   ....[4]....
        /*0108*/ 	.word	0xffffffff


	//   ....[5]....
        /*010c*/ 	.word	0xffffffff


	//   ....[6]....
        /*0110*/ 	.word	0xffffffff


	//   ....[7]....
        /*0114*/ 	.word	0xffffffff


	//   ....[8]....
        /*0118*/ 	.word	0xffffffff


	//   ....[9]....
        /*011c*/ 	.word	0xffffffff


	//   ....[10]....
        /*0120*/ 	.word	0xffffffff


	//   ....[11]....
        /*0124*/ 	.word	0xffffffff


	//   ....[12]....
        /*0128*/ 	.word	0xffffffff


	//   ....[13]....
        /*012c*/ 	.word	0xffffffff


	//   ....[14]....
        /*0130*/ 	.word	0xffffffff


	//   ....[15]....
        /*0134*/ 	.word	0xffffffff


	//   ....[16]....
        /*0138*/ 	.word	0xffffffff


	//   ....[17]....
        /*013c*/ 	.word	0x0500000f


	//   ....[18]....
        /*0140*/ 	.word	0x0500000f


	//   ....[19]....
        /*0144*/ 	.word	0x0500000f


	//   ....[20]....
        /*0148*/ 	.word	0x0500000f


	//   ....[21]....
        /*014c*/ 	.word	0x0500000f


	//   ....[22]....
        /*0150*/ 	.word	0x0500000f


	//----- nvinfo : EIATTR_COOP_GROUP_INSTR_OFFSETS
	.align		4
.L_724:
        /*0154*/ 	.byte	0x04, 0x28
        /*0156*/ 	.short	(.L_726 - .L_725)


	//   ....[0]....
.L_725:
        /*0158*/ 	.word	0x00000060


	//   ....[1]....
        /*015c*/ 	.word	0x00000190


	//   ....[2]....
        /*0160*/ 	.word	0x00000220


	//   ....[3]....
        /*0164*/ 	.word	0x000003a0


	//   ....[4]....
        /*0168*/ 	.word	0x00000600


	//   ....[5]....
        /*016c*/ 	.word	0x00001210


	//   ....[6]....
        /*0170*/ 	.word	0x00004760


	//   ....[7]....
        /*0174*/ 	.word	0x000048e0


	//   ....[8]....
        /*0178*/ 	.word	0x00004b90


	//   ....[9]....
        /*017c*/ 	.word	0x00004d20


	//   ....[10]....
        /*0180*/ 	.word	0x00004e30


	//   ....[11]....
        /*0184*/ 	.word	0x00005610


	//   ....[12]....
        /*0188*/ 	.word	0x00005ad0


	//   ....[13]....
        /*018c*/ 	.word	0x00005e90


	//   ....[14]....
        /*0190*/ 	.word	0x00006280


	//   ....[15]....
        /*0194*/ 	.word	0x00006530


	//   ....[16]....
        /*0198*/ 	.word	0x000068e0


	//   ....[17]....
        /*019c*/ 	.word	0x00009220


	//   ....[18]....
        /*01a0*/ 	.word	0x00009390


	//   ....[19]....
        /*01a4*/ 	.word	0x00009400


	//   ....[20]....
        /*01a8*/ 	.word	0x00009470


	//   ....[21]....
        /*01ac*/ 	.word	0x000094e0


	//   ....[22]....
        /*01b0*/ 	.word	0x00009550


	//----- nvinfo : EIATTR_REG_RECONFIG
	.align		4
.L_726:
        /*01b4*/ 	.byte	0x01, 0x54
	.zero		2


	//----- nvinfo : EIATTR_SYSCALL_OFFSETS
	.align		4
        /*01b8*/ 	.byte	0x04, 0x46
        /*01ba*/ 	.short	(.L_728 - .L_727)


	//   ....[0]....
.L_727:
        /*01bc*/ 	.word	0x00000e70


	//   ....[1]....
        /*01c0*/ 	.word	0x00000f60


	//   ....[2]....
        /*01c4*/ 	.word	0x000010a0


	//   ....[3]....
        /*01c8*/ 	.word	0x00001190


	//----- nvinfo : EIATTR_MBARRIER_INSTR_OFFSETS
	.align		4
.L_728:
        /*01cc*/ 	.byte	0x04, 0x39
        /*01ce*/ 	.short	(.L_730 - .L_729)


	//   ....[0]....
.L_729:
        /*01d0*/ 	.word	0x00000260
        /*01d4*/ 	.word	0x000000ff
        /*01d8*/ 	.word	0x00036400
        /*01dc*/ 	.short	0x0100
        /*01de*/ 	.byte	0x06
	.zero		1


	//   ....[1]....
        /*01e0*/ 	.word	0x00000350
        /*01e4*/ 	.word	0x000000ff
        /*01e8*/ 	.word	0x00036410
        /*01ec*/ 	.short	0x0100
        /*01ee*/ 	.byte	0x08
	.zero		1


	//   ....[2]....
        /*01f0*/ 	.word	0x00000360
        /*01f4*/ 	.word	0x000000ff
        /*01f8*/ 	.word	0x00036420
        /*01fc*/ 	.short	0x0100
        /*01fe*/ 	.byte	0x08
	.zero		1


	//   ....[3]....
        /*0200*/ 	.word	0x00000370
        /*0204*/ 	.word	0x000000ff
        /*0208*/ 	.word	0x00036418
        /*020c*/ 	.short	0x0100
        /*020e*/ 	.byte	0x08
	.zero		1


	//   ....[4]....
        /*0210*/ 	.word	0x00000380
        /*0214*/ 	.word	0x000000ff
        /*0218*/ 	.word	0x00036428
        /*021c*/ 	.short	0x0100
        /*021e*/ 	.byte	0x08
	.zero		1


	//   ....[5]....
        /*0220*/ 	.word	0x000004b0
        /*0224*/ 	.word	0x000000ff
        /*0228*/ 	.word	0x00036430
        /*022c*/ 	.short	0x0100
        /*022e*/ 	.byte	0x08
	.zero		1


	//   ....[6]....
        /*0230*/ 	.word	0x000004c0
        /*0234*/ 	.word	0x000000ff
        /*0238*/ 	.word	0x00036438
        /*023c*/ 	.short	0x0100
        /*023e*/ 	.byte	0x08
	.zero		1


	//   ....[7]....
        /*0240*/ 	.word	0x00001240
        /*0244*/ 	.word	0x000000ff
        /*0248*/ 	.word	0x00036400
        /*024c*/ 	.short	0x010a
        /*024e*/ 	.byte	0x2b
	.zero		1


	//   ....[8]....
        /*0250*/ 	.word	0x00001330
        /*0254*/ 	.word	0x000000ff
        /*0258*/ 	.word	0x00036400
        /*025c*/ 	.short	0x010a
        /*025e*/ 	.byte	0x2b
	.zero		1


	//   ....[9]....
        /*0260*/ 	.word	0x00001a70
        /*0264*/ 	.word	0x00000003
        /*0268*/ 	.word	0x00036410
        /*026c*/ 	.short	0x010a
        /*026e*/ 	.byte	0x3f
	.zero		1


	//   ....[10]....
        /*0270*/ 	.word	0x00001ab0
        /*0274*/ 	.word	0x00000003
        /*0278*/ 	.word	0x00036410
        /*027c*/ 	.short	0x010a
        /*027e*/ 	.byte	0x3f
	.zero		1


	//   ....[11]....
        /*0280*/ 	.word	0x00002150
        /*0284*/ 	.word	0x000000ff
        /*0288*/ 	.word	0x00036430
        /*028c*/ 	.short	0x010a
        /*028e*/ 	.byte	0x2b
	.zero		1


	//   ....[12]....
        /*0290*/ 	.word	0x000023a0
        /*0294*/ 	.word	0x000000ff
        /*0298*/ 	.word	0x00036430
        /*029c*/ 	.short	0x010a
        /*029e*/ 	.byte	0x2b
	.zero		1


	//   ....[13]....
        /*02a0*/ 	.word	0x00003a60
        /*02a4*/ 	.word	0x000000ff
        /*02a8*/ 	.word	0x00000000
        /*02ac*/ 	.short	0x0101
        /*02ae*/ 	.byte	0x04
	.zero		1


	//   ....[14]....
        /*02b0*/ 	.word	0x00003df0
        /*02b4*/ 	.word	0x00000003
        /*02b8*/ 	.word	0x00000000
        /*02bc*/ 	.short	0x0101
        /*02be*/ 	.byte	0x3f
	.zero		1


	//   ....[15]....
        /*02c0*/ 	.word	0x00007110
        /*02c4*/ 	.word	0x0000000c
        /*02c8*/ 	.word	0x00036420
        /*02cc*/ 	.short	0x010a
        /*02ce*/ 	.byte	0x3f
	.zero		1


	//   ....[16]....
        /*02d0*/ 	.word	0x000078a0
        /*02d4*/ 	.word	0x0000000c
        /*02d8*/ 	.word	0x00036438
        /*02dc*/ 	.short	0x010a
        /*02de*/ 	.byte	0x3f
	.zero		1


	//   ....[17]....
        /*02e0*/ 	.word	0x00007c20
        /*02e4*/ 	.word	0x0000000c
        /*02e8*/ 	.word	0x00036428
        /*02ec*/ 	.short	0x010a
        /*02ee*/ 	.byte	0x3f
	.zero		1


	//   ....[18]....
        /*02f0*/ 	.word	0x00007f70
        /*02f4*/ 	.word	0x0000000c
        /*02f8*/ 	.word	0x00036438
        /*02fc*/ 	.short	0x010a
        /*02fe*/ 	.byte	0x3f
	.zero		1


	//   ....[19]....
        /*0300*/ 	.word	0x00008290
        /*0304*/ 	.word	0x0000000c
        /*0308*/ 	.word	0x00036420
        /*030c*/ 	.short	0x010a
        /*030e*/ 	.byte	0x3f
	.zero		1


	//   ....[20]....
        /*0310*/ 	.word	0x00008610
        /*0314*/ 	.word	0x0000000c
        /*0318*/ 	.word	0x00036438
        /*031c*/ 	.short	0x010a
        /*031e*/ 	.byte	0x3f
	.zero		1


	//   ....[21]....
        /*0320*/ 	.word	0x00008920
        /*0324*/ 	.word	0x0000000c
        /*0328*/ 	.word	0x00036428
        /*032c*/ 	.short	0x010a
        /*032e*/ 	.byte	0x3f
	.zero		1


	//   ....[22]....
        /*0330*/ 	.word	0x00008c40
        /*0334*/ 	.word	0x0000000c
        /*0338*/ 	.word	0x00036438
        /*033c*/ 	.short	0x010a
        /*033e*/ 	.byte	0x3f
	.zero		1


	//   ....[23]....
        /*0340*/ 	.word	0x000090b0
        /*0344*/ 	.word	0x00000005
        /*0348*/ 	.word	0x00000000
        /*034c*/ 	.short	0x010a
        /*034e*/ 	.byte	0x3f
	.zero		1


	//   ....[24]....
        /*0350*/ 	.word	0x00009130
        /*0354*/ 	.word	0x00000017
        /*0358*/ 	.word	0x00000000
        /*035c*/ 	.short	0x010a
        /*035e*/ 	.byte	0x3f
	.zero		1


	//   ....[25]....
        /*0360*/ 	.word	0x00009180
        /*0364*/ 	.word	0x00000007
        /*0368*/ 	.word	0x00036438
        /*036c*/ 	.short	0x010a
        /*036e*/ 	.byte	0x3f
	.zero		1


	//   ....[26]....
        /*0370*/ 	.word	0x00009260
        /*0374*/ 	.word	0x00000003
        /*0378*/ 	.word	0x00036400
        /*037c*/ 	.short	0x010a
        /*037e*/ 	.byte	0x3f
	.zero		1


	//   ....[27]....
        /*0380*/ 	.word	0x000092b0
        /*0384*/ 	.word	0x00000003
        /*0388*/ 	.word	0x00036410
        /*038c*/ 	.short	0x010a
        /*038e*/ 	.byte	0x3f
	.zero		1


	//   ....[28]....
        /*0390*/ 	.word	0x00009310
        /*0394*/ 	.word	0x00000079
        /*0398*/ 	.word	0x00036430
        /*039c*/ 	.short	0x010a
        /*039e*/ 	.byte	0x3f
	.zero		1


	//   ....[29]....
        /*03a0*/ 	.word	0x00009590
        /*03a4*/ 	.word	0x0000000c
        /*03a8*/ 	.word	0x00036420
        /*03ac*/ 	.short	0x010a
        /*03ae*/ 	.byte	0x3f
	.zero		1


	//   ....[30]....
        /*03b0*/ 	.word	0x000095e0
        /*03b4*/ 	.word	0x0000000c
        /*03b8*/ 	.word	0x00036438
        /*03bc*/ 	.short	0x010a
        /*03be*/ 	.byte	0x3f
	.zero		1


	//   ....[31]....
        /*03c0*/ 	.word	0x00009630
        /*03c4*/ 	.word	0x0000000c
        /*03c8*/ 	.word	0x00036428
        /*03cc*/ 	.short	0x010a
        /*03ce*/ 	.byte	0x3f
	.zero		1


	//   ....[32]....
        /*03d0*/ 	.word	0x000096a0
        /*03d4*/ 	.word	0x0000000c
        /*03d8*/ 	.word	0x00036438
        /*03dc*/ 	.short	0x010a
        /*03de*/ 	.byte	0x3f
	.zero		1


	//   ....[33]....
        /*03e0*/ 	.word	0x00009710
        /*03e4*/ 	.word	0x0000000c
        /*03e8*/ 	.word	0x00036420
        /*03ec*/ 	.short	0x010a
        /*03ee*/ 	.byte	0x3f
	.zero		1


	//   ....[34]....
        /*03f0*/ 	.word	0x00009760
        /*03f4*/ 	.word	0x0000000c
        /*03f8*/ 	.word	0x00036438
        /*03fc*/ 	.short	0x010a
        /*03fe*/ 	.byte	0x3f
	.zero		1


	//   ....[35]....
        /*0400*/ 	.word	0x000097b0
        /*0404*/ 	.word	0x0000000c
        /*0408*/ 	.word	0x00036428
        /*040c*/ 	.short	0x010a
        /*040e*/ 	.byte	0x3f
	.zero		1


	//   ....[36]....
        /*0410*/ 	.word	0x00009800
        /*0414*/ 	.word	0x0000000c
        /*0418*/ 	.word	0x00036438
        /*041c*/ 	.short	0x010a
        /*041e*/ 	.byte	0x3f
	.zero		1


	//   ....[37]....
        /*0420*/ 	.word	0x000098d0
        /*0424*/ 	.word	0x00000005
        /*0428*/ 	.word	0x00000000
        /*042c*/ 	.short	0x010a
        /*042e*/ 	.byte	0x3f
	.zero		1


	//   ....[38]....
        /*0430*/ 	.word	0x00009920
        /*0434*/ 	.word	0x00000017
        /*0438*/ 	.word	0x00000000
        /*043c*/ 	.short	0x010a
        /*043e*/ 	.byte	0x3f
	.zero		1


	//----- nvinfo : EIATTR_NUM_MBARRIERS
	.align		4
.L_730:
        /*0440*/ 	.byte	0x03, 0x38
        /*0442*/ 	.short	0x0007


	//----- nvinfo : EIATTR_EXIT_INSTR_OFFSETS
	.align		4
        /*0444*/ 	.byte	0x04, 0x1c
        /*0446*/ 	.short	(.L_732 - .L_731)


	//   ....[0]....
.L_731:
        /*0448*/ 	.word	0x000091d0


	//----- nvinfo : EIATTR_MAX_THREADS
	.align		4
.L_732:
        /*044c*/ 	.byte	0x04, 0x05
        /*044e*/ 	.short	(.L_734 - .L_733)
.L_733:
        /*0450*/ 	.word	0x00000200
        /*0454*/ 	.word	0x00000001
        /*0458*/ 	.word	0x00000001


	//----- nvinfo : EIATTR_CRS_STACK_SIZE
	.align		4
.L_734:
        /*045c*/ 	.byte	0x04, 0x1e
        /*045e*/ 	.short	(.L_736 - .L_735)
.L_735:
        /*0460*/ 	.word	0x00000000


	//----- nvinfo : EIATTR_CBANK_PARAM_SIZE
	.align		4
.L_736:
        /*0464*/ 	.byte	0x03, 0x19
        /*0466*/ 	.short	0x0770


	//----- nvinfo : EIATTR_PARAM_CBANK
	.align		4
        /*0468*/ 	.byte	0x04, 0x0a
        /*046a*/ 	.short	(.L_738 - .L_737)
	.align		4
.L_737:
        /*046c*/ 	.word	index@(.nv.constant0._ZN7cutlass13device_kernelIN5flash11enable_sm90INS1_16FlashAttnBwdSm90INS1_25CollectiveMainloopBwdSm90ILi2ELi1ELi1EN4cute5tupleIJNS5_1CILi1EEES8_S8_EEENS6_IJNS7_ILi64EEENS7_ILi96EEENS7_ILi192EEEEEENS_10bfloat16_tEfNS_4arch4Sm90ELb1ELb0ELb1ELb0ELb1ELb0ELb1ELb0ELi3ELi1ELi1ELi1ELb0EEENS1_24CollectiveEpilogueBwdGQAISD_fSG_Li384ELb0ELb1EEENS1_25SingleTileBwdLPTSchedulerILb0ELi96ELb1EEEEEEEEEvNT_6ParamsE)
        /*0470*/ 	.short	0x0210
        /*0472*/ 	.short	0x0770


	//----- nvinfo : EIATTR_SW_WAR
	.align		4
.L_738:
        /*0474*/ 	.byte	0x04, 0x36
        /*0476*/ 	.short	(.L_740 - .L_739)
.L_739:
        /*0478*/ 	.word	0x00000008
.L_740:


//--------------------- .nv.info._ZN7cutlass13device_kernelIN5flash22FlashAttnBwdPreprocessIN4cute5tupleIJNS3_1CILi64EEENS5_ILi192EEEEEENS_10bfloat16_tEfNS_4arch4Sm90ELb1ELb0EEEEEvNT_6ParamsE --------------------------
	.section	.nv.info._ZN7cutlass13device_kernelIN5flash22FlashAttnBwdPreprocessIN4cute5tupleIJNS3_1CILi64EEENS5_ILi192EEEEEENS_10bfloat16_tEfNS_4arch4Sm90ELb1ELb0EEEEEvNT_6ParamsE,"",@"SHT_CUDA_INFO"
	.sectionflags	@""
	.align	4


	//----- nvinfo : EIATTR_CUDA_API_VERSION
	.align		4
        /*0000*/ 	.byte	0x04, 0x37
        /*0002*/ 	.short	(.L_742 - .L_741)
.L_741:
        /*0004*/ 	.word	0x00000082


	//----- nvinfo : EIATTR_KPARAM_INFO
	.align		4
.L_742:
        /*0008*/ 	.byte	0x04, 0x17
        /*000a*/ 	.short	(.L_744 - .L_743)
.L_743:
        /*000c*/ 	.word	0x00000000
        /*0010*/ 	.short	0x0000
        /*0012*/ 	.short	0x0000
        /*0014*/ 	.byte	0x00, 0xf0, 0xc1, 0x03


	//----- nvinfo : EIATTR_SPARSE_MMA_MASK
	.align		4
.L_744:
        /*0018*/ 	.byte	0x03, 0x50
        /*001a*/ 	.short	0x0000


	//----- nvinfo : EIATTR_MAXREG_COUNT
	.align		4
        /*001c*/ 	.byte	0x03, 0x1b
        /*001e*/ 	.short	0x0080


	//----- nvinfo : EIATTR_MERCURY_ISA_VERSION
	.align		4
        /*0020*/ 	.byte	0x03, 0x5f
        /*0022*/ 	.short	0x0101


	//----- nvinfo : EIATTR_COOP_GROUP_MASK_REGIDS
	.align		4
        /*0024*/ 	.byte	0x04, 0x29
        /*0026*/ 	.short	(.L_746 - .L_745)


	//   ....[0]....
.L_745:
        /*0028*/ 	.word	0xffffffff


	//   ....[1]....
        /*002c*/ 	.word	0xffffffff


	//   ....[2]....
        /*0030*/ 	.word	0xffffffff


	//   ....[3]....
        /*0034*/ 	.word	0xffffffff


	//   ....[4]....
        /*0038*/ 	.word	0xffffffff


	//   ....[5]....
        /*003c*/ 	.word	0xffffffff


	//----- nvinfo : EIATTR_COOP_GROUP_INSTR_OFFSETS
	.align		4
.L_746:
        /*0040*/ 	.byte	0x04, 0x28
        /*0042*/ 	.short	(.L_748 - .L_747)


	//   ....[0]....
.L_747:
        /*0044*/ 	.word	0x000015d0


	//   ....[1]....
        /*0048*/ 	.word	0x000015e0


	//   ....[2]....
        /*004c*/ 	.word	0x00001610


	//   ....[3]....
        /*0050*/ 	.word	0x00001620


	//   ....[4]....
        /*0054*/ 	.word	0x00001650


	//   ....[5]....
        /*0058*/ 	.word	0x00001660


	//----- nvinfo : EIATTR_EXIT_INSTR_OFFSETS
	.align		4
.L_748:
        /*005c*/ 	.byte	0x04, 0x1c
        /*005e*/ 	.short	(.L_750 - .L_749)


	//   ....[0]....
.L_749:
        /*0060*/ 	.word	0x00001be0


	//   ....[1]....
        /*0064*/ 	.word	0x00001c60


	//----- nvinfo : EIATTR_MAX_THREADS
	.align		4
.L_750:
        /*0068*/ 	.byte	0x04, 0x05
        /*006a*/ 	.short	(.L_752 - .L_751)
.L_751:
        /*006c*/ 	.word	0x00000100
        /*0070*/ 	.word	0x00000001
        /*0074*/ 	.word	0x00000001


	//----- nvinfo : EIATTR_CRS_STACK_SIZE
	.align		4
.L_752:
        /*0078*/ 	.byte	0x04, 0x1e
        /*007a*/ 	.short	(.L_754 - .L_753)
.L_753:
        /*007c*/ 	.word	0x00000000


	//----- nvinfo : EIATTR_CBANK_PARAM_SIZE
	.align		4
.L_754:
        /*0080*/ 	.byte	0x03, 0x19
        /*0082*/ 	.short	0x00f0


	//----- nvinfo : EIATTR_PARAM_CBANK
	.align		4
        /*0084*/ 	.byte	0x04, 0x0a
        /*0086*/ 	.short	(.L_756 - .L_755)
	.align		4
.L_755:
        /*0088*/ 	.word	index@(.nv.constant0._ZN7cutlass13device_kernelIN5flash22FlashAttnBwdPreprocessIN4cute5tupleIJNS3_1CILi64EEENS5_ILi192EEEEEENS_10bfloat16_tEfNS_4arch4Sm90ELb1ELb0EEEEEvNT_6ParamsE)
        /*008c*/ 	.short	0x0210
        /*008e*/ 	.short	0x00f0


	//----- nvinfo : EIATTR_SW_WAR
	.align		4
.L_756:
        /*0090*/ 	.byte	0x04, 0x36
        /*0092*/ 	.short	(.L_758 - .L_757)
.L_757:
        /*0094*/ 	.word	0x00000008
.L_758:


//--------------------- .nv.info._ZN7cutlass13device_kernelIN5flash11enable_sm90INS1_16FlashAttnBwdSm90INS1_25CollectiveMainloopBwdSm90ILi2ELi1ELi1EN4cute5tupleIJNS5_1CILi1EEES8_S8_EEENS6_IJNS7_ILi64EEENS7_ILi96EEENS7_ILi192EEEEEENS_10bfloat16_tEfNS_4arch4Sm90ELb1ELb0ELb1ELb1ELb0ELb0ELb1ELb0ELi3ELi1ELi1ELi1ELb0EEENS1_21CollectiveEpilogueBwdISD_SE_SG_Li384ELb1ELb1ELi3EEENS1_25SingleTileBwdLPTSchedulerILb1ELi96ELb0EEEEEEEEEvNT_6ParamsE --------------------------
	.section	.nv.info._ZN7cutlass13device_kernelIN5flash11enable_sm90INS1_16FlashAttnBwdSm90INS1_25CollectiveMainloopBwdSm90ILi2ELi1ELi1EN4cute5tupleIJNS5_1CILi1EEES8_S8_EEENS6_IJNS7_ILi64EEENS7_ILi96EEENS7_ILi192EEEEEENS_10bfloat16_tEfNS_4arch4Sm90ELb1ELb0ELb1ELb1ELb0ELb0ELb1ELb0ELi3ELi1ELi1ELi1ELb0EEENS1_21CollectiveEpilogueBwdISD_SE_SG_Li384ELb1ELb1ELi3EEENS1_25SingleTileBwdLPTSchedulerILb1ELi96ELb0EEEEEEEEEvNT_6ParamsE,"",@"SHT_CUDA_INFO"
	.sectionflags	@""
	.align	4


	//----- nvinfo : EIATTR_CUDA_API_VERSION
	.align		4
        /*0000*/ 	.byte	0x04, 0x37
        /*0002*/ 	.short	(.L_760 - .L_759)
.L_759:
        /*0004*/ 	.word	0x00000082


	//----- nvinfo : EIATTR_KPARAM_INFO
	.align		4
.L_760:
        /*0008*/ 	.byte	0x04, 0x17
        /*000a*/ 	.short	(.L_762 - .L_761)
.L_761:
        /*000c*/ 	.word	0x00000000
        /*0010*/ 	.short	0x0000
        /*0012*/ 	.short	0x0070
        /*0014*/ 	.byte	0x00, 0xf0, 0x01, 0x1a


	//----- nvinfo : EIATTR_SPARSE_MMA_MASK
	.align		4
.L_762:
        /*0018*/ 	.byte	0x03, 0x50
        /*001a*/ 	.short	0x0000


	//----- nvinfo : EIATTR_MAXREG_COUNT
	.align		4
        /*001c*/ 	.byte	0x03, 0x1b
        /*001e*/ 	.short	0x0080


	//----- nvinfo : EIATTR_NUM_BARRIERS
	.align		4
        /*0020*/ 	.byte	0x02, 0x4c
        /*0022*/ 	.byte	0x10
	.zero		1


	//----- nvinfo : EIATTR_EXTERNS
	.align		4
        /*0024*/ 	.byte	0x04, 0x0f
        /*0026*/ 	.short	(.L_764 - .L_763)


	//   ....[0]....
	.align		4
.L_763:
        /*0028*/ 	.word	index@(__assertfail)


	//----- nvinfo : EIATTR_ANNOTATIONS
	.align		4
.L_764:
        /*002c*/ 	.byte	0x04, 0x55
        /*002e*/ 	.short	(.L_766 - .L_765)


	//   ....[0]....
.L_765:
        /* <DEDUP_REMOVED lines=14> */


	//----- nvinfo : EIATTR_MERCURY_ISA_VERSION
	.align		4
.L_766:
        /*00f8*/ 	.byte	0x03, 0x5f
        /*00fa*/ 	.short	0x0101


	//----- nvinfo : EIATTR_INT_WARP_WIDE_INSTR_OFFSETS
	.align		4
        /*00fc*/ 	.byte	0x04, 0x31
        /*00fe*/ 	.short	(.L_768 - .L_767)


	//   ....[0]....
.L_767:
        /*0100*/ 	.word	0x00000180


	//   ....[1]....
        /*0104*/ 	.word	0x00000240


	//----- nvinfo : EIATTR_COOP_GROUP_MASK_REGIDS
	.align		4
.L_768:
        /*0108*/ 	.byte	0x04, 0x29
        /*010a*/ 	.short	(.L_770 - .L_769)


	//   ....[0]....
.L_769:
        /*010c*/ 	.word	0xffffffff


	//   ....[1]....
        /*0110*/ 	.word	0xffffffff


	//   ....[2]....
        /*0114*/ 	.word	0xffffffff


	//   ....[3]....
        /*0118*/ 	.word	0xffffffff


	//   ....[4]....
        /*011c*/ 	.word	0xffffffff


	//   ....[5]....
        /*0120*/ 	.word	0xffffffff


	//   ....[6]....
        /*0124*/ 	.word	0xffffffff


	//   ....[7]....
        /*0128*/ 	.word	0x0500000f


	//----- nvinfo : EIATTR_COOP_GROUP_INSTR_OFFSETS
	.align		4
.L_770:
        /*012c*/ 	.byte	0x04, 0x28
        /*012e*/ 	.short	(.L_772 - .L_771)


	//   ....[0]....
.L_771:
        /*0130*/ 	.word	0x00000060


	//   ....[1]....
        /*0134*/ 	.word	0x00000190


	//   ....[2]....
        /*0138*/ 	.word	0x00000220


	//   ....[3]....
        /*013c*/ 	.word	0x000003a0


	//   ....[4]....
        /*0140*/ 	.word	0x00000600


	//   ....[5]....
        /*0144*/ 	.word	0x00001620


	//   ....[6]....
        /*0148*/ 	.word	0x00006e50


	//   ....[7]....
        /*014c*/ 	.word	0x0000b4d0


	//----- nvinfo : EIATTR_REG_RECONFIG
	.align		4
.L_772:
        /*0150*/ 	.byte	0x01, 0x54
	.zero		2


	//----- nvinfo : EIATTR_SYSCALL_OFFSETS
	.align		4
        /*0154*/ 	.byte	0x04, 0x46
        /*0156*/ 	.short	(.L_774 - .L_773)


	//   ....[0]....
.L_773:
        /*0158*/ 	.word	0x00001280


	//   ....[1]....
        /*015c*/ 	.word	0x00001370


	//   ....[2]....
        /*0160*/ 	.word	0x000014b0


	//   ....[3]....
        /*0164*/ 	.word	0x000015a0


	//----- nvinfo : EIATTR_MBARRIER_INSTR_OFFSETS
	.align		4
.L_774:
        /*0168*/ 	.byte	0x04, 0x39
        /*016a*/ 	.short	(.L_776 - .L_775)


	//   ....[0]....
.L_775:
        /*016c*/ 	.word	0x00000260
        /*0170*/ 	.word	0x000000ff
        /*0174*/ 	.word	0x00036400
        /*0178*/ 	.short	0x0100
        /*017a*/ 	.byte	0x06
	.zero		1


	//   ....[1]....
        /*017c*/ 	.word	0x00000350
        /*0180*/ 	.word	0x000000ff
        /*0184*/ 	.word	0x00036410
        /*0188*/ 	.short	0x0100
        /*018a*/ 	.byte	0x08
	.zero		1


	//   ....[2]....
        /*018c*/ 	.word	0x00000360
        /*0190*/ 	.word	0x000000ff
        /*0194*/ 	.word	0x00036420
        /*0198*/ 	.short	0x0100
        /*019a*/ 	.byte	0x08
	.zero		1


	//   ....[3]....
        /*019c*/ 	.word	0x00000370
        /*01a0*/ 	.word	0x000000ff
        /*01a4*/ 	.word	0x00036418
        /*01a8*/ 	.short	0x0100
        /*01aa*/ 	.byte	0x08
	.zero		1


	//   ....[4]....
        /*01ac*/ 	.word	0x00000380
        /*01b0*/ 	.word	0x000000ff
        /*01b4*/ 	.word	0x00036428
        /*01b8*/ 	.short	0x0100
        /*01ba*/ 	.byte	0x08
	.zero		1


	//   ....[5]....
        /*01bc*/ 	.word	0x000004b0
        /*01c0*/ 	.word	0x000000ff
        /*01c4*/ 	.word	0x00036430
        /*01c8*/ 	.short	0x0100
        /*01ca*/ 	.byte	0x08
	.zero		1


	//   ....[6]....
        /*01cc*/ 	.word	0x000004c0
        /*01d0*/ 	.word	0x000000ff
        /*01d4*/ 	.word	0x00036438
        /*01d8*/ 	.short	0x0100
        /*01da*/ 	.byte	0x08
	.zero		1


	//   ....[7]....
        /*01dc*/ 	.word	0x00001660
        /*01e0*/ 	.word	0x000000ff
        /*01e4*/ 	.word	0x00036400
        /*01e8*/ 	.short	0x010a
        /*01ea*/ 	.byte	0x24
	.zero		1


	//   ....[8]....
        /*01ec*/ 	.word	0x00001760
        /*01f0*/ 	.word	0x000000ff
        /*01f4*/ 	.word	0x00036400
        /*01f8*/ 	.short	0x010a
        /*01fa*/ 	.byte	0x24
	.zero		1


	//   ....[9]....
        /*01fc*/ 	.word	0x00001e70
        /*0200*/ 	.word	0x00000003
        /*0204*/ 	.word	0x00036410
        /*0208*/ 	.short	0x010a
        /*020a*/ 	.byte	0x3f
	.zero		1


	//   ....[10]....
        /*020c*/ 	.word	0x00001eb0
        /*0210*/ 	.word	0x00000003
        /*0214*/ 	.word	0x00036410
        /*0218*/ 	.short	0x010a
        /*021a*/ 	.byte	0x3f
	.zero		1


	//   ....[11]....
        /*021c*/ 	.word	0x00002550
        /*0220*/ 	.word	0x000000ff
        /*0224*/ 	.word	0x00036430
        /*0228*/ 	.short	0x010a
        /*022a*/ 	.byte	0x24
	.zero		1


	//   ....[12]....
        /*022c*/ 	.word	0x000027a0
        /*0230*/ 	.word	0x000000ff
        /*0234*/ 	.word	0x00036430
        /*0238*/ 	.short	0x010a
        /*023a*/ 	.byte	0x24
	.zero		1


	//   ....[13]....
        /*023c*/ 	.word	0x00003e60
        /*0240*/ 	.word	0x000000ff
        /*0244*/ 	.word	0x00000000
        /*0248*/ 	.short	0x0101
        /*024a*/ 	.byte	0x04
	.zero		1


	//   ....[14]....
        /*024c*/ 	.word	0x000041f0
        /*0250*/ 	.word	0x00000003
        /*0254*/ 	.word	0x00000000
        /*0258*/ 	.short	0x0101
        /*025a*/ 	.byte	0x3f
	.zero		1


	//   ....[15]....
        /*025c*/ 	.word	0x000093d0
        /*0260*/ 	.word	0x00000000
        /*0264*/ 	.word	0x00036420
        /*0268*/ 	.short	0x010a
        /*026a*/ 	.byte	0x3f
	.zero		1


	//   ....[16]....
        /*026c*/ 	.word	0x00009bc0
        /*0270*/ 	.word	0x00000000
        /*0274*/ 	.word	0x00036438
        /*0278*/ 	.short	0x010a
        /*027a*/ 	.byte	0x3f
	.zero		1


	//   ....[17]....
        /*027c*/ 	.word	0x00009f20
        /*0280*/ 	.word	0x00000000
        /*0284*/ 	.word	0x00036428
        /*0288*/ 	.short	0x010a
        /*028a*/ 	.byte	0x3f
	.zero		1


	//   ....[18]....
        /*028c*/ 	.word	0x0000a250
        /*0290*/ 	.word	0x00000000
        /*0294*/ 	.word	0x00036438
        /*0298*/ 	.short	0x010a
        /*029a*/ 	.byte	0x3f
	.zero		1


	//   ....[19]....
        /*029c*/ 	.word	0x0000a540
        /*02a0*/ 	.word	0x00000000
        /*02a4*/ 	.word	0x00036420
        /*02a8*/ 	.short	0x010a
        /*02aa*/ 	.byte	0x3f
	.zero		1


	//   ....[20]....
        /*02ac*/ 	.word	0x0000a8c0
        /*02b0*/ 	.word	0x00000000
        /*02b4*/ 	.word	0x00036438
        /*02b8*/ 	.short	0x010a
        /*02ba*/ 	.byte	0x3f
	.zero		1


	//   ....[21]....
        /*02bc*/ 	.word	0x0000abc0
        /*02c0*/ 	.word	0x00000000
        /*02c4*/ 	.word	0x00036428
        /*02c8*/ 	.short	0x010a
        /*02ca*/ 	.byte	0x3f
	.zero		1


	//   ....[22]....
        /*02cc*/ 	.word	0x0000af00
        /*02d0*/ 	.word	0x00000000
        /*02d4*/ 	.word	0x00036438
        /*02d8*/ 	.short	0x010a
        /*02da*/ 	.byte	0x3f
	.zero		1


	//   ....[23]....
        /*02dc*/ 	.word	0x0000b360
        /*02e0*/ 	.word	0x00000007
        /*02e4*/ 	.word	0x00000000
        /*02e8*/ 	.short	0x010a
        /*02ea*/ 	.byte	0x3f
	.zero		1


	//   ....[24]....
        /*02ec*/ 	.word	0x0000b3e0
        /*02f0*/ 	.word	0x00000003
        /*02f4*/ 	.word	0x00000000
        /*02f8*/ 	.short	0x010a
        /*02fa*/ 	.byte	0x3f
	.zero		1


	//   ....[25]....
        /*02fc*/ 	.word	0x0000b430
        /*0300*/ 	.word	0x00000009
        /*0304*/ 	.word	0x00036438
        /*0308*/ 	.short	0x010a
        /*030a*/ 	.byte	0x3f
	.zero		1


	//   ....[26]....
        /*030c*/ 	.word	0x0000b510
        /*0310*/ 	.word	0x00000000
        /*0314*/ 	.word	0x00036400
        /*0318*/ 	.short	0x010a
        /*031a*/ 	.byte	0x3f
	.zero		1


	//   ....[27]....
        /*031c*/ 	.word	0x0000b560
        /*0320*/ 	.word	0x00000003
        /*0324*/ 	.word	0x00036410
        /*0328*/ 	.short	0x010a
        /*032a*/ 	.byte	0x3f
	.zero		1


	//   ....[28]....
        /*032c*/ 	.word	0x0000b5c0
        /*0330*/ 	.word	0x00000079
        /*0334*/ 	.word	0x00036430
        /*0338*/ 	.short	0x010a
        /*033a*/ 	.byte	0x3f
	.zero		1


	//   ....[29]....
        /*033c*/ 	.word	0x0000b610
        /*0340*/ 	.word	0x00000000
        /*0344*/ 	.word	0x00036420
        /*0348*/ 	.short	0x010a
        /*034a*/ 	.byte	0x3f
	.zero		1


	//   ....[30]....
        /*034c*/ 	.word	0x0000b660
        /*0350*/ 	.word	0x00000000
        /*0354*/ 	.word	0x00036438
        /*0358*/ 	.short	0x010a
        /*035a*/ 	.byte	0x3f
	.zero		1


	//   ....[31]....
        /*035c*/ 	.word	0x0000b6b0
        /*0360*/ 	.word	0x00000000
        /*0364*/ 	.word	0x00036428
        /*0368*/ 	.short	0x010a
        /*036a*/ 	.byte	0x3f
	.zero		1


	//   ....[32]....
        /*036c*/ 	.word	0x0000b710
        /*0370*/ 	.word	0x00000000
        /*0374*/ 	.word	0x00036438
        /*0378*/ 	.short	0x010a
        /*037a*/ 	.byte	0x3f
	.zero		1


	//   ....[33]....
        /*037c*/ 	.word	0x0000b790
        /*0380*/ 	.word	0x00000000
        /*0384*/ 	.word	0x00036420
        /*0388*/ 	.short	0x010a
        /*038a*/ 	.byte	0x3f
	.zero		1


	//   ....[34]....
        /*038c*/ 	.word	0x0000b7e0
        /*0390*/ 	.word	0x00000000
        /*0394*/ 	.word	0x00036438
        /*0398*/ 	.short	0x010a
        /*039a*/ 	.byte	0x3f
	.zero		1


	//   ....[35]....
        /*039c*/ 	.word	0x0000b830
        /*03a0*/ 	.word	0x00000000
        /*03a4*/ 	.word	0x00036428
        /*03a8*/ 	.short	0x010a
        /*03aa*/ 	.byte	0x3f
	.zero		1


	//   ....[36]....
        /*03ac*/ 	.word	0x0000b880
        /*03b0*/ 	.word	0x00000000
        /*03b4*/ 	.word	0x00036438
        /*03b8*/ 	.short	0x010a
        /*03ba*/ 	.byte	0x3f
	.zero		1


	//   ....[37]....
        /*03bc*/ 	.word	0x0000b950
        /*03c0*/ 	.word	0x00000007
        /*03c4*/ 	.word	0x00000000
        /*03c8*/ 	.short	0x010a
        /*03ca*/ 	.byte	0x3f
	.zero		1


	//   ....[38]....
        /*03cc*/ 	.word	0x0000b9a0
        /*03d0*/ 	.word	0x00000003
        /*03d4*/ 	.word	0x00000000
        /*03d8*/ 	.short	0x010a
        /*03da*/ 	.byte	0x3f
	.zero		1


	//----- nvinfo : EIATTR_NUM_MBARRIERS
	.align		4
.L_776:
        /*03dc*/ 	.byte	0x03, 0x38
        /*03de*/ 	.short	0x0007


	//----- nvinfo : EIATTR_EXIT_INSTR_OFFSETS
	.align		4
        /*03e0*/ 	.byte	0x04, 0x1c
        /*03e2*/ 	.short	(.L_778 - .L_777)


	//   ....[0]....
.L_777:
        /*03e4*/ 	.word	0x0000b480


	//----- nvinfo : EIATTR_MAX_THREADS
	.align		4
.L_778:
        /*03e8*/ 	.byte	0x04, 0x05
        /*03ea*/ 	.short	(.L_780 - .L_779)
.L_779:
        /*03ec*/ 	.word	0x00000200
        /*03f0*/ 	.word	0x00000001
        /*03f4*/ 	.word	0x00000001


	//----- nvinfo : EIATTR_CRS_STACK_SIZE
	.align		4
.L_780:
        /*03f8*/ 	.byte	0x04, 0x1e
        /*03fa*/ 	.short	(.L_782 - .L_781)
.L_781:
        /*03fc*/ 	.word	0x00000000


	//----- nvinfo : EIATTR_CBANK_PARAM_SIZE
	.align		4
.L_782:
        /*0400*/ 	.byte	0x03, 0x19
        /*0402*/ 	.short	0x06f0


	//----- nvinfo : EIATTR_PARAM_CBANK
	.align		4
        /*0404*/ 	.byte	0x04, 0x0a
        /*0406*/ 	.short	(.L_784 - .L_783)
	.align		4
.L_783:
        /*0408*/ 	.word	index@(.nv.constant0._ZN7cutlass13device_kernelIN5flash11enable_sm90INS1_16FlashAttnBwdSm90INS1_25CollectiveMainloopBwdSm90ILi2ELi1ELi1EN4cute5tupleIJNS5_1CILi1EEES8_S8_EEENS6_IJNS7_ILi64EEENS7_ILi96EEENS7_ILi192EEEEEENS_10bfloat16_tEfNS_4arch4Sm90ELb1ELb0ELb1ELb1ELb0ELb0ELb1ELb0ELi3ELi1ELi1ELi1ELb0EEENS1_21CollectiveEpilogueBwdISD_SE_SG_Li384ELb1ELb1ELi3EEENS1_25SingleTileBwdLPTSchedulerILb1ELi96ELb0EEEEEEEEEvNT_6ParamsE)
        /*040c*/ 	.short	0x0210
        /*040e*/ 	.short	0x06f0


	//----- nvinfo : EIATTR_SW_WAR
	.align		4
.L_784:
        /*0410*/ 	.byte	0x04, 0x36
        /*0412*/ 	.short	(.L_786 - .L_785)
.L_785:
        /*0414*/ 	.word	0x00000008
.L_786:


//--------------------- .nv.info._ZN7cutlass13device_kernelIN5flash11enable_sm90INS1_16FlashAttnBwdSm90INS1_25CollectiveMainloopBwdSm90ILi2ELi1ELi1EN4cute5tupleIJNS5_1CILi1EEES8_S8_EEENS6_IJNS7_ILi64EEENS7_ILi96EEENS7_ILi192EEEEEENS_10bfloat16_tEfNS_4arch4Sm90ELb1ELb0ELb1ELb1ELb1ELb0ELb1ELb0ELi3ELi1ELi1ELi1ELb0EEENS1_21CollectiveEpilogueBwdISD_SE_SG_Li384ELb1ELb1ELi3EEENS1_25SingleTileBwdLPTSchedulerILb1ELi96ELb1EEEEEEEEEvNT_6ParamsE --------------------------
	.section	.nv.info._ZN7cutlass13device_kernelIN5flash11enable_sm90INS1_16FlashAttnBwdSm90INS1_25CollectiveMainloopBwdSm90ILi2ELi1ELi1EN4cute5tupleIJNS5_1CILi1EEES8_S8_EEENS6_IJNS7_ILi64EEENS7_ILi96EEENS7_ILi192EEEEEENS_10bfloat16_tEfNS_4arch4Sm90ELb1ELb0ELb1ELb1ELb1ELb0ELb1ELb0ELi3ELi1ELi1ELi1ELb0EEENS1_21CollectiveEpilogueBwdISD_SE_SG_Li384ELb1ELb1ELi3EEENS1_25SingleTileBwdLPTSchedulerILb1ELi96ELb1EEEEEEEEEvNT_6ParamsE,"",@"SHT_CUDA_INFO"
	.sectionflags	@""
	.align	4


	//----- nvinfo : EIATTR_CUDA_API_VERSION
	.align		4
        /*0000*/ 	.byte	0x04, 0x37
        /*0002*/ 	.short	(.L_788 - .L_787)
.L_787:
        /*0004*/ 	.word	0x00000082


	//----- nvinfo : EIATTR_KPARAM_INFO
	.align		4
.L_788:
        /*0008*/ 	.byte	0x04, 0x17
        /*000a*/ 	.short	(.L_790 - .L_789)
.L_789:
        /*000c*/ 	.word	0x00000000
        /*0010*/ 	.short	0x0000
        /*0012*/ 	.short	0x0070
        /*0014*/ 	.byte	0x00, 0xf0, 0x01, 0x1a


	//----- nvinfo : EIATTR_SPARSE_MMA_MASK
	.align		4
.L_790:
        /*0018*/ 	.byte	0x03, 0x50
        /*001a*/ 	.short	0x0000


	//----- nvinfo : EIATTR_MAXREG_COUNT
	.align		4
        /*001c*/ 	.byte	0x03, 0x1b
        /*001e*/ 	.short	0x0080


	//----- nvinfo : EIATTR_NUM_BARRIERS
	.align		4
        /*0020*/ 	.byte	0x02, 0x4c
        /*0022*/ 	.byte	0x10
	.zero		1


	//----- nvinfo : EIATTR_EXTERNS
	.align		4
        /*0024*/ 	.byte	0x04, 0x0f
        /*0026*/ 	.short	(.L_792 - .L_791)


	//   ....[0]....
	.align		4
.L_791:
        /*0028*/ 	.word	index@(__assertfail)


	//----- nvinfo : EIATTR_ANNOTATIONS
	.align		4
.L_792:
        /*002c*/ 	.byte	0x04, 0x55
        /*002e*/ 	.short	(.L_794 - .L_793)


	//   ....[0]....
.L_793:
        /* <DEDUP_REMOVED lines=13> */


	//----- nvinfo : EIATTR_MERCURY_ISA_VERSION
	.align		4
.L_794:
        /*00e8*/ 	.byte	0x03, 0x5f
        /*00ea*/ 	.short	0x0101


	//----- nvinfo : EIATTR_INT_WARP_WIDE_INSTR_OFFSETS
	.align		4
        /*00ec*/ 	.byte	0x04, 0x31
        /*00ee*/ 	.short	(.L_796 - .L_795)


	//   ....[0]....
.L_795:
        /*00f0*/ 	.word	0x00000180


	//   ....[1]....
        /*00f4*/ 	.word	0x00000240


	//   ....[2]....
        /*00f8*/ 	.word	0x00008190


	//   ....[3]....
        /*00fc*/ 	.word	0x00008980


	//   ....[4]....
        /*0100*/ 	.word	0x00008fe0


	//----- nvinfo : EIATTR_COOP_GROUP_MASK_REGIDS
	.align		4
.L_796:
        /*0104*/ 	.byte	0x04, 0x29
        /*0106*/ 	.short	(.L_798 - .L_797)


	//   ....[0]....
.L_797:
        /*0108*/ 	.word	0xffffffff


	//   ....[1]....
        /*010c*/ 	.word	0xffffffff


	//   ....[2]....
        /*0110*/ 	.word	0xffffffff


	//   ....[3]....
        /*0114*/ 	.word	0xffffffff


	//   ....[4]....
        /*0118*/ 	.word	0xffffffff


	//   ....[5]....
        /*011c*/ 	.word	0xffffffff


	//   ....[6]....
        /*0120*/ 	.word	0xffffffff


	//   ....[7]....
        /*0124*/ 	.word	0xffffffff


	//   ....[8]....
        /*0128*/ 	.word	0xffffffff


	//   ....[9]....
        /*012c*/ 	.word	0xffffffff


	//   ....[10]....
        /*0130*/ 	.word	0xffffffff


	//   ....[11]....
        /*0134*/ 	.word	0xffffffff


	//   ....[12]....
        /*0138*/ 	.word	0xffffffff


	//   ....[13]....
        /*013c*/ 	.word	0x0500000f


	//   ....[14]....
        /*0140*/ 	.word	0x0500000f


	//   ....[15]....
        /*0144*/ 	.word	0x0500000f


	//   ....[16]....
        /*0148*/ 	.word	0x0500000f


	//----- nvinfo : EIATTR_COOP_GROUP_INSTR_OFFSETS
	.align		4
.L_798:
        /*014c*/ 	.byte	0x04, 0x28
        /*014e*/ 	.short	(.L_800 - .L_799)


	//   ....[0]....
.L_799:
        /*0150*/ 	.word	0x00000060


	//   ....[1]....
        /*0154*/ 	.word	0x00000190


	//   ....[2]....
        /*0158*/ 	.word	0x00000220


	//   ....[3]....
        /*015c*/ 	.word	0x000003a0


	//   ....[4]....
        /*0160*/ 	.word	0x00000600


	//   ....[5]....
        /*0164*/ 	.word	0x00001620


	//   ....[6]....
        /*0168*/ 	.word	0x00006e50


	//   ....[7]....
        /*016c*/ 	.word	0x00007c00


	//   ....[8]....
        /*0170*/ 	.word	0x000080c0


	//   ....[9]....
        /*0174*/ 	.word	0x000084c0


	//   ....[10]....
        /*0178*/ 	.word	0x000088b0


	//   ....[11]....
        /*017c*/ 	.word	0x00008b60


	//   ....[12]....
        /*0180*/ 	.word	0x00008f10


	//   ....[13]....
        /*0184*/ 	.word	0x0000be00


	//   ....[14]....
        /*0188*/ 	.word	0x0000bf70


	//   ....[15]....
        /*018c*/ 	.word	0x0000bfe0


	//   ....[16]....
        /*0190*/ 	.word	0x0000c050


	//----- nvinfo : EIATTR_REG_RECONFIG
	.align		4
.L_800:
        /*0194*/ 	.byte	0x01, 0x54
	.zero		2


	//----- nvinfo : EIATTR_SYSCALL_OFFSETS
	.align		4
        /*0198*/ 	.byte	0x04, 0x46
        /*019a*/ 	.short	(.L_802 - .L_801)


	//   ....[0]....
.L_801:
        /*019c*/ 	.word	0x00001280


	//   ....[1]....
        /*01a0*/ 	.word	0x00001370


	//   ....[2]....
        /*01a4*/ 	.word	0x000014b0


	//   ....[3]....
        /*01a8*/ 	.word	0x000015a0


	//----- nvinfo : EIATTR_MBARRIER_INSTR_OFFSETS
	.align		4
.L_802:
        /*01ac*/ 	.byte	0x04, 0x39
        /*01ae*/ 	.short	(.L_804 - .L_803)


	//   ....[0]....
.L_803:
        /*01b0*/ 	.word	0x00000260
        /*01b4*/ 	.word	0x000000ff
        /*01b8*/ 	.word	0x00036400
        /*01bc*/ 	.short	0x0100
        /*01be*/ 	.byte	0x06
	.zero		1


	//   ....[1]....
        /*01c0*/ 	.word	0x00000350
        /*01c4*/ 	.word	0x000000ff
        /*01c8*/ 	.word	0x00036410
        /*01cc*/ 	.short	0x0100
        /*01ce*/ 	.byte	0x08
	.zero		1


	//   ....[2]....
        /*01d0*/ 	.word	0x00000360
        /*01d4*/ 	.word	0x000000ff
        /*01d8*/ 	.word	0x00036420
        /*01dc*/ 	.short	0x0100
        /*01de*/ 	.byte	0x08
	.zero		1


	//   ....[3]....
        /*01e0*/ 	.word	0x00000370
        /*01e4*/ 	.word	0x000000ff
        /*01e8*/ 	.word	0x00036418
        /*01ec*/ 	.short	0x0100
        /*01ee*/ 	.byte	0x08
	.zero		1


	//   ....[4]....
        /*01f0*/ 	.word	0x00000380
        /*01f4*/ 	.word	0x000000ff
        /*01f8*/ 	.word	0x00036428
        /*01fc*/ 	.short	0x0100
        /*01fe*/ 	.byte	0x08
	.zero		1


	//   ....[5]....
        /*0200*/ 	.word	0x000004b0
        /*0204*/ 	.word	0x000000ff
        /*0208*/ 	.word	0x00036430
        /*020c*/ 	.short	0x0100
        /*020e*/ 	.byte	0x08
	.zero		1


	//   ....[6]....
        /*0210*/ 	.word	0x000004c0
        /*0214*/ 	.word	0x000000ff
        /*0218*/ 	.word	0x00036438
        /*021c*/ 	.short	0x0100
        /*021e*/ 	.byte	0x08
	.zero		1


	//   ....[7]....
        /*0220*/ 	.word	0x00001660
        /*0224*/ 	.word	0x000000ff
        /*0228*/ 	.word	0x00036400
        /*022c*/ 	.short	0x010a
        /*022e*/ 	.byte	0x24
	.zero		1


	//   ....[8]....
        /*0230*/ 	.word	0x00001760
        /*0234*/ 	.word	0x000000ff
        /*0238*/ 	.word	0x00036400
        /*023c*/ 	.short	0x010a
        /*023e*/ 	.byte	0x24
	.zero		1


	//   ....[9]....
        /*0240*/ 	.word	0x00001e70
        /*0244*/ 	.word	0x00000003
        /*0248*/ 	.word	0x00036410
        /*024c*/ 	.short	0x010a
        /*024e*/ 	.byte	0x3f
	.zero		1


	//   ....[10]....
        /*0250*/ 	.word	0x00001eb0
        /*0254*/ 	.word	0x00000003
        /*0258*/ 	.word	0x00036410
        /*025c*/ 	.short	0x010a
        /*025e*/ 	.byte	0x3f
	.zero		1


	//   ....[11]....
        /*0260*/ 	.word	0x00002550
        /*0264*/ 	.word	0x000000ff
        /*0268*/ 	.word	0x00036430
        /*026c*/ 	.short	0x010a
        /*026e*/ 	.byte	0x24
	.zero		1


	//   ....[12]....
        /*0270*/ 	.word	0x000027a0
        /*0274*/ 	.word	0x000000ff
        /*0278*/ 	.word	0x00036430
        /*027c*/ 	.short	0x010a
        /*027e*/ 	.byte	0x24
	.zero		1


	//   ....[13]....
        /*0280*/ 	.word	0x00003e60
        /*0284*/ 	.word	0x000000ff
        /*0288*/ 	.word	0x00000000
        /*028c*/ 	.short	0x0101
        /*028e*/ 	.byte	0x04
	.zero		1


	//   ....[14]....
        /*0290*/ 	.word	0x000041f0
        /*0294*/ 	.word	0x00000003
        /*0298*/ 	.word	0x00000000
        /*029c*/ 	.short	0x0101
        /*029e*/ 	.byte	0x3f
	.zero		1


	//   ....[15]....
        /*02a0*/ 	.word	0x00009d00
        /*02a4*/ 	.word	0x00000000
        /*02a8*/ 	.word	0x00036420
        /*02ac*/ 	.short	0x010a
        /*02ae*/ 	.byte	0x3f
	.zero		1


	//   ....[16]....
        /*02b0*/ 	.word	0x0000a4f0
        /*02b4*/ 	.word	0x00000000
        /*02b8*/ 	.word	0x00036438
        /*02bc*/ 	.short	0x010a
        /*02be*/ 	.byte	0x3f
	.zero		1


	//   ....[17]....
        /*02c0*/ 	.word	0x0000a850
        /*02c4*/ 	.word	0x00000000
        /*02c8*/ 	.word	0x00036428
        /*02cc*/ 	.short	0x010a
        /*02ce*/ 	.byte	0x3f
	.zero		1


	//   ....[18]....
        /*02d0*/ 	.word	0x0000ab80
        /*02d4*/ 	.word	0x00000000
        /*02d8*/ 	.word	0x00036438
        /*02dc*/ 	.short	0x010a
        /*02de*/ 	.byte	0x3f
	.zero		1


	//   ....[19]....
        /*02e0*/ 	.word	0x0000ae70
        /*02e4*/ 	.word	0x00000000
        /*02e8*/ 	.word	0x00036420
        /*02ec*/ 	.short	0x010a
        /*02ee*/ 	.byte	0x3f
	.zero		1


	//   ....[20]....
        /*02f0*/ 	.word	0x0000b1f0
        /*02f4*/ 	.word	0x00000000
        /*02f8*/ 	.word	0x00036438
        /*02fc*/ 	.short	0x010a
        /*02fe*/ 	.byte	0x3f
	.zero		1


	//   ....[21]....
        /*0300*/ 	.word	0x0000b4f0
        /*0304*/ 	.word	0x00000000
        /*0308*/ 	.word	0x00036428
        /*030c*/ 	.short	0x010a
        /*030e*/ 	.byte	0x3f
	.zero		1


	//   ....[22]....
        /*0310*/ 	.word	0x0000b830
        /*0314*/ 	.word	0x00000000
        /*0318*/ 	.word	0x00036438
        /*031c*/ 	.short	0x010a
        /*031e*/ 	.byte	0x3f
	.zero		1


	//   ....[23]....
        /*0320*/ 	.word	0x0000bc90
        /*0324*/ 	.word	0x00000007
        /*0328*/ 	.word	0x00000000
        /*032c*/ 	.short	0x010a
        /*032e*/ 	.byte	0x3f
	.zero		1


	//   ....[24]....
        /*0330*/ 	.word	0x0000bd10
        /*0334*/ 	.word	0x00000003
        /*0338*/ 	.word	0x00000000
        /*033c*/ 	.short	0x010a
        /*033e*/ 	.byte	0x3f
	.zero		1


	//   ....[25]....
        /*0340*/ 	.word	0x0000bd60
        /*0344*/ 	.word	0x00000009
        /*0348*/ 	.word	0x00036438
        /*034c*/ 	.short	0x010a
        /*034e*/ 	.byte	0x3f
	.zero		1


	//   ....[26]....
        /*0350*/ 	.word	0x0000be40
        /*0354*/ 	.word	0x00000000
        /*0358*/ 	.word	0x00036400
        /*035c*/ 	.short	0x010a
        /*035e*/ 	.byte	0x3f
	.zero		1


	//   ....[27]....
        /*0360*/ 	.word	0x0000be90
        /*0364*/ 	.word	0x00000003
        /*0368*/ 	.word	0x00036410
        /*036c*/ 	.short	0x010a
        /*036e*/ 	.byte	0x3f
	.zero		1


	//   ....[28]....
        /*0370*/ 	.word	0x0000bef0
        /*0374*/ 	.word	0x00000079
        /*0378*/ 	.word	0x00036430
        /*037c*/ 	.short	0x010a
        /*037e*/ 	.byte	0x3f
	.zero		1


	//   ....[29]....
        /*0380*/ 	.word	0x0000c090
        /*0384*/ 	.word	0x00000000
        /*0388*/ 	.word	0x00036420
        /*038c*/ 	.short	0x010a
        /*038e*/ 	.byte	0x3f
	.zero		1


	//   ....[30]....
        /*0390*/ 	.word	0x0000c0e0
        /*0394*/ 	.word	0x00000000
        /*0398*/ 	.word	0x00036438
        /*039c*/ 	.short	0x010a
        /*039e*/ 	.byte	0x3f
	.zero		1


	//   ....[31]....
        /*03a0*/ 	.word	0x0000c130
        /*03a4*/ 	.word	0x00000000
        /*03a8*/ 	.word	0x00036428
        /*03ac*/ 	.short	0x010a
        /*03ae*/ 	.byte	0x3f
	.zero		1


	//   ....[32]....
        /*03b0*/ 	.word	0x0000c190
        /*03b4*/ 	.word	0x00000000
        /*03b8*/ 	.word	0x00036438
        /*03bc*/ 	.short	0x010a
        /*03be*/ 	.byte	0x3f
	.zero		1


	//   ....[33]....
        /*03c0*/ 	.word	0x0000c210
        /*03c4*/ 	.word	0x00000000
        /*03c8*/ 	.word	0x00036420
        /*03cc*/ 	.short	0x010a
        /*03ce*/ 	.byte	0x3f
	.zero		1


	//   ....[34]....
        /*03d0*/ 	.word	0x0000c260
        /*03d4*/ 	.word	0x00000000
        /*03d8*/ 	.word	0x00036438
        /*03dc*/ 	.short	0x010a
        /*03de*/ 	.byte	0x3f
	.zero		1


	//   ....[35]....
        /*03e0*/ 	.word	0x0000c2b0
        /*03e4*/ 	.word	0x00000000
        /*03e8*/ 	.word	0x00036428
        /*03ec*/ 	.short	0x010a
        /*03ee*/ 	.byte	0x3f
	.zero		1


	//   ....[36]....
        /*03f0*/ 	.word	0x0000c300
        /*03f4*/ 	.word	0x00000000
        /*03f8*/ 	.word	0x00036438
        /*03fc*/ 	.short	0x010a
        /*03fe*/ 	.byte	0x3f
	.zero		1


	//   ....[37]....
        /*0400*/ 	.word	0x0000c3d0
        /*0404*/ 	.word	0x00000007
        /*0408*/ 	.word	0x00000000
        /*040c*/ 	.short	0x010a
        /*040e*/ 	.byte	0x3f
	.zero		1


	//   ....[38]....
        /*0410*/ 	.word	0x0000c420
        /*0414*/ 	.word	0x00000003
        /*0418*/ 	.word	0x00000000
        /*041c*/ 	.short	0x010a
        /*041e*/ 	.byte	0x3f
	.zero		1


	//----- nvinfo : EIATTR_NUM_MBARRIERS
	.align		4
.L_804:
        /*0420*/ 	.byte	0x03, 0x38
        /*0422*/ 	.short	0x0007


	//----- nvinfo : EIATTR_EXIT_INSTR_OFFSETS
	.align		4
        /*0424*/ 	.byte	0x04, 0x1c
        /*0426*/ 	.short	(.L_806 - .L_805)


	//   ....[0]....
.L_805:
        /*0428*/ 	.word	0x0000bdb0


	//----- nvinfo : EIATTR_MAX_THREADS
	.align		4
.L_806:
        /*042c*/ 	.byte	0x04, 0x05
        /*042e*/ 	.short	(.L_808 - .L_807)
.L_807:
        /*0430*/ 	.word	0x00000200
        /*0434*/ 	.word	0x00000001
        /*0438*/ 	.word	0x00000001


	//----- nvinfo : EIATTR_CRS_STACK_SIZE
	.align		4
.L_808:
        /*043c*/ 	.byte	0x04, 0x1e
        /*043e*/ 	.short	(.L_810 - .L_809)
.L_809:
        /*0440*/ 	.word	0x00000000


	//----- nvinfo : EIATTR_CBANK_PARAM_SIZE
	.align		4
.L_810:
        /*0444*/ 	.byte	0x03, 0x19
        /*0446*/ 	.short	0x06f0


	//----- nvinfo : EIATTR_PARAM_CBANK
	.align		4
        /*0448*/ 	.byte	0x04, 0x0a
        /*044a*/ 	.short	(.L_812 - .L_811)
	.align		4
.L_811:
        /*044c*/ 	.word	index@(.nv.constant0._ZN7cutlass13device_kernelIN5flash11enable_sm90INS1_16FlashAttnBwdSm90INS1_25CollectiveMainloopBwdSm90ILi2ELi1ELi1EN4cute5tupleIJNS5_1CILi1EEES8_S8_EEENS6_IJNS7_ILi64EEENS7_ILi96EEENS7_ILi192EEEEEENS_10bfloat16_tEfNS_4arch4Sm90ELb1ELb0ELb1ELb1ELb1ELb0ELb1ELb0ELi3ELi1ELi1ELi1ELb0EEENS1_21CollectiveEpilogueBwdISD_SE_SG_Li384ELb1ELb1ELi3EEENS1_25SingleTileBwdLPTSchedulerILb1ELi96ELb1EEEEEEEEEvNT_6ParamsE)
        /*0450*/ 	.short	0x0210
        /*0452*/ 	.short	0x06f0


	//----- nvinfo : EIATTR_SW_WAR
	.align		4
.L_812:
        /*0454*/ 	.byte	0x04, 0x36
        /*0456*/ 	.short	(.L_814 - .L_813)
.L_813:
        /*0458*/ 	.word	0x00000008
.L_814:


//--------------------- .nv.info._ZN7cutlass13device_kernelIN5flash11enable_sm90INS1_16FlashAttnBwdSm90INS1_25CollectiveMainloopBwdSm90ILi2ELi1ELi1EN4cute5tupleIJNS5_1CILi1EEES8_S8_EEENS6_IJNS7_ILi64EEENS7_ILi96EEENS7_ILi192EEEEEENS_10bfloat16_tEfNS_4arch4Sm90ELb1ELb0ELb1ELb1ELb0ELb0ELb1ELb0ELi3ELi1ELi1ELi1ELb0EEENS1_24CollectiveEpilogueBwdGQAISD_fSG_Li384ELb1ELb0EEENS1_25SingleTileBwdLPTSchedulerILb1ELi96ELb0EEEEEEEEEvNT_6ParamsE --------------------------
	.section	.nv.info._ZN7cutlass13device_kernelIN5flash11enable_sm90INS1_16FlashAttnBwdSm90INS1_25CollectiveMainloopBwdSm90ILi2ELi1ELi1EN4cute5tupleIJNS5_1CILi1EEES8_S8_EEENS6_IJNS7_ILi64EEENS7_ILi96EEENS7_ILi192EEEEEENS_10bfloat16_tEfNS_4arch4Sm90ELb1ELb0ELb1ELb1ELb0ELb0ELb1ELb0ELi3ELi1ELi1ELi1ELb0EEENS1_24CollectiveEpilogueBwdGQAISD_fSG_Li384ELb1ELb0EEENS1_25SingleTileBwdLPTSchedulerILb1ELi96ELb0EEEEEEEEEvNT_6ParamsE,"",@"SHT_CUDA_INFO"
	.sectionflags	@""
	.align	4


	//----- nvinfo : EIATTR_CUDA_API_VERSION
	.align		4
        /*0000*/ 	.byte	0x04, 0x37
        /*0002*/ 	.short	(.L_816 - .L_815)
.L_815:
        /*0004*/ 	.word	0x00000082


	//----- nvinfo : EIATTR_KPARAM_INFO
	.align		4
.L_816:
        /*0008*/ 	.byte	0x04, 0x17
        /*000a*/ 	.short	(.L_818 - .L_817)
.L_817:
        /*000c*/ 	.word	0x00000000
        /*0010*/ 	.short	0x0000
        /*0012*/ 	.short	0x0070
        /*0014*/ 	.byte	0x00, 0xf0, 0x01, 0x1c


	//----- nvinfo : EIATTR_SPARSE_MMA_MASK
	.align		4
.L_818:
        /*0018*/ 	.byte	0x03, 0x50
        /*001a*/ 	.short	0x0000


	//----- nvinfo : EIATTR_MAXREG_COUNT
	.align		4
        /*001c*/ 	.byte	0x03, 0x1b
        /*001e*/ 	.short	0x0080


	//----- nvinfo : EIATTR_NUM_BARRIERS
	.align		4
        /*0020*/ 	.byte	0x02, 0x4c
        /*0022*/ 	.byte	0x10
	.zero		1


	//----- nvinfo : EIATTR_EXTERNS
	.align		4
        /*0024*/ 	.byte	0x04, 0x0f
        /*0026*/ 	.short	(.L_820 - .L_819)


	//   ....[0]....
	.align		4
.L_819:
        /*0028*/ 	.word	index@(__assertfail)


	//----- nvinfo : EIATTR_ANNOTATIONS
	.align		4
.L_820:
        /*002c*/ 	.byte	0x04, 0x55
        /*002e*/ 	.short	(.L_822 - .L_821)


	//   ....[0]....
.L_821:
        /* <DEDUP_REMOVED lines=11> */


	//----- nvinfo : EIATTR_MERCURY_ISA_VERSION
	.align		4
.L_822:
        /*00d0*/ 	.byte	0x03, 0x5f
        /*00d2*/ 	.short	0x0101


	//----- nvinfo : EIATTR_INT_WARP_WIDE_INSTR_OFFSETS
	.align		4
        /*00d4*/ 	.byte	0x04, 0x31
        /*00d6*/ 	.short	(.L_824 - .L_823)


	//   ....[0]....
.L_823:
        /*00d8*/ 	.word	0x00000180


	//   ....[1]....
        /*00dc*/ 	.word	0x00000240


	//----- nvinfo : EIATTR_COOP_GROUP_MASK_REGIDS
	.align		4
.L_824:
        /*00e0*/ 	.byte	0x04, 0x29
        /*00e2*/ 	.short	(.L_826 - .L_825)


	//   ....[0]....
.L_825:
        /*00e4*/ 	.word	0xffffffff


	//   ....[1]....
        /*00e8*/ 	.word	0xffffffff


	//   ....[2]....
        /*00ec*/ 	.word	0xffffffff


	//   ....[3]....
        /*00f0*/ 	.word	0xffffffff


	//   ....[4]....
        /*00f4*/ 	.word	0xffffffff


	//   ....[5]....
        /*00f8*/ 	.word	0xffffffff


	//   ....[6]....
        /*00fc*/ 	.word	0xffffffff


	//   ....[7]....
        /*0100*/ 	.word	0x0500000f


	//----- nvinfo : EIATTR_COOP_GROUP_INSTR_OFFSETS
	.align		4
.L_826:
        /*0104*/ 	.byte	0x04, 0x28
        /*0106*/ 	.short	(.L_828 - .L_827)


	//   ....[0]....
.L_827:
        /*0108*/ 	.word	0x00000060


	//   ....[1]....
        /*010c*/ 	.word	0x00000190


	//   ....[2]....
        /*0110*/ 	.word	0x00000220


	//   ....[3]....
        /*0114*/ 	.word	0x000003a0


	//   ....[4]....
        /*0118*/ 	.word	0x00000600


	//   ....[5]....
        /*011c*/ 	.word	0x00001600


	//   ....[6]....
        /*0120*/ 	.word	0x00004e60


	//   ....[7]....
        /*0124*/ 	.word	0x000094e0


	//----- nvinfo : EIATTR_REG_RECONFIG
	.align		4
.L_828:
        /*0128*/ 	.byte	0x01, 0x54
	.zero		2


	//----- nvinfo : EIATTR_SYSCALL_OFFSETS
	.align		4
        /*012c*/ 	.byte	0x04, 0x46
        /*012e*/ 	.short	(.L_830 - .L_829)


	//   ....[0]....
.L_829:
        /*0130*/ 	.word	0x00001260


	//   ....[1]....
        /*0134*/ 	.word	0x00001350


	//   ....[2]....
        /*0138*/ 	.word	0x00001490


	//   ....[3]....
        /*013c*/ 	.word	0x00001580


	//----- nvinfo : EIATTR_MBARRIER_INSTR_OFFSETS
	.align		4
.L_830:
        /*0140*/ 	.byte	0x04, 0x39
        /*0142*/ 	.short	(.L_832 - .L_831)


	//   ....[0]....
.L_831:
        /*0144*/ 	.word	0x00000260
        /*0148*/ 	.word	0x000000ff
        /*014c*/ 	.word	0x00036400
        /*0150*/ 	.short	0x0100
        /*0152*/ 	.byte	0x06
	.zero		1


	//   ....[1]....
        /*0154*/ 	.word	0x00000350
        /*0158*/ 	.word	0x000000ff
        /*015c*/ 	.word	0x00036410
        /*0160*/ 	.short	0x0100
        /*0162*/ 	.byte	0x08
	.zero		1


	//   ....[2]....
        /*0164*/ 	.word	0x00000360
        /*0168*/ 	.word	0x000000ff
        /*016c*/ 	.word	0x00036420
        /*0170*/ 	.short	0x0100
        /*0172*/ 	.byte	0x08
	.zero		1


	//   ....[3]....
        /*0174*/ 	.word	0x00000370
        /*0178*/ 	.word	0x000000ff
        /*017c*/ 	.word	0x00036418
        /*0180*/ 	.short	0x0100
        /*0182*/ 	.byte	0x08
	.zero		1


	//   ....[4]....
        /*0184*/ 	.word	0x00000380
        /*0188*/ 	.word	0x000000ff
        /*018c*/ 	.word	0x00036428
        /*0190*/ 	.short	0x0100
        /*0192*/ 	.byte	0x08
	.zero		1


	//   ....[5]....
        /*0194*/ 	.word	0x000004b0
        /*0198*/ 	.word	0x000000ff
        /*019c*/ 	.word	0x00036430
        /*01a0*/ 	.short	0x0100
        /*01a2*/ 	.byte	0x08
	.zero		1


	//   ....[6]....
        /*01a4*/ 	.word	0x000004c0
        /*01a8*/ 	.word	0x000000ff
        /*01ac*/ 	.word	0x00036438
        /*01b0*/ 	.short	0x0100
        /*01b2*/ 	.byte	0x08
	.zero		1


	//   ....[7]....
        /*01b4*/ 	.word	0x00001640
        /*01b8*/ 	.word	0x000000ff
        /*01bc*/ 	.word	0x00036400
        /*01c0*/ 	.short	0x010a
        /*01c2*/ 	.byte	0x24
	.zero		1


	//   ....[8]....
        /*01c4*/ 	.word	0x00001740
        /*01c8*/ 	.word	0x000000ff
        /*01cc*/ 	.word	0x00036400
        /*01d0*/ 	.short	0x010a
        /*01d2*/ 	.byte	0x24
	.zero		1


	//   ....[9]....
        /*01d4*/ 	.word	0x00001e50
        /*01d8*/ 	.word	0x00000003
        /*01dc*/ 	.word	0x00036410
        /*01e0*/ 	.short	0x010a
        /*01e2*/ 	.byte	0x3f
	.zero		1


	//   ....[10]....
        /*01e4*/ 	.word	0x00001e90
        /*01e8*/ 	.word	0x00000003
        /*01ec*/ 	.word	0x00036410
        /*01f0*/ 	.short	0x010a
        /*01f2*/ 	.byte	0x3f
	.zero		1


	//   ....[11]....
        /*01f4*/ 	.word	0x00002530
        /*01f8*/ 	.word	0x000000ff
        /*01fc*/ 	.word	0x00036430
        /*0200*/ 	.short	0x010a
        /*0202*/ 	.byte	0x24
	.zero		1


	//   ....[12]....
        /*0204*/ 	.word	0x00002780
        /*0208*/ 	.word	0x000000ff
        /*020c*/ 	.word	0x00036430
        /*0210*/ 	.short	0x010a
        /*0212*/ 	.byte	0x24
	.zero		1


	//   ....[13]....
        /*0214*/ 	.word	0x00003e40
        /*0218*/ 	.word	0x000000ff
        /*021c*/ 	.word	0x00000000
        /*0220*/ 	.short	0x0101
        /*0222*/ 	.byte	0x04
	.zero		1


	//   ....[14]....
        /*0224*/ 	.word	0x000041d0
        /*0228*/ 	.word	0x00000003
        /*022c*/ 	.word	0x00000000
        /*0230*/ 	.short	0x0101
        /*0232*/ 	.byte	0x3f
	.zero		1


	//   ....[15]....
        /*0234*/ 	.word	0x000073e0
        /*0238*/ 	.word	0x00000000
        /*023c*/ 	.word	0x00036420
        /*0240*/ 	.short	0x010a
        /*0242*/ 	.byte	0x3f
	.zero		1


	//   ....[16]....
        /*0244*/ 	.word	0x00007bd0
        /*0248*/ 	.word	0x00000000
        /*024c*/ 	.word	0x00036438
        /*0250*/ 	.short	0x010a
        /*0252*/ 	.byte	0x3f
	.zero		1


	//   ....[17]....
        /*0254*/ 	.word	0x00007f30
        /*0258*/ 	.word	0x00000000
        /*025c*/ 	.word	0x00036428
        /*0260*/ 	.short	0x010a
        /*0262*/ 	.byte	0x3f
	.zero		1


	//   ....[18]....
        /*0264*/ 	.word	0x00008260
        /*0268*/ 	.word	0x00000000
        /*026c*/ 	.word	0x00036438
        /*0270*/ 	.short	0x010a
        /*0272*/ 	.byte	0x3f
	.zero		1


	//   ....[19]....
        /*0274*/ 	.word	0x00008550
        /*0278*/ 	.word	0x00000000
        /*027c*/ 	.word	0x00036420
        /*0280*/ 	.short	0x010a
        /*0282*/ 	.byte	0x3f
	.zero		1


	//   ....[20]....
        /*0284*/ 	.word	0x000088d0
        /*0288*/ 	.word	0x00000000
        /*028c*/ 	.word	0x00036438
        /*0290*/ 	.short	0x010a
        /*0292*/ 	.byte	0x3f
	.zero		1


	//   ....[21]....
        /*0294*/ 	.word	0x00008bd0
        /*0298*/ 	.word	0x00000000
        /*029c*/ 	.word	0x00036428
        /*02a0*/ 	.short	0x010a
        /*02a2*/ 	.byte	0x3f
	.zero		1


	//   ....[22]....
        /*02a4*/ 	.word	0x00008f10
        /*02a8*/ 	.word	0x00000000
        /*02ac*/ 	.word	0x00036438
        /*02b0*/ 	.short	0x010a
        /*02b2*/ 	.byte	0x3f
	.zero		1


	//   ....[23]....
        /*02b4*/ 	.word	0x00009370
        /*02b8*/ 	.word	0x00000007
        /*02bc*/ 	.word	0x00000000
        /*02c0*/ 	.short	0x010a
        /*02c2*/ 	.byte	0x3f
	.zero		1


	//   ....[24]....
        /*02c4*/ 	.word	0x000093f0
        /*02c8*/ 	.word	0x00000003
        /*02cc*/ 	.word	0x00000000
        /*02d0*/ 	.short	0x010a
        /*02d2*/ 	.byte	0x3f
	.zero		1


	//   ....[25]....
        /*02d4*/ 	.word	0x00009440
        /*02d8*/ 	.word	0x00000009
        /*02dc*/ 	.word	0x00036438
        /*02e0*/ 	.short	0x010a
        /*02e2*/ 	.byte	0x3f
	.zero		1


	//   ....[26]....
        /*02e4*/ 	.word	0x00009520
        /*02e8*/ 	.word	0x00000000
        /*02ec*/ 	.word	0x00036400
        /*02f0*/ 	.short	0x010a
        /*02f2*/ 	.byte	0x3f
	.zero		1


	//   ....[27]....
        /*02f4*/ 	.word	0x00009570
        /*02f8*/ 	.word	0x00000003
        /*02fc*/ 	.word	0x00036410
        /*0300*/ 	.short	0x010a
        /*0302*/ 	.byte	0x3f
	.zero		1


	//   ....[28]....
        /*0304*/ 	.word	0x000095d0
        /*0308*/ 	.word	0x00000079
        /*030c*/ 	.word	0x00036430
        /*0310*/ 	.short	0x010a
        /*0312*/ 	.byte	0x3f
	.zero		1


	//   ....[29]....
        /*0314*/ 	.word	0x00009620
        /*0318*/ 	.word	0x00000000
        /*031c*/ 	.word	0x00036420
        /*0320*/ 	.short	0x010a
        /*0322*/ 	.byte	0x3f
	.zero		1


	//   ....[30]....
        /*0324*/ 	.word	0x00009670
        /*0328*/ 	.word	0x00000000
        /*032c*/ 	.word	0x00036438
        /*0330*/ 	.short	0x010a
        /*0332*/ 	.byte	0x3f
	.zero		1


	//   ....[31]....
        /*0334*/ 	.word	0x000096c0
        /*0338*/ 	.word	0x00000000
        /*033c*/ 	.word	0x00036428
        /*0340*/ 	.short	0x010a
        /*0342*/ 	.byte	0x3f
	.zero		1


	//   ....[32]....
        /*0344*/ 	.word	0x00009720
        /*0348*/ 	.word	0x00000000
        /*034c*/ 	.word	0x00036438
        /*0350*/ 	.short	0x010a
        /*0352*/ 	.byte	0x3f
	.zero		1


	//   ....[33]....
        /*0354*/ 	.word	0x000097a0
        /*0358*/ 	.word	0x00000000
        /*035c*/ 	.word	0x00036420
        /*0360*/ 	.short	0x010a
        /*0362*/ 	.byte	0x3f
	.zero		1


	//   ....[34]....
        /*0364*/ 	.word	0x000097f0
        /*0368*/ 	.word	0x00000000
        /*036c*/ 	.word	0x00036438
        /*0370*/ 	.short	0x010a
        /*0372*/ 	.byte	0x3f
	.zero		1


	//   ....[35]....
        /*0374*/ 	.word	0x00009840
        /*0378*/ 	.word	0x00000000
        /*037c*/ 	.word	0x00036428
        /*0380*/ 	.short	0x010a
        /*0382*/ 	.byte	0x3f
	.zero		1


	//   ....[36]....
        /*0384*/ 	.word	0x00009890
        /*0388*/ 	.word	0x00000000
        /*038c*/ 	.word	0x00036438
        /*0390*/ 	.short	0x010a
        /*0392*/ 	.byte	0x3f
	.zero		1


	//   ....[37]....
        /*0394*/ 	.word	0x00009960
        /*0398*/ 	.word	0x00000007
        /*039c*/ 	.word	0x00000000
        /*03a0*/ 	.short	0x010a
        /*03a2*/ 	.byte	0x3f
	.zero		1


	//   ....[38]....
        /*03a4*/ 	.word	0x000099b0
        /*03a8*/ 	.word	0x00000003
        /*03ac*/ 	.word	0x00000000
        /*03b0*/ 	.short	0x010a
        /*03b2*/ 	.byte	0x3f
	.zero		1


	//----- nvinfo : EIATTR_NUM_MBARRIERS
	.align		4
.L_832:
        /*03b4*/ 	.byte	0x03, 0x38
        /*03b6*/ 	.short	0x0007


	//----- nvinfo : EIATTR_EXIT_INSTR_OFFSETS
	.align		4
        /*03b8*/ 	.byte	0x04, 0x1c
        /*03ba*/ 	.short	(.L_834 - .L_833)


	//   ....[0]....
.L_833:
        /*03bc*/ 	.word	0x00009490


	//----- nvinfo : EIATTR_MAX_THREADS
	.align		4
.L_834:
        /*03c0*/ 	.byte	0x04, 0x05
        /*03c2*/ 	.short	(.L_836 - .L_835)
.L_835:
        /*03c4*/ 	.word	0x00000200
        /*03c8*/ 	.word	0x00000001
        /*03cc*/ 	.word	0x00000001


	//----- nvinfo : EIATTR_CRS_STACK_SIZE
	.align		4
.L_836:
        /*03d0*/ 	.byte	0x04, 0x1e
        /*03d2*/ 	.short	(.L_838 - .L_837)
.L_837:
        /*03d4*/ 	.word	0x00000000


	//----- nvinfo : EIATTR_CBANK_PARAM_SIZE
	.align		4
.L_838:
        /*03d8*/ 	.byte	0x03, 0x19
        /*03da*/ 	.short	0x0770


	//----- nvinfo : EIATTR_PARAM_CBANK
	.align		4
        /*03dc*/ 	.byte	0x04, 0x0a
        /*03de*/ 	.short	(.L_840 - .L_839)
	.align		4
.L_839:
        /*03e0*/ 	.word	index@(.nv.constant0._ZN7cutlass13device_kernelIN5flash11enable_sm90INS1_16FlashAttnBwdSm90INS1_25CollectiveMainloopBwdSm90ILi2ELi1ELi1EN4cute5tupleIJNS5_1CILi1EEES8_S8_EEENS6_IJNS7_ILi64EEENS7_ILi96EEENS7_ILi192EEEEEENS_10bfloat16_tEfNS_4arch4Sm90ELb1ELb0ELb1ELb1ELb0ELb0ELb1ELb0ELi3ELi1ELi1ELi1ELb0EEENS1_24CollectiveEpilogueBwdGQAISD_fSG_Li384ELb1ELb0EEENS1_25SingleTileBwdLPTSchedulerILb1ELi96ELb0EEEEEEEEEvNT_6ParamsE)
        /*03e4*/ 	.short	0x0210
        /*03e6*/ 	.short	0x0770


	//----- nvinfo : EIATTR_SW_WAR
	.align		4
.L_840:
        /*03e8*/ 	.byte	0x04, 0x36
        /*03ea*/ 	.short	(.L_842 - .L_841)
.L_841:
        /*03ec*/ 	.word	0x00000008
.L_842:


//--------------------- .nv.info._ZN7cutlass13device_kernelIN5flash32FlashAttnBwdPostprocessConvertdQIN4cute5tupleIJNS3_1CILi96EEENS5_ILi192EEEEEENS_10bfloat16_tEfNS_4arch4Sm90ELi384ENS3_8TiledMMAINS3_8MMA_AtomIJNS3_4SM904GMMA27MMA_64x96x16_F32BF16BF16_SSILNSF_5MajorE1ELSH_1ELNSF_7ScaleInE1ELSI_1EEEEEENS3_6LayoutINS4_IJNS5_ILi3EEENS5_ILi1EEESN_EEENS4_IJSN_NS5_ILi0EEESP_EEEEENS4_IJNS3_10UnderscoreESS_SS_EEEEELb1EEEEEvNT_6ParamsE --------------------------
	.section	.nv.info._ZN7cutlass13device_kernelIN5flash32FlashAttnBwdPostprocessConvertdQIN4cute5tupleIJNS3_1CILi96EEENS5_ILi192EEEEEENS_10bfloat16_tEfNS_4arch4Sm90ELi384ENS3_8TiledMMAINS3_8MMA_AtomIJNS3_4SM904GMMA27MMA_64x96x16_F32BF16BF16_SSILNSF_5MajorE1ELSH_1ELNSF_7ScaleInE1ELSI_1EEEEEENS3_6LayoutINS4_IJNS5_ILi3EEENS5_ILi1EEESN_EEENS4_IJSN_NS5_ILi0EEESP_EEEEENS4_IJNS3_10UnderscoreESS_SS_EEEEELb1EEEEEvNT_6ParamsE,"",@"SHT_CUDA_INFO"
	.sectionflags	@""
	.align	4


	//----- nvinfo : EIATTR_CUDA_API_VERSION
	.align		4
        /*0000*/ 	.byte	0x04, 0x37
        /*0002*/ 	.short	(.L_844 - .L_843)
.L_843:
        /*0004*/ 	.word	0x00000082


	//----- nvinfo : EIATTR_KPARAM_INFO
	.align		4
.L_844:
        /*0008*/ 	.byte	0x04, 0x17
        /*000a*/ 	.short	(.L_846 - .L_845)
.L_845:
        /*000c*/ 	.word	0x00000000
        /*0010*/ 	.short	0x0000
        /*0012*/ 	.short	0x0000
        /*0014*/ 	.byte	0x00, 0xf0, 0xc1, 0x01


	//----- nvinfo : EIATTR_SPARSE_MMA_MASK
	.align		4
.L_846:
        /*0018*/ 	.byte	0x03, 0x50
        /*001a*/ 	.short	0x0000


	//----- nvinfo : EIATTR_MAXREG_COUNT
	.align		4
        /*001c*/ 	.byte	0x03, 0x1b
        /*001e*/ 	.short	0x0050


	//----- nvinfo : EIATTR_NUM_BARRIERS
	.align		4
        /*0020*/ 	.byte	0x02, 0x4c
        /*0022*/ 	.byte	0x01
	.zero		1


	//----- nvinfo : EIATTR_MERCURY_ISA_VERSION
	.align		4
        /*0024*/ 	.byte	0x03, 0x5f
        /*0026*/ 	.short	0x0101


	//----- nvinfo : EIATTR_MBARRIER_INSTR_OFFSETS
	.align		4
        /*0028*/ 	.byte	0x04, 0x39
        /*002a*/ 	.short	(.L_848 - .L_847)


	//   ....[0]....
.L_847:
        /*002c*/ 	.word	0x00000490
        /*0030*/ 	.word	0x000000ff
        /*0034*/ 	.word	0x0001b000
        /*0038*/ 	.short	0x0100
        /*003a*/ 	.byte	0x06
	.zero		1


	//   ....[1]....
        /*003c*/ 	.word	0x000005a0
        /*0040*/ 	.word	0x00000002
        /*0044*/ 	.word	0x0001b000
        /*0048*/ 	.short	0x010a
        /*004a*/ 	.byte	0x3f
	.zero		1


	//----- nvinfo : EIATTR_NUM_MBARRIERS
	.align		4
.L_848:
        /*004c*/ 	.byte	0x03, 0x38
        /*004e*/ 	.short	0x0001


	//----- nvinfo : EIATTR_EXIT_INSTR_OFFSETS
	.align		4
        /*0050*/ 	.byte	0x04, 0x1c
        /*0052*/ 	.short	(.L_850 - .L_849)


	//   ....[0]....
.L_849:
        /*0054*/ 	.word	0x000001a0


	//   ....[1]....
        /*0058*/ 	.word	0x00001630


	//   ....[2]....
        /*005c*/ 	.word	0x00001710


	//----- nvinfo : EIATTR_MAX_THREADS
	.align		4
.L_850:
        /*0060*/ 	.byte	0x04, 0x05
        /*0062*/ 	.short	(.L_852 - .L_851)
.L_851:
        /*0064*/ 	.word	0x00000180
        /*0068*/ 	.word	0x00000001
        /*006c*/ 	.word	0x00000001


	//----- nvinfo : EIATTR_CRS_STACK_SIZE
	.align		4
.L_852:
        /*0070*/ 	.byte	0x04, 0x1e
        /*0072*/ 	.short	(.L_854 - .L_853)
.L_853:
        /*0074*/ 	.word	0x00000000


	//----- nvinfo : EIATTR_CBANK_PARAM_SIZE
	.align		4
.L_854:
        /*0078*/ 	.byte	0x03, 0x19
        /*007a*/ 	.short	0x0070


	//----- nvinfo : EIATTR_PARAM_CBANK
	.align		4
        /*007c*/ 	.byte	0x04, 0x0a
        /*007e*/ 	.short	(.L_856 - .L_855)
	.align		4
.L_855:
        /*0080*/ 	.word	index@(.nv.constant0._ZN7cutlass13device_kernelIN5flash32FlashAttnBwdPostprocessConvertdQIN4cute5tupleIJNS3_1CILi96EEENS5_ILi192EEEEEENS_10bfloat16_tEfNS_4arch4Sm90ELi384ENS3_8TiledMMAINS3_8MMA_AtomIJNS3_4SM904GMMA27MMA_64x96x16_F32BF16BF16_SSILNSF_5MajorE1ELSH_1ELNSF_7ScaleInE1ELSI_1EEEEEENS3_6LayoutINS4_IJNS5_ILi3EEENS5_ILi1EEESN_EEENS4_IJSN_NS5_ILi0EEESP_EEEEENS4_IJNS3_10UnderscoreESS_SS_EEEEELb1EEEEEvNT_6ParamsE)
        /*0084*/ 	.short	0x0210
        /*0086*/ 	.short	0x0070


	//----- nvinfo : EIATTR_SW_WAR
	.align		4
.L_856:
        /*0088*/ 	.byte	0x04, 0x36
        /*008a*/ 	.short	(.L_858 - .L_857)
.L_857:
        /*008c*/ 	.word	0x00000008
.L_858:


//--------------------- .nv.info._ZN7cutlass13device_kernelIN5flash32FlashAttnBwdPostprocessConvertdQIN4cute5tupleIJNS3_1CILi64EEENS5_ILi192EEEEEENS_10bfloat16_tEfNS_4arch4Sm90ELi384ENS3_8TiledMMAINS3_8MMA_AtomIJNS3_4SM904GMMA27MMA_64x64x16_F32BF16BF16_SSILNSF_5MajorE0ELSH_1ELNSF_7ScaleInE1ELSI_1EEEEEENS3_6LayoutINS4_IJNS5_ILi1EEENS5_ILi3EEESM_EEENS4_IJNS5_ILi0EEESM_SP_EEEEENS4_IJNS3_10UnderscoreESS_SS_EEEEELb0EEEEEvNT_6ParamsE --------------------------
	.section	.nv.info._ZN7cutlass13device_kernelIN5flash32FlashAttnBwdPostprocessConvertdQIN4cute5tupleIJNS3_1CILi64EEENS5_ILi192EEEEEENS_10bfloat16_tEfNS_4arch4Sm90ELi384ENS3_8TiledMMAINS3_8MMA_AtomIJNS3_4SM904GMMA27MMA_64x64x16_F32BF16BF16_SSILNSF_5MajorE0ELSH_1ELNSF_7ScaleInE1ELSI_1EEEEEENS3_6LayoutINS4_IJNS5_ILi1EEENS5_ILi3EEESM_EEENS4_IJNS5_ILi0EEESM_SP_EEEEENS4_IJNS3_10UnderscoreESS_SS_EEEEELb0EEEEEvNT_6ParamsE,"",@"SHT_CUDA_INFO"
	.sectionflags	@""
	.align	4


	//----- nvinfo : EIATTR_CUDA_API_VERSION
	.align		4
        /*0000*/ 	.byte	0x04, 0x37
        /*0002*/ 	.short	(.L_860 - .L_859)
.L_859:
        /*0004*/ 	.word	0x00000082


	//----- nvinfo : EIATTR_KPARAM_INFO
	.align		4
.L_860:
        /*0008*/ 	.byte	0x04, 0x17
        /*000a*/ 	.short	(.L_862 - .L_861)
.L_861:
        /*000c*/ 	.word	0x00000000
        /*0010*/ 	.short	0x0000
        /*0012*/ 	.short	0x0000
        /*0014*/ 	.byte	0x00, 0xf0, 0xc1, 0x01


	//----- nvinfo : EIATTR_SPARSE_MMA_MASK
	.align		4
.L_862:
        /*0018*/ 	.byte	0x03, 0x50
        /*001a*/ 	.short	0x0000


	//----- nvinfo : EIATTR_MAXREG_COUNT
	.align		4
        /*001c*/ 	.byte	0x03, 0x1b
        /*001e*/ 	.short	0x0050


	//----- nvinfo : EIATTR_NUM_BARRIERS
	.align		4
        /*0020*/ 	.byte	0x02, 0x4c
        /*0022*/ 	.byte	0x01
	.zero		1


	//----- nvinfo : EIATTR_MERCURY_ISA_VERSION
	.align		4
        /*0024*/ 	.byte	0x03, 0x5f
        /*0026*/ 	.short	0x0101


	//----- nvinfo : EIATTR_MBARRIER_INSTR_OFFSETS
	.align		4
        /*0028*/ 	.byte	0x04, 0x39
        /*002a*/ 	.short	(.L_864 - .L_863)


	//   ....[0]....
.L_863:
        /*002c*/ 	.word	0x000004a0
        /*0030*/ 	.word	0x000000ff
        /*0034*/ 	.word	0x00012000
        /*0038*/ 	.short	0x0100
        /*003a*/ 	.byte	0x06
	.zero		1


	//   ....[1]....
        /*003c*/ 	.word	0x000005b0
        /*0040*/ 	.word	0x00000029
        /*0044*/ 	.word	0x00012000
        /*0048*/ 	.short	0x010a
        /*004a*/ 	.byte	0x3f
	.zero		1


	//----- nvinfo : EIATTR_NUM_MBARRIERS
	.align		4
.L_864:
        /*004c*/ 	.byte	0x03, 0x38
        /*004e*/ 	.short	0x0001


	//----- nvinfo : EIATTR_EXIT_INSTR_OFFSETS
	.align		4
        /*0050*/ 	.byte	0x04, 0x1c
        /*0052*/ 	.short	(.L_866 - .L_865)


	//   ....[0]....
.L_865:
        /*0054*/ 	.word	0x000001b0


	//   ....[1]....
        /*0058*/ 	.word	0x00001220


	//   ....[2]....
        /*005c*/ 	.word	0x000012f0


	//----- nvinfo : EIATTR_MAX_THREADS
	.align		4
.L_866:
        /*0060*/ 	.byte	0x04, 0x05
        /*0062*/ 	.short	(.L_868 - .L_867)
.L_867:
        /*0064*/ 	.word	0x00000180
        /*0068*/ 	.word	0x00000001
        /*006c*/ 	.word	0x00000001


	//----- nvinfo : EIATTR_CRS_STACK_SIZE
	.align		4
.L_868:
        /*0070*/ 	.byte	0x04, 0x1e
        /*0072*/ 	.short	(.L_870 - .L_869)
.L_869:
        /*0074*/ 	.word	0x00000000


	//----- nvinfo : EIATTR_CBANK_PARAM_SIZE
	.align		4
.L_870:
        /*0078*/ 	.byte	0x03, 0x19
        /*007a*/ 	.short	0x0070


	//----- nvinfo : EIATTR_PARAM_CBANK
	.align		4
        /*007c*/ 	.byte	0x04, 0x0a
        /*007e*/ 	.short	(.L_872 - .L_871)
	.align		4
.L_871:
        /*0080*/ 	.word	index@(.nv.constant0._ZN7cutlass13device_kernelIN5flash32FlashAttnBwdPostprocessConvertdQIN4cute5tupleIJNS3_1CILi64EEENS5_ILi192EEEEEENS_10bfloat16_tEfNS_4arch4Sm90ELi384ENS3_8TiledMMAINS3_8MMA_AtomIJNS3_4SM904GMMA27MMA_64x64x16_F32BF16BF16_SSILNSF_5MajorE0ELSH_1ELNSF_7ScaleInE1ELSI_1EEEEEENS3_6LayoutINS4_IJNS5_ILi1EEENS5_ILi3EEESM_EEENS4_IJNS5_ILi0EEESM_SP_EEEEENS4_IJNS3_10UnderscoreESS_SS_EEEEELb0EEEEEvNT_6ParamsE)
        /*0084*/ 	.short	0x0210
        /*0086*/ 	.short	0x0070


	//----- nvinfo : EIATTR_SW_WAR
	.align		4
.L_872:
        /*0088*/ 	.byte	0x04, 0x36
        /*008a*/ 	.short	(.L_874 - .L_873)
.L_873:
        /*008c*/ 	.word	0x00000008
.L_874:


//--------------------- .nv.info._ZN7cutlass13device_kernelIN5flash11enable_sm90INS1_16FlashAttnBwdSm90INS1_25CollectiveMainloopBwdSm90ILi2ELi1ELi1EN4cute5tupleIJNS5_1CILi1EEES8_S8_EEENS6_IJNS7_ILi64EEENS7_ILi96EEENS7_ILi192EEEEEENS_10bfloat16_tEfNS_4arch4Sm90ELb1ELb0ELb1ELb1ELb1ELb0ELb1ELb0ELi3ELi1ELi1ELi1ELb0EEENS1_24CollectiveEpilogueBwdGQAISD_fSG_Li384ELb1ELb1EEENS1_25SingleTileBwdLPTSchedulerILb1ELi96ELb1EEEEEEEEEvNT_6ParamsE --------------------------
	.section	.nv.info._ZN7cutlass13device_kernelIN5flash11enable_sm90INS1_16FlashAttnBwdSm90INS1_25CollectiveMainloopBwdSm90ILi2ELi1ELi1EN4cute5tupleIJNS5_1CILi1EEES8_S8_EEENS6_IJNS7_ILi64EEENS7_ILi96EEENS7_ILi192EEEEEENS_10bfloat16_tEfNS_4arch4Sm90ELb1ELb0ELb1ELb1ELb1ELb0ELb1ELb0ELi3ELi1ELi1ELi1ELb0EEENS1_24CollectiveEpilogueBwdGQAISD_fSG_Li384ELb1ELb1EEENS1_25SingleTileBwdLPTSchedulerILb1ELi96ELb1EEEEEEEEEvNT_6ParamsE,"",@"SHT_CUDA_INFO"
	.sectionflags	@""
	.align	4


	//----- nvinfo : EIATTR_CUDA_API_VERSION
	.align		4
        /*0000*/ 	.byte	0x04, 0x37
        /*0002*/ 	.short	(.L_876 - .L_875)
.L_875:
        /*0004*/ 	.word	0x00000082


	//----- nvinfo : EIATTR_KPARAM_INFO
	.align		4
.L_876:
        /*0008*/ 	.byte	0x04, 0x17
        /*000a*/ 	.short	(.L_878 - .L_877)
.L_877:
        /*000c*/ 	.word	0x00000000
        /*0010*/ 	.short	0x0000
        /*0012*/ 	.short	0x0070
        /*0014*/ 	.byte	0x00, 0xf0, 0x01, 0x1c


	//----- nvinfo : EIATTR_SPARSE_MMA_MASK
	.align		4
.L_878:
        /*0018*/ 	.byte	0x03, 0x50
        /*001a*/ 	.short	0x0000


	//----- nvinfo : EIATTR_MAXREG_COUNT
	.align		4
        /*001c*/ 	.byte	0x03, 0x1b
        /*001e*/ 	.short	0x0080


	//----- nvinfo : EIATTR_NUM_BARRIERS
	.align		4
        /*0020*/ 	.byte	0x02, 0x4c
        /*0022*/ 	.byte	0x10
	.zero		1


	//----- nvinfo : EIATTR_EXTERNS
	.align		4
        /*0024*/ 	.byte	0x04, 0x0f
        /*0026*/ 	.short	(.L_880 - .L_879)


	//   ....[0]....
	.align		4
.L_879:
        /*0028*/ 	.word	index@(__assertfail)


	//----- nvinfo : EIATTR_ANNOTATIONS
	.align		4
.L_880:
        /*002c*/ 	.byte	0x04, 0x55
        /*002e*/ 	.short	(.L_882 - .L_881)


	//   ....[0]....
.L_881:
        /* <DEDUP_REMOVED lines=10> */


	//----- nvinfo : EIATTR_MERCURY_ISA_VERSION
	.align		4
.L_882:
        /*00b8*/ 	.byte	0x03, 0x5f
        /*00ba*/ 	.short	0x0101


	//----- nvinfo : EIATTR_INT_WARP_WIDE_INSTR_OFFSETS
	.align		4
        /*00bc*/ 	.byte	0x04, 0x31
        /*00be*/ 	.short	(.L_884 - .L_883)


	//   ....[0]....
.L_883:
        /*00c0*/ 	.word	0x00000180


	//   ....[1]....
        /*00c4*/ 	.word	0x00000240


	//   ....[2]....
        /*00c8*/ 	.word	0x00006630


	//   ....[3]....
        /*00cc*/ 	.word	0x00006e20


	//   ....[4]....
        /*00d0*/ 	.word	0x00007480


	//----- nvinfo : EIATTR_COOP_GROUP_MASK_REGIDS
	.align		4
.L_884:
        /*00d4*/ 	.byte	0x04, 0x29
        /*00d6*/ 	.short	(.L_886 - .L_885)


	//   ....[0]....
.L_885:
        /*00d8*/ 	.word	0xffffffff


	//   ....[1]....
        /*00dc*/ 	.word	0xffffffff


	//   ....[2]....
        /*00e0*/ 	.word	0xffffffff


	//   ....[3]....
        /*00e4*/ 	.word	0xffffffff


	//   ....[4]....
        /*00e8*/ 	.word	0xffffffff


	//   ....[5]....
        /*00ec*/ 	.word	0xffffffff


	//   ....[6]....
        /*00f0*/ 	.word	0xffffffff


	//   ....[7]....
        /*00f4*/ 	.word	0xffffffff


	//   ....[8]....
        /*00f8*/ 	.word	0xffffffff


	//   ....[9]....
        /*00fc*/ 	.word	0xffffffff


	//   ....[10]....
        /*0100*/ 	.word	0xffffffff


	//   ....[11]....
        /*0104*/ 	.word	0xffffffff


	//   ....[12]....
        /*0108*/ 	.word	0xffffffff


	//   ....[13]....
        /*010c*/ 	.word	0xffffffff


	//   ....[14]....
        /*0110*/ 	.word	0xffffffff


	//   ....[15]....
        /*0114*/ 	.word	0xffffffff


	//   ....[16]....
        /*0118*/ 	.word	0xffffffff


	//   ....[17]....
        /*011c*/ 	.word	0x0500000f


	//   ....[18]....
        /*0120*/ 	.word	0x0500000f


	//   ....[19]....
        /*0124*/ 	.word	0x0500000f


	//   ....[20]....
        /*0128*/ 	.word	0x0500000f


	//   ....[21]....
        /*012c*/ 	.word	0x0500000f


	//   ....[22]....
        /*0130*/ 	.word	0x0500000f


	//----- nvinfo : EIATTR_COOP_GROUP_INSTR_OFFSETS
	.align		4
.L_886:
        /*0134*/ 	.byte	0x04, 0x28
        /*0136*/ 	.short	(.L_888 - .L_887)


	//   ....[0]....
.L_887:
        /*0138*/ 	.word	0x00000060


	//   ....[1]....
        /*013c*/ 	.word	0x00000190


	//   ....[2]....
        /*0140*/ 	.word	0x00000220


	//   ....[3]....
        /*0144*/ 	.word	0x000003a0


	//   ....[4]....
        /*0148*/ 	.word	0x00000600


	//   ....[5]....
        /*014c*/ 	.word	0x00001600


	//   ....[6]....
        /*0150*/ 	.word	0x00004c30


	//   ....[7]....
        /*0154*/ 	.word	0x00004dc0


	//   ....[8]....
        /*0158*/ 	.word	0x00005050


	//   ....[9]....
        /*015c*/ 	.word	0x000051e0


	//   ....[10]....
        /*0160*/ 	.word	0x000052f0


	//   ....[11]....
        /*0164*/ 	.word	0x000060a0


	//   ....[12]....
        /*0168*/ 	.word	0x00006560


	//   ....[13]....
        /*016c*/ 	.word	0x00006960


	//   ....[14]....
        /*0170*/ 	.word	0x00006d50


	//   ....[15]....
        /*0174*/ 	.word	0x00007000


	//   ....[16]....
        /*0178*/ 	.word	0x000073b0


	//   ....[17]....
        /*017c*/ 	.word	0x0000a2a0


	//   ....[18]....
        /*0180*/ 	.word	0x0000a410


	//   ....[19]....
        /*0184*/ 	.word	0x0000a480


	//   ....[20]....
        /*0188*/ 	.word	0x0000a4f0


	//   ....[21]....
        /*018c*/ 	.word	0x0000a560


	//   ....[22]....
        /*0190*/ 	.word	0x0000a5d0


	//----- nvinfo : EIATTR_REG_RECONFIG
	.align		4
.L_888:
        /*0194*/ 	.byte	0x01, 0x54
	.zero		2


	//----- nvinfo : EIATTR_SYSCALL_OFFSETS
	.align		4
        /*0198*/ 	.byte	0x04, 0x46
        /*019a*/ 	.short	(.L_890 - .L_889)


	//   ....[0]....
.L_889:
        /*019c*/ 	.word	0x00001260


	//   ....[1]....
        /*01a0*/ 	.word	0x00001350


	//   ....[2]....
        /*01a4*/ 	.word	0x00001490


	//   ....[3]....
        /*01a8*/ 	.word	0x00001580


	//----- nvinfo : EIATTR_MBARRIER_INSTR_OFFSETS
	.align		4
.L_890:
        /*01ac*/ 	.byte	0x04, 0x39
        /*01ae*/ 	.short	(.L_892 - .L_891)


	//   ....[0]....
.L_891:
        /*01b0*/ 	.word	0x00000260
        /*01b4*/ 	.word	0x000000ff
        /*01b8*/ 	.word	0x00036400
        /*01bc*/ 	.short	0x0100
        /*01be*/ 	.byte	0x06
	.zero		1


	//   ....[1]....
        /*01c0*/ 	.word	0x00000350
        /*01c4*/ 	.word	0x000000ff
        /*01c8*/ 	.word	0x00036410
        /*01cc*/ 	.short	0x0100
        /*01ce*/ 	.byte	0x08
	.zero		1


	//   ....[2]....
        /*01d0*/ 	.word	0x00000360
        /*01d4*/ 	.word	0x000000ff
        /*01d8*/ 	.word	0x00036420
        /*01dc*/ 	.short	0x0100
        /*01de*/ 	.byte	0x08
	.zero		1


	//   ....[3]....
        /*01e0*/ 	.word	0x00000370
        /*01e4*/ 	.word	0x000000ff
        /*01e8*/ 	.word	0x00036418
        /*01ec*/ 	.short	0x0100
        /*01ee*/ 	.byte	0x08
	.zero		1


	//   ....[4]....
        /*01f0*/ 	.word	0x00000380
        /*01f4*/ 	.word	0x000000ff
        /*01f8*/ 	.word	0x00036428
        /*01fc*/ 	.short	0x0100
        /*01fe*/ 	.byte	0x08
	.zero		1


	//   ....[5]....
        /*0200*/ 	.word	0x000004b0
        /*0204*/ 	.word	0x000000ff
        /*0208*/ 	.word	0x00036430
        /*020c*/ 	.short	0x0100
        /*020e*/ 	.byte	0x08
	.zero		1


	//   ....[6]....
        /*0210*/ 	.word	0x000004c0
        /*0214*/ 	.word	0x000000ff
        /*0218*/ 	.word	0x00036438
        /*021c*/ 	.short	0x0100
        /*021e*/ 	.byte	0x08
	.zero		1


	//   ....[7]....
        /*0220*/ 	.word	0x00001640
        /*0224*/ 	.word	0x000000ff
        /*0228*/ 	.word	0x00036400
        /*022c*/ 	.short	0x010a
        /*022e*/ 	.byte	0x24
	.zero		1


	//   ....[8]....
        /*0230*/ 	.word	0x00001740
        /*0234*/ 	.word	0x000000ff
        /*0238*/ 	.word	0x00036400
        /*023c*/ 	.short	0x010a
        /*023e*/ 	.byte	0x24
	.zero		1


	//   ....[9]....
        /*0240*/ 	.word	0x00001e50
        /*0244*/ 	.word	0x00000003
        /*0248*/ 	.word	0x00036410
        /*024c*/ 	.short	0x010a
        /*024e*/ 	.byte	0x3f
	.zero		1


	//   ....[10]....
        /*0250*/ 	.word	0x00001e90
        /*0254*/ 	.word	0x00000003
        /*0258*/ 	.word	0x00036410
        /*025c*/ 	.short	0x010a
        /*025e*/ 	.byte	0x3f
	.zero		1


	//   ....[11]....
        /*0260*/ 	.word	0x00002530
        /*0264*/ 	.word	0x000000ff
        /*0268*/ 	.word	0x00036430
        /*026c*/ 	.short	0x010a
        /*026e*/ 	.byte	0x24
	.zero		1


	//   ....[12]....
        /*0270*/ 	.word	0x00002780
        /*0274*/ 	.word	0x000000ff
        /*0278*/ 	.word	0x00036430
        /*027c*/ 	.short	0x010a
        /*027e*/ 	.byte	0x24
	.zero		1


	//   ....[13]....
        /*0280*/ 	.word	0x00003e40
        /*0284*/ 	.word	0x000000ff
        /*0288*/ 	.word	0x00000000
        /*028c*/ 	.short	0x0101
        /*028e*/ 	.byte	0x04
	.zero		1


	//   ....[14]....
        /*0290*/ 	.word	0x000041d0
        /*0294*/ 	.word	0x00000003
        /*0298*/ 	.word	0x00000000
        /*029c*/ 	.short	0x0101
        /*029e*/ 	.byte	0x3f
	.zero		1


	//   ....[15]....
        /*02a0*/ 	.word	0x000081a0
        /*02a4*/ 	.word	0x00000000
        /*02a8*/ 	.word	0x00036420
        /*02ac*/ 	.short	0x010a
        /*02ae*/ 	.byte	0x3f
	.zero		1


	//   ....[16]....
        /*02b0*/ 	.word	0x00008990
        /*02b4*/ 	.word	0x00000000
        /*02b8*/ 	.word	0x00036438
        /*02bc*/ 	.short	0x010a
        /*02be*/ 	.byte	0x3f
	.zero		1


	//   ....[17]....
        /*02c0*/ 	.word	0x00008cf0
        /*02c4*/ 	.word	0x00000000
        /*02c8*/ 	.word	0x00036428
        /*02cc*/ 	.short	0x010a
        /*02ce*/ 	.byte	0x3f
	.zero		1


	//   ....[18]....
        /*02d0*/ 	.word	0x00009020
        /*02d4*/ 	.word	0x00000000
        /*02d8*/ 	.word	0x00036438
        /*02dc*/ 	.short	0x010a
        /*02de*/ 	.byte	0x3f
	.zero		1


	//   ....[19]....
        /*02e0*/ 	.word	0x00009310
        /*02e4*/ 	.word	0x00000000
        /*02e8*/ 	.word	0x00036420
        /*02ec*/ 	.short	0x010a
        /*02ee*/ 	.byte	0x3f
	.zero		1


	//   ....[20]....
        /*02f0*/ 	.word	0x00009690
        /*02f4*/ 	.word	0x00000000
        /*02f8*/ 	.word	0x00036438
        /*02fc*/ 	.short	0x010a
        /*02fe*/ 	.byte	0x3f
	.zero		1


	//   ....[21]....
        /*0300*/ 	.word	0x00009990
        /*0304*/ 	.word	0x00000000
        /*0308*/ 	.word	0x00036428
        /*030c*/ 	.short	0x010a
        /*030e*/ 	.byte	0x3f
	.zero		1


	//   ....[22]....
        /*0310*/ 	.word	0x00009cd0
        /*0314*/ 	.word	0x00000000
        /*0318*/ 	.word	0x00036438
        /*031c*/ 	.short	0x010a
        /*031e*/ 	.byte	0x3f
	.zero		1


	//   ....[23]....
        /*0320*/ 	.word	0x0000a130
        /*0324*/ 	.word	0x00000007
        /*0328*/ 	.word	0x00000000
        /*032c*/ 	.short	0x010a
        /*032e*/ 	.byte	0x3f
	.zero		1


	//   ....[24]....
        /*0330*/ 	.word	0x0000a1b0
        /*0334*/ 	.word	0x00000003
        /*0338*/ 	.word	0x00000000
        /*033c*/ 	.short	0x010a
        /*033e*/ 	.byte	0x3f
	.zero		1


	//   ....[25]....
        /*0340*/ 	.word	0x0000a200
        /*0344*/ 	.word	0x00000009
        /*0348*/ 	.word	0x00036438
        /*034c*/ 	.short	0x010a
        /*034e*/ 	.byte	0x3f
	.zero		1


	//   ....[26]....
        /*0350*/ 	.word	0x0000a2e0
        /*0354*/ 	.word	0x00000000
        /*0358*/ 	.word	0x00036400
        /*035c*/ 	.short	0x010a
        /*035e*/ 	.byte	0x3f
	.zero		1


	//   ....[27]....
        /*0360*/ 	.word	0x0000a330
        /*0364*/ 	.word	0x00000003
        /*0368*/ 	.word	0x00036410
        /*036c*/ 	.short	0x010a
        /*036e*/ 	.byte	0x3f
	.zero		1


	//   ....[28]....
        /*0370*/ 	.word	0x0000a390
        /*0374*/ 	.word	0x00000079
        /*0378*/ 	.word	0x00036430
        /*037c*/ 	.short	0x010a
        /*037e*/ 	.byte	0x3f
	.zero		1


	//   ....[29]....
        /*0380*/ 	.word	0x0000a610
        /*0384*/ 	.word	0x00000000
        /*0388*/ 	.word	0x00036420
        /*038c*/ 	.short	0x010a
        /*038e*/ 	.byte	0x3f
	.zero		1


	//   ....[30]....
        /*0390*/ 	.word	0x0000a660
        /*0394*/ 	.word	0x00000000
        /*0398*/ 	.word	0x00036438
        /*039c*/ 	.short	0x010a
        /*039e*/ 	.byte	0x3f
	.zero		1


	//   ....[31]....
        /*03a0*/ 	.word	0x0000a6b0
        /*03a4*/ 	.word	0x00000000
        /*03a8*/ 	.word	0x00036428
        /*03ac*/ 	.short	0x010a
        /*03ae*/ 	.byte	0x3f
	.zero		1


	//   ....[32]....
        /*03b0*/ 	.word	0x0000a710
        /*03b4*/ 	.word	0x00000000
        /*03b8*/ 	.word	0x00036438
        /*03bc*/ 	.short	0x010a
        /*03be*/ 	.byte	0x3f
	.zero		1


	//   ....[33]....
        /*03c0*/ 	.word	0x0000a790
        /*03c4*/ 	.word	0x00000000
        /*03c8*/ 	.word	0x00036420
        /*03cc*/ 	.short	0x010a
        /*03ce*/ 	.byte	0x3f
	.zero		1


	//   ....[34]....
        /*03d0*/ 	.word	0x0000a7e0
        /*03d4*/ 	.word	0x00000000
        /*03d8*/ 	.word	0x00036438
        /*03dc*/ 	.short	0x010a
        /*03de*/ 	.byte	0x3f
	.zero		1


	//   ....[35]....
        /*03e0*/ 	.word	0x0000a830
        /*03e4*/ 	.word	0x00000000
        /*03e8*/ 	.word	0x00036428
        /*03ec*/ 	.short	0x010a
        /*03ee*/ 	.byte	0x3f
	.zero		1


	//   ....[36]....
        /*03f0*/ 	.word	0x0000a880
        /*03f4*/ 	.word	0x00000000
        /*03f8*/ 	.word	0x00036438
        /*03fc*/ 	.short	0x010a
        /*03fe*/ 	.byte	0x3f
	.zero		1


	//   ....[37]....
        /*0400*/ 	.word	0x0000a950
        /*0404*/ 	.word	0x00000007
        /*0408*/ 	.word	0x00000000
        /*040c*/ 	.short	0x010a
        /*040e*/ 	.byte	0x3f
	.zero		1


	//   ....[38]....
        /*0410*/ 	.word	0x0000a9a0
        /*0414*/ 	.word	0x00000003
        /*0418*/ 	.word	0x00000000
        /*041c*/ 	.short	0x010a
        /*041e*/ 	.byte	0x3f
	.zero		1


	//----- nvinfo : EIATTR_NUM_MBARRIERS
	.align		4
.L_892:
        /*0420*/ 	.byte	0x03, 0x38
        /*0422*/ 	.short	0x0007


	//----- nvinfo : EIATTR_EXIT_INSTR_OFFSETS
	.align		4
        /*0424*/ 	.byte	0x04, 0x1c
        /*0426*/ 	.short	(.L_894 - .L_893)


	//   ....[0]....
.L_893:
        /*0428*/ 	.word	0x0000a250


	//----- nvinfo : EIATTR_MAX_THREADS
	.align		4
.L_894:
        /*042c*/ 	.byte	0x04, 0x05
        /*042e*/ 	.short	(.L_896 - .L_895)
.L_895:
        /*0430*/ 	.word	0x00000200
        /*0434*/ 	.word	0x00000001
        /*0438*/ 	.word	0x00000001


	//----- nvinfo : EIATTR_CRS_STACK_SIZE
	.align		4
.L_896:
        /*043c*/ 	.byte	0x04, 0x1e
        /*043e*/ 	.short	(.L_898 - .L_897)
.L_897:
        /*0440*/ 	.word	0x00000000


	//----- nvinfo : EIATTR_CBANK_PARAM_SIZE
	.align		4
.L_898:
        /*0444*/ 	.byte	0x03, 0x19
        /*0446*/ 	.short	0x0770


	//----- nvinfo : EIATTR_PARAM_CBANK
	.align		4
        /*0448*/ 	.byte	0x04, 0x0a
        /*044a*/ 	.short	(.L_900 - .L_899)
	.align		4
.L_899:
        /*044c*/ 	.word	index@(.nv.constant0._ZN7cutlass13device_kernelIN5flash11enable_sm90INS1_16FlashAttnBwdSm90INS1_25CollectiveMainloopBwdSm90ILi2ELi1ELi1EN4cute5tupleIJNS5_1CILi1EEES8_S8_EEENS6_IJNS7_ILi64EEENS7_ILi96EEENS7_ILi192EEEEEENS_10bfloat16_tEfNS_4arch4Sm90ELb1ELb0ELb1ELb1ELb1ELb0ELb1ELb0ELi3ELi1ELi1ELi1ELb0EEENS1_24CollectiveEpilogueBwdGQAISD_fSG_Li384ELb1ELb1EEENS1_25SingleTileBwdLPTSchedulerILb1ELi96ELb1EEEEEEEEEvNT_6ParamsE)
        /*0450*/ 	.short	0x0210
        /*0452*/ 	.short	0x0770


	//----- nvinfo : EIATTR_SW_WAR
	.align		4
.L_900:
        /*0454*/ 	.byte	0x04, 0x36
        /*0456*/ 	.short	(.L_902 - .L_901)
.L_901:
        /*0458*/ 	.word	0x00000008
.L_902:


//--------------------- .nv.info._ZN7cutlass13device_kernelIN5flash22FlashAttnBwdPreprocessIN4cute5tupleIJNS3_1CILi64EEENS5_ILi192EEEEEENS_10bfloat16_tEfNS_4arch4Sm90ELb1ELb1EEEEEvNT_6ParamsE --------------------------
	.section	.nv.info._ZN7cutlass13device_kernelIN5flash22FlashAttnBwdPreprocessIN4cute5tupleIJNS3_1CILi64EEENS5_ILi192EEEEEENS_10bfloat16_tEfNS_4arch4Sm90ELb1ELb1EEEEEvNT_6ParamsE,"",@"SHT_CUDA_INFO"
	.sectionflags	@""
	.align	4


	//----- nvinfo : EIATTR_CUDA_API_VERSION
	.align		4
        /*0000*/ 	.byte	0x04, 0x37
        /*0002*/ 	.short	(.L_904 - .L_903)
.L_903:
        /*0004*/ 	.word	0x00000082


	//----- nvinfo : EIATTR_KPARAM_INFO
	.align		4
.L_904:
        /*0008*/ 	.byte	0x04, 0x17
        /*000a*/ 	.short	(.L_906 - .L_905)
.L_905:
        /*000c*/ 	.word	0x00000000
        /*0010*/ 	.short	0x0000
        /*0012*/ 	.short	0x0000
        /*0014*/ 	.byte	0x00, 0xf0, 0xc1, 0x03


	//----- nvinfo : EIATTR_SPARSE_MMA_MASK
	.align		4
.L_906:
        /*0018*/ 	.byte	0x03, 0x50
        /*001a*/ 	.short	0x0000


	//----- nvinfo : EIATTR_MAXREG_COUNT
	.align		4
        /*001c*/ 	.byte	0x03, 0x1b
        /*001e*/ 	.short	0x0080


	//----- nvinfo : EIATTR_MERCURY_ISA_VERSION
	.align		4
        /*0020*/ 	.byte	0x03, 0x5f
        /*0022*/ 	.short	0x0101


	//----- nvinfo : EIATTR_COOP_GROUP_MASK_REGIDS
	.align		4
        /*0024*/ 	.byte	0x04, 0x29
        /*0026*/ 	.short	(.L_908 - .L_907)


	//   ....[0]....
.L_907:
        /*0028*/ 	.word	0xffffffff


	//   ....[1]....
        /*002c*/ 	.word	0xffffffff


	//   ....[2]....
        /*0030*/ 	.word	0xffffffff


	//   ....[3]....
        /*0034*/ 	.word	0xffffffff


	//   ....[4]....
        /*0038*/ 	.word	0xffffffff


	//   ....[5]....
        /*003c*/ 	.word	0xffffffff


	//----- nvinfo : EIATTR_COOP_GROUP_INSTR_OFFSETS
	.align		4
.L_908:
        /*0040*/ 	.byte	0x04, 0x28
        /*0042*/ 	.short	(.L_910 - .L_909)


	//   ....[0]....
.L_909:
        /*0044*/ 	.word	0x00001b30


	//   ....[1]....
        /*0048*/ 	.word	0x00001b50


	//   ....[2]....
        /*004c*/ 	.word	0x00001ba0


	//   ....[3]....
        /*0050*/ 	.word	0x00001bd0


	//   ....[4]....
        /*0054*/ 	.word	0x00001c10


	//   ....[5]....
        /*0058*/ 	.word	0x00001c40


	//----- nvinfo : EIATTR_EXIT_INSTR_OFFSETS
	.align		4
.L_910:
        /*005c*/ 	.byte	0x04, 0x1c
        /*005e*/ 	.short	(.L_912 - .L_911)


	//   ....[0]....
.L_911:
        /*0060*/ 	.word	0x000001c0


	//   ....[1]....
        /*0064*/ 	.word	0x000021b0


	//   ....[2]....
        /*0068*/ 	.word	0x00002230


	//----- nvinfo : EIATTR_MAX_THREADS
	.align		4
.L_912:
        /*006c*/ 	.byte	0x04, 0x05
        /*006e*/ 	.short	(.L_914 - .L_913)
.L_913:
        /*0070*/ 	.word	0x00000100
        /*0074*/ 	.word	0x00000001
        /*0078*/ 	.word	0x00000001


	//----- nvinfo : EIATTR_CRS_STACK_SIZE
	.align		4
.L_914:
        /*007c*/ 	.byte	0x04, 0x1e
        /*007e*/ 	.short	(.L_916 - .L_915)
.L_915:
        /*0080*/ 	.word	0x00000000


	//----- nvinfo : EIATTR_CBANK_PARAM_SIZE
	.align		4
.L_916:
        /*0084*/ 	.byte	0x03, 0x19
        /*0086*/ 	.short	0x00f0


	//----- nvinfo : EIATTR_PARAM_CBANK
	.align		4
        /*0088*/ 	.byte	0x04, 0x0a
        /*008a*/ 	.short	(.L_918 - .L_917)
	.align		4
.L_917:
        /*008c*/ 	.word	index@(.nv.constant0._ZN7cutlass13device_kernelIN5flash22FlashAttnBwdPreprocessIN4cute5tupleIJNS3_1CILi64EEENS5_ILi192EEEEEENS_10bfloat16_tEfNS_4arch4Sm90ELb1ELb1EEEEEvNT_6ParamsE)
        /*0090*/ 	.short	0x0210
        /*0092*/ 	.short	0x00f0


	//----- nvinfo : EIATTR_SW_WAR
	.align		4
.L_918:
        /*0094*/ 	.byte	0x04, 0x36
        /*0096*/ 	.short	(.L_920 - .L_919)
.L_919:
        /*0098*/ 	.word	0x00000008
.L_920:


//--------------------- .nv.callgraph             --------------------------
	.section	.nv.callgraph,"",@"SHT_CUDA_CALLGRAPH"
	.align	4
	.sectionentsize	8
	.align		4
        /*0000*/ 	.word	0x00000000
	.align		4
        /*0004*/ 	.word	0xffffffff
	.align		4
        /*0008*/ 	.word	index@(_ZN7cutlass13device_kernelIN5flash11enable_sm90INS1_16FlashAttnBwdSm90INS1_25CollectiveMainloopBwdSm90ILi2ELi1ELi1EN4cute5tupleIJNS5_1CILi1EEES8_S8_EEENS6_IJNS7_ILi64EEENS7_ILi96EEENS7_ILi192EEEEEENS_10bfloat16_tEfNS_4arch4Sm90ELb0ELb0ELb1ELb0ELb0ELb0ELb1ELb0ELi3ELi1ELi1ELi1ELb0EEENS1_21CollectiveEpilogueBwdISD_SE_SG_Li384ELb0ELb1ELi3EEENS1_19SingleTileSchedulerILb0ELb0ELb0ELi96EEEEEEEEEvNT_6ParamsE)
	.align		4
        /*000c*/ 	.word	index@(__assertfail)
	.align		4
        /*0010*/ 	.word	index@(_ZN7cutlass13device_kernelIN5flash11enable_sm90INS1_16FlashAttnBwdSm90INS1_25CollectiveMainloopBwdSm90ILi2ELi1ELi1EN4cute5tupleIJNS5_1CILi1EEES8_S8_EEENS6_IJNS7_ILi64EEENS7_ILi96EEENS7_ILi192EEEEEENS_10bfloat16_tEfNS_4arch4Sm90ELb0ELb0ELb1ELb0ELb1ELb0ELb1ELb0ELi3ELi1ELi1ELi1ELb0EEENS1_21CollectiveEpilogueBwdISD_SE_SG_Li384ELb0ELb1ELi3EEENS1_19SingleTileSchedulerILb0ELb0ELb0ELi96EEEEEEEEEvNT_6ParamsE)
	.align		4
        /*0014*/ 	.word	index@(__assertfail)
	.align		4
        /*0018*/ 	.word	index@(_ZN7cutlass13device_kernelIN5flash11enable_sm90INS1_16FlashAttnBwdSm90INS1_25CollectiveMainloopBwdSm90ILi2ELi1ELi1EN4cute5tupleIJNS5_1CILi1EEES8_S8_EEENS6_IJNS7_ILi64EEENS7_ILi96EEENS7_ILi192EEEEEENS_10bfloat16_tEfNS_4arch4Sm90ELb0ELb0ELb1ELb0ELb0ELb0ELb1ELb0ELi3ELi1ELi1ELi1ELb0EEENS1_24CollectiveEpilogueBwdGQAISD_fSG_Li384ELb0ELb0EEENS1_19SingleTileSchedulerILb0ELb0ELb0ELi96EEEEEEEEEvNT_6ParamsE)
	.align		4
        /*001c*/ 	.word	index@(__assertfail)
	.align		4
        /*0020*/ 	.word	index@(_ZN7cutlass13device_kernelIN5flash11enable_sm90INS1_16FlashAttnBwdSm90INS1_25CollectiveMainloopBwdSm90ILi2ELi1ELi1EN4cute5tupleIJNS5_1CILi1EEES8_S8_EEENS6_IJNS7_ILi64EEENS7_ILi96EEENS7_ILi192EEEEEENS_10bfloat16_tEfNS_4arch4Sm90ELb0ELb0ELb1ELb0ELb1ELb0ELb1ELb0ELi3ELi1ELi1ELi1ELb0EEENS1_24CollectiveEpilogueBwdGQAISD_fSG_Li384ELb0ELb1EEENS1_19SingleTileSchedulerILb0ELb0ELb0ELi96EEEEEEEEEvNT_6ParamsE)
	.align		4
        /*0024*/ 	.word	index@(__assertfail)
	.align		4
        /*0028*/ 	.word	index@(_ZN7cutlass13device_kernelIN5flash11enable_sm90INS1_16FlashAttnBwdSm90INS1_25CollectiveMainloopBwdSm90ILi2ELi1ELi1EN4cute5tupleIJNS5_1CILi1EEES8_S8_EEENS6_IJNS7_ILi64EEENS7_ILi96EEENS7_ILi192EEEEEENS_10bfloat16_tEfNS_4arch4Sm90ELb0ELb0ELb1ELb1ELb0ELb0ELb1ELb0ELi3ELi1ELi1ELi1ELb0EEENS1_21CollectiveEpilogueBwdISD_SE_SG_Li384ELb1ELb1ELi3EEENS1_19SingleTileSchedulerILb1ELb0ELb0ELi96EEEEEEEEEvNT_6ParamsE)
	.align		4
        /*002c*/ 	.word	index@(__assertfail)
	.align		4
        /*0030*/ 	.word	index@(_ZN7cutlass13device_kernelIN5flash11enable_sm90INS1_16FlashAttnBwdSm90INS1_25CollectiveMainloopBwdSm90ILi2ELi1ELi1EN4cute5tupleIJNS5_1CILi1EEES8_S8_EEENS6_IJNS7_ILi64EEENS7_ILi96EEENS7_ILi192EEEEEENS_10bfloat16_tEfNS_4arch4Sm90ELb0ELb0ELb1ELb1ELb1ELb0ELb1ELb0ELi3ELi1ELi1ELi1ELb0EEENS1_21CollectiveEpilogueBwdISD_SE_SG_Li384ELb1ELb1ELi3EEENS1_19SingleTileSchedulerILb1ELb0ELb0ELi96EEEEEEEEEvNT_6ParamsE)
	.align		4
        /*0034*/ 	.word	index@(__assertfail)
	.align		4
        /*0038*/ 	.word	index@(_ZN7cutlass13device_kernelIN5flash11enable_sm90INS1_16FlashAttnBwdSm90INS1_25CollectiveMainloopBwdSm90ILi2ELi1ELi1EN4cute5tupleIJNS5_1CILi1EEES8_S8_EEENS6_IJNS7_ILi64EEENS7_ILi96EEENS7_ILi192EEEEEENS_10bfloat16_tEfNS_4arch4Sm90ELb0ELb0ELb1ELb1ELb0ELb0ELb1ELb0ELi3ELi1ELi1ELi1ELb0EEENS1_24CollectiveEpilogueBwdGQAISD_fSG_Li384ELb1ELb0EEENS1_19SingleTileSchedulerILb1ELb0ELb0ELi96EEEEEEEEEvNT_6ParamsE)
	.align		4
        /*003c*/ 	.word	index@(__assertfail)
	.align		4
        /*0040*/ 	.word	index@(_ZN7cutlass13device_kernelIN5flash11enable_sm90INS1_16FlashAttnBwdSm90INS1_25CollectiveMainloopBwdSm90ILi2ELi1ELi1EN4cute5tupleIJNS5_1CILi1EEES8_S8_EEENS6_IJNS7_ILi64EEENS7_ILi96EEENS7_ILi192EEEEEENS_10bfloat16_tEfNS_4arch4Sm90ELb0ELb0ELb1ELb1ELb1ELb0ELb1ELb0ELi3ELi1ELi1ELi1ELb0EEENS1_24CollectiveEpilogueBwdGQAISD_fSG_Li384ELb1ELb1EEENS1_19SingleTileSchedulerILb1ELb0ELb0ELi96EEEEEEEEEvNT_6ParamsE)
	.align		4
        /*0044*/ 	.word	index@(__assertfail)
	.align		4
        /*0048*/ 	.word	index@(_ZN7cutlass13device_kernelIN5flash11enable_sm90INS1_16FlashAttnBwdSm90INS1_25CollectiveMainloopBwdSm90ILi2ELi1ELi1EN4cute5tupleIJNS5_1CILi1EEES8_S8_EEENS6_IJNS7_ILi64EEENS7_ILi96EEENS7_ILi192EEEEEENS_10bfloat16_tEfNS_4arch4Sm90ELb0ELb1ELb1ELb0ELb0ELb0ELb1ELb0ELi3ELi1ELi1ELi1ELb0EEENS1_21CollectiveEpilogueBwdISD_SE_SG_Li384ELb0ELb1ELi3EEENS1_19SingleTileSchedulerILb0ELb0ELb0ELi96EEEEEEEEEvNT_6ParamsE)
	.align		4
        /*004c*/ 	.word	index@(__assertfail)
	.align		4
        /*0050*/ 	.word	index@(_ZN7cutlass13device_kernelIN5flash11enable_sm90INS1_16FlashAttnBwdSm90INS1_25CollectiveMainloopBwdSm90ILi2ELi1ELi1EN4cute5tupleIJNS5_1CILi1EEES8_S8_EEENS6_IJNS7_ILi64EEENS7_ILi96EEENS7_ILi192EEEEEENS_10bfloat16_tEfNS_4arch4Sm90ELb0ELb1ELb1ELb0ELb1ELb0ELb1ELb0ELi3ELi1ELi1ELi1ELb0EEENS1_21CollectiveEpilogueBwdISD_SE_SG_Li384ELb0ELb1ELi3EEENS1_19SingleTileSchedulerILb0ELb0ELb0ELi96EEEEEEEEEvNT_6ParamsE)
	.align		4
        /*0054*/ 	.word	index@(__assertfail)
	.align		4
        /*0058*/ 	.word	index@(_ZN7cutlass13device_kernelIN5flash11enable_sm90INS1_16FlashAttnBwdSm90INS1_25CollectiveMainloopBwdSm90ILi2ELi1ELi1EN4cute5tupleIJNS5_1CILi1EEES8_S8_EEENS6_IJNS7_ILi64EEENS7_ILi96EEENS7_ILi192EEEEEENS_10bfloat16_tEfNS_4arch4Sm90ELb0ELb1ELb1ELb0ELb0ELb0ELb1ELb0ELi3ELi1ELi1ELi1ELb0EEENS1_24CollectiveEpilogueBwdGQAISD_fSG_Li384ELb0ELb0EEENS1_19SingleTileSchedulerILb0ELb0ELb0ELi96EEEEEEEEEvNT_6ParamsE)
	.align		4
        /*005c*/ 	.word	index@(__assertfail)
	.align		4
        /*0060*/ 	.word	index@(_ZN7cutlass13device_kernelIN5flash11enable_sm90INS1_16FlashAttnBwdSm90INS1_25CollectiveMainloopBwdSm90ILi2ELi1ELi1EN4cute5tupleIJNS5_1CILi1EEES8_S8_EEENS6_IJNS7_ILi64EEENS7_ILi96EEENS7_ILi192EEEEEENS_10bfloat16_tEfNS_4arch4Sm90ELb0ELb1ELb1ELb0ELb1ELb0ELb1ELb0ELi3ELi1ELi1ELi1ELb0EEENS1_24CollectiveEpilogueBwdGQAISD_fSG_Li384ELb0ELb1EEENS1_19SingleTileSchedulerILb0ELb0ELb0ELi96EEEEEEEEEvNT_6ParamsE)
	.align		4
        /*0064*/ 	.word	index@(__assertfail)
	.align		4
        /*0068*/ 	.word	index@(_ZN7cutlass13device_kernelIN5flash11enable_sm90INS1_16FlashAttnBwdSm90INS1_25CollectiveMainloopBwdSm90ILi2ELi1ELi1EN4cute5tupleIJNS5_1CILi1EEES8_S8_EEENS6_IJNS7_ILi64EEENS7_ILi96EEENS7_ILi192EEEEEENS_10bfloat16_tEfNS_4arch4Sm90ELb0ELb1ELb1ELb1ELb0ELb0ELb1ELb0ELi3ELi1ELi1ELi1ELb0EEENS1_21CollectiveEpilogueBwdISD_SE_SG_Li384ELb1ELb1ELi3EEENS1_19SingleTileSchedulerILb1ELb0ELb0ELi96EEEEEEEEEvNT_6ParamsE)
	.align		4
        /*006c*/ 	.word	index@(__assertfail)
	.align		4
        /*0070*/ 	.word	index@(_ZN7cutlass13device_kernelIN5flash11enable_sm90INS1_16FlashAttnBwdSm90INS1_25CollectiveMainloopBwdSm90ILi2ELi1ELi1EN4cute5tupleIJNS5_1CILi1EEES8_S8_EEENS6_IJNS7_ILi64EEENS7_ILi96EEENS7_ILi192EEEEEENS_10bfloat16_tEfNS_4arch4Sm90ELb0ELb1ELb1ELb1ELb1ELb0ELb1ELb0ELi3ELi1ELi1ELi1ELb0EEENS1_21CollectiveEpilogueBwdISD_SE_SG_Li384ELb1ELb1ELi3EEENS1_19SingleTileSchedulerILb1ELb0ELb0ELi96EEEEEEEEEvNT_6ParamsE)
	.align		4
        /*0074*/ 	.word	index@(__assertfail)
	.align		4
        /*0078*/ 	.word	index@(_ZN7cutlass13device_kernelIN5flash11enable_sm90INS1_16FlashAttnBwdSm90INS1_25CollectiveMainloopBwdSm90ILi2ELi1ELi1EN4cute5tupleIJNS5_1CILi1EEES8_S8_EEENS6_IJNS7_ILi64EEENS7_ILi96EEENS7_ILi192EEEEEENS_10bfloat16_tEfNS_4arch4Sm90ELb0ELb1ELb1ELb1ELb0ELb0ELb1ELb0ELi3ELi1ELi1ELi1ELb0EEENS1_24CollectiveEpilogueBwdGQAISD_fSG_Li384ELb1ELb0EEENS1_19SingleTileSchedulerILb1ELb0ELb0ELi96EEEEEEEEEvNT_6ParamsE)
	.align		4
        /*007c*/ 	.word	index@(__assertfail)
	.align		4
        /*0080*/ 	.word	index@(_ZN7cutlass13device_kernelIN5flash11enable_sm90INS1_16FlashAttnBwdSm90INS1_25CollectiveMainloopBwdSm90ILi2ELi1ELi1EN4cute5tupleIJNS5_1CILi1EEES8_S8_EEENS6_IJNS7_ILi64EEENS7_ILi96EEENS7_ILi192EEEEEENS_10bfloat16_tEfNS_4arch4Sm90ELb0ELb1ELb1ELb1ELb1ELb0ELb1ELb0ELi3ELi1ELi1ELi1ELb0EEENS1_24CollectiveEpilogueBwdGQAISD_fSG_Li384ELb1ELb1EEENS1_19SingleTileSchedulerILb1ELb0ELb0ELi96EEEEEEEEEvNT_6ParamsE)
	.align		4
        /*0084*/ 	.word	index@(__assertfail)
	.align		4
        /*0088*/ 	.word	index@(_ZN7cutlass13device_kernelIN5flash11enable_sm90INS1_16FlashAttnBwdSm90INS1_25CollectiveMainloopBwdSm90ILi2ELi1ELi1EN4cute5tupleIJNS5_1CILi1EEES8_S8_EEENS6_IJNS7_ILi64EEENS7_ILi96EEENS7_ILi192EEEEEENS_10bfloat16_tEfNS_4arch4Sm90ELb1ELb0ELb1ELb0ELb0ELb0ELb1ELb0ELi3ELi1ELi1ELi1ELb0EEENS1_21CollectiveEpilogueBwdISD_SE_SG_Li384ELb0ELb1ELi3EEENS1_25SingleTileBwdLPTSchedulerILb0ELi96ELb0EEEEEEEEEvNT_6ParamsE)
	.align		4
        /*008c*/ 	.word	index@(__assertfail)
	.align		4
        /*0090*/ 	.word	index@(_ZN7cutlass13device_kernelIN5flash11enable_sm90INS1_16FlashAttnBwdSm90INS1_25CollectiveMainloopBwdSm90ILi2ELi1ELi1EN4cute5tupleIJNS5_1CILi1EEES8_S8_EEENS6_IJNS7_ILi64EEENS7_ILi96EEENS7_ILi192EEEEEENS_10bfloat16_tEfNS_4arch4Sm90ELb1ELb0ELb1ELb0ELb1ELb0ELb1ELb0ELi3ELi1ELi1ELi1ELb0EEENS1_21CollectiveEpilogueBwdISD_SE_SG_Li384ELb0ELb1ELi3EEENS1_25SingleTileBwdLPTSchedulerILb0ELi96ELb1EEEEEEEEEvNT_6ParamsE)
	.align		4
        /*0094*/ 	.word	index@(__assertfail)
	.align		4
        /*0098*/ 	.word	index@(_ZN7cutlass13device_kernelIN5flash11enable_sm90INS1_16FlashAttnBwdSm90INS1_25CollectiveMainloopBwdSm90ILi2ELi1ELi1EN4cute5tupleIJNS5_1CILi1EEES8_S8_EEENS6_IJNS7_ILi64EEENS7_ILi96EEENS7_ILi192EEEEEENS_10bfloat16_tEfNS_4arch4Sm90ELb1ELb0ELb1ELb0ELb0ELb0ELb1ELb0ELi3ELi1ELi1ELi1ELb0EEENS1_24CollectiveEpilogueBwdGQAISD_fSG_Li384ELb0ELb0EEENS1_25SingleTileBwdLPTSchedulerILb0ELi96ELb0EEEEEEEEEvNT_6ParamsE)
	.align		4
        /*009c*/ 	.word	index@(__assertfail)
	.align		4
        /*00a0*/ 	.word	index@(_ZN7cutlass13device_kernelIN5flash11enable_sm90INS1_16FlashAttnBwdSm90INS1_25CollectiveMainloopBwdSm90ILi2ELi1ELi1EN4cute5tupleIJNS5_1CILi1EEES8_S8_EEENS6_IJNS7_ILi64EEENS7_ILi96EEENS7_ILi192EEEEEENS_10bfloat16_tEfNS_4arch4Sm90ELb1ELb0ELb1ELb0ELb1ELb0ELb1ELb0ELi3ELi1ELi1ELi1ELb0EEENS1_24CollectiveEpilogueBwdGQAISD_fSG_Li384ELb0ELb1EEENS1_25SingleTileBwdLPTSchedulerILb0ELi96ELb1EEEEEEEEEvNT_6ParamsE)
	.align		4
        /*00a4*/ 	.word	index@(__assertfail)
	.align		4
        /*00a8*/ 	.word	index@(_ZN7cutlass13device_kernelIN5flash11enable_sm90INS1_16FlashAttnBwdSm90INS1_25CollectiveMainloopBwdSm90ILi2ELi1ELi1EN4cute5tupleIJNS5_1CILi1EEES8_S8_EEENS6_IJNS7_ILi64EEENS7_ILi96EEENS7_ILi192EEEEEENS_10bfloat16_tEfNS_4arch4Sm90ELb1ELb0ELb1ELb1ELb0ELb0ELb1ELb0ELi3ELi1ELi1ELi1ELb0EEENS1_21CollectiveEpilogueBwdISD_SE_SG_Li384ELb1ELb1ELi3EEENS1_25SingleTileBwdLPTSchedulerILb1ELi96ELb0EEEEEEEEEvNT_6ParamsE)
	.align		4
        /*00ac*/ 	.word	index@(__assertfail)
	.align		4
        /*00b0*/ 	.word	index@(_ZN7cutlass13device_kernelIN5flash11enable_sm90INS1_16FlashAttnBwdSm90INS1_25CollectiveMainloopBwdSm90ILi2ELi1ELi1EN4cute5tupleIJNS5_1CILi1EEES8_S8_EEENS6_IJNS7_ILi64EEENS7_ILi96EEENS7_ILi192EEEEEENS_10bfloat16_tEfNS_4arch4Sm90ELb1ELb0ELb1ELb1ELb1ELb0ELb1ELb0ELi3ELi1ELi1ELi1ELb0EEENS1_21CollectiveEpilogueBwdISD_SE_SG_Li384ELb1ELb1ELi3EEENS1_25SingleTileBwdLPTSchedulerILb1ELi96ELb1EEEEEEEEEvNT_6ParamsE)
	.align		4
        /*00b4*/ 	.word	index@(__assertfail)
	.align		4
        /*00b8*/ 	.word	index@(_ZN7cutlass13device_kernelIN5flash11enable_sm90INS1_16FlashAttnBwdSm90INS1_25CollectiveMainloopBwdSm90ILi2ELi1ELi1EN4cute5tupleIJNS5_1CILi1EEES8_S8_EEENS6_IJNS7_ILi64EEENS7_ILi96EEENS7_ILi192EEEEEENS_10bfloat16_tEfNS_4arch4Sm90ELb1ELb0ELb1ELb1ELb0ELb0ELb1ELb0ELi3ELi1ELi1ELi1ELb0EEENS1_24CollectiveEpilogueBwdGQAISD_fSG_Li384ELb1ELb0EEENS1_25SingleTileBwdLPTSchedulerILb1ELi96ELb0EEEEEEEEEvNT_6ParamsE)
	.align		4
        /*00bc*/ 	.word	index@(__assertfail)
	.align		4
        /*00c0*/ 	.word	index@(_ZN7cutlass13device_kernelIN5flash11enable_sm90INS1_16FlashAttnBwdSm90INS1_25CollectiveMainloopBwdSm90ILi2ELi1ELi1EN4cute5tupleIJNS5_1CILi1EEES8_S8_EEENS6_IJNS7_ILi64EEENS7_ILi96EEENS7_ILi192EEEEEENS_10bfloat16_tEfNS_4arch4Sm90ELb1ELb0ELb1ELb1ELb1ELb0ELb1ELb0ELi3ELi1ELi1ELi1ELb0EEENS1_24CollectiveEpilogueBwdGQAISD_fSG_Li384ELb1ELb1EEENS1_25SingleTileBwdLPTSchedulerILb1ELi96ELb1EEEEEEEEEvNT_6ParamsE)
	.align		4
        /*00c4*/ 	.word	index@(__assertfail)
	.align		4
        /*00c8*/ 	.word	0x00000000
	.align		4
        /*00cc*/ 	.word	0xfffffffe
	.align		4
        /*00d0*/ 	.word	0x00000000
	.align		4
        /*00d4*/ 	.word	0xfffffffd
	.align		4
        /*00d8*/ 	.word	0x00000000
	.align		4
        /*00dc*/ 	.word	0xfffffffc


//--------------------- .nv.constant4             --------------------------
	.section	.nv.constant4,"a",@progbits
	.align	8
	.align		8
.nv.constant4:
        /*0000*/ 	.dword	__assertfail
	.align		8
        /*0008*/ 	.dword	__unnamed_1
	.align		8
        /*0010*/ 	.dword	__unnamed_2
	.align		8
        /*0018*/ 	.dword	__unnamed_3
	.align		8
        /*0020*/ 	.dword	__unnamed_4
	.align		8
        /*0028*/ 	.dword	_ZN74_INTERNAL_be9e3223_38_flash_bwd_hdim192_bf16_softcap_sm90_cu_ef95aea4_33464cuda3std3__45__cpo5beginE
	.align		8
        /*0030*/ 	.dword	_ZN74_INTERNAL_be9e3223_38_flash_bwd_hdim192_bf16_softcap_sm90_cu_ef95aea4_33464cuda3std3__45__cpo3endE
	.align		8
        /*0038*/ 	.dword	_ZN74_INTERNAL_be9e3223_38_flash_bwd_hdim192_bf16_softcap_sm90_cu_ef95aea4_33464cuda3std3__45__cpo6cbeginE
	.align		8
        /*0040*/ 	.dword	_ZN74_INTERNAL_be9e3223_38_flash_bwd_hdim192_bf16_softcap_sm90_cu_ef95aea4_33464cuda3std3__45__cpo4cendE
	.align		8
        /*0048*/ 	.dword	_ZN74_INTERNAL_be9e3223_38_flash_bwd_hdim192_bf16_softcap_sm90_cu_ef95aea4_33464cuda3std3__476_GLOBAL__N__be9e3223_38_flash_bwd_hdim192_bf16_softcap_sm90_cu_ef95aea4_33466ignoreE
	.align		8
        /*0050*/ 	.dword	_ZN74_INTERNAL_be9e3223_38_flash_bwd_hdim192_bf16_softcap_sm90_cu_ef95aea4_33464cuda3std3__419piecewise_constructE
	.align		8
        /*0058*/ 	.dword	_ZN74_INTERNAL_be9e3223_38_flash_bwd_hdim192_bf16_softcap_sm90_cu_ef95aea4_33464cuda3std3__48in_placeE
	.align		8
        /*0060*/ 	.dword	_ZN74_INTERNAL_be9e3223_38_flash_bwd_hdim192_bf16_softcap_sm90_cu_ef95aea4_33464cuda3std6ranges3__45__cpo4swapE
	.align		8
        /*0068*/ 	.dword	_ZN74_INTERNAL_be9e3223_38_flash_bwd_hdim192_bf16_softcap_sm90_cu_ef95aea4_33464cuda3std6ranges3__45__cpo9iter_moveE
	.align		8
        /*0070*/ 	.dword	_ZN74_INTERNAL_be9e3223_38_flash_bwd_hdim192_bf16_softcap_sm90_cu_ef95aea4_33464cute7productE
	.align		8
        /*0078*/ 	.dword	_ZN74_INTERNAL_be9e3223_38_flash_bwd_hdim192_bf16_softcap_sm90_cu_ef95aea4_33464cute1_E
	.align		8
        /*0080*/ 	.dword	$str$23
	.align		8
        /*0088*/ 	.dword	$str$24


//--------------------- .text._ZN7cutlass13device_kernelIN5flash11enable_sm90INS1_16FlashAttnBwdSm90INS1_25CollectiveMainloopBwdSm90ILi2ELi1ELi1EN4cute5tupleIJNS5_1CILi1EEES8_S8_EEENS6_IJNS7_ILi64EEENS7_ILi96EEENS7_ILi192EEEEEENS_10bfloat16_tEfNS_4arch4Sm90ELb0ELb0ELb1ELb0ELb0ELb0ELb1ELb0ELi3ELi1ELi1ELi1ELb0EEENS1_21CollectiveEpilogueBwdISD_SE_SG_Li384ELb0ELb1ELi3EEENS1_19SingleTileSchedulerILb0ELb0ELb0ELi96EEEEEEEEEvNT_6ParamsE --------------------------
	.section	.text._ZN7cutlass13device_kernelIN5flash11enable_sm90INS1_16FlashAttnBwdSm90INS1_25CollectiveMainloopBwdSm90ILi2ELi1ELi1EN4cute5tupleIJNS5_1CILi1EEES8_S8_EEENS6_IJNS7_ILi64EEENS7_ILi96EEENS7_ILi192EEEEEENS_10bfloat16_tEfNS_4arch4Sm90ELb0ELb0ELb1ELb0ELb0ELb0ELb1ELb0ELi3ELi1ELi1ELi1ELb0EEENS1_21CollectiveEpilogueBwdISD_SE_SG_Li384ELb0ELb1ELi3EEENS1_19SingleTileSchedulerILb0ELb0ELb0ELi96EEEEEEEEEvNT_6ParamsE,"ax",@progbits
	.align	128
.text._ZN7cutlass13device_kernelIN5flash11enable_sm90INS1_16FlashAttnBwdSm90INS1_25CollectiveMainloopBwdSm90ILi2ELi1ELi1EN4cute5tupleIJNS5_1CILi1EEES8_S8_EEENS6_IJNS7_ILi64EEENS7_ILi96EEENS7_ILi192EEEEEENS_10bfloat16_tEfNS_4arch4Sm90ELb0ELb0ELb1ELb0ELb0ELb0ELb1ELb0ELi3ELi1ELi1ELi1ELb0EEENS1_21CollectiveEpilogueBwdISD_SE_SG_Li384ELb0ELb1ELi3EEENS1_19SingleTileSchedulerILb0ELb0ELb0ELi96EEEEEEEEEvNT_6ParamsE:
        .type           _ZN7cutlass13device_kernelIN5flash11enable_sm90INS1_16FlashAttnBwdSm90INS1_25CollectiveMainloopBwdSm90ILi2ELi1ELi1EN4cute5tupleIJNS5_1CILi1EEES8_S8_EEENS6_IJNS7_ILi64EEENS7_ILi96EEENS7_ILi192EEEEEENS_10bfloat16_tEfNS_4arch4Sm90ELb0ELb0ELb1ELb0ELb0ELb0ELb1ELb0ELi3ELi1ELi1ELi1ELb0EEENS1_21CollectiveEpilogueBwdISD_SE_SG_Li384ELb0ELb1ELi3EEENS1_19SingleTileSchedulerILb0ELb0ELb0ELi96EEEEEEEEEvNT_6ParamsE,@function
        .size           _ZN7cutlass13device_kernelIN5flash11enable_sm90INS1_16FlashAttnBwdSm90INS1_25CollectiveMainloopBwdSm90ILi2ELi1ELi1EN4cute5tupleIJNS5_1CILi1EEES8_S8_EEENS6_IJNS7_ILi64EEENS7_ILi96EEENS7_ILi192EEEEEENS_10bfloat16_tEfNS_4arch4Sm90ELb0ELb0ELb1ELb0ELb0ELb0ELb1ELb0ELi3ELi1ELi1ELi1ELb0EEENS1_21CollectiveEpilogueBwdISD_SE_SG_Li384ELb0ELb1ELi3EEENS1_19SingleTileSchedulerILb0ELb0ELb0ELi96EEEEEEEEEvNT_6ParamsE,(.L_x_3855 - _ZN7cutlass13device_kernelIN5flash11enable_sm90INS1_16FlashAttnBwdSm90INS1_25CollectiveMainloopBwdSm90ILi2ELi1ELi1EN4cute5tupleIJNS5_1CILi1EEES8_S8_EEENS6_IJNS7_ILi64EEENS7_ILi96EEENS7_ILi192EEEEEENS_10bfloat16_tEfNS_4arch4Sm90ELb0ELb0ELb1ELb0ELb0ELb0ELb1ELb0ELi3ELi1ELi1ELi1ELb0EEENS1_21CollectiveEpilogueBwdISD_SE_SG_Li384ELb0ELb1ELi3EEENS1_19SingleTileSchedulerILb0ELb0ELb0ELi96EEEEEEEEEvNT_6ParamsE)
        .other          _ZN7cutlass13device_kernelIN5flash11enable_sm90INS1_16FlashAttnBwdSm90INS1_25CollectiveMainloopBwdSm90ILi2ELi1ELi1EN4cute5tupleIJNS5_1CILi1EEES8_S8_EEENS6_IJNS7_ILi64EEENS7_ILi96EEENS7_ILi192EEEEEENS_10bfloat16_tEfNS_4arch4Sm90ELb0ELb0ELb1ELb0ELb0ELb0ELb1ELb0ELi3ELi1ELi1ELi1ELb0EEENS1_21CollectiveEpilogueBwdISD_SE_SG_Li384ELb0ELb1ELi3EEENS1_19SingleTileSchedulerILb0ELb0ELb0ELi96EEEEEEEEEvNT_6ParamsE,@"STO_CUDA_ENTRY STV_DEFAULT"
_ZN7cutlass13device_kernelIN5flash11enable_sm90INS1_16FlashAttnBwdSm90INS1_25CollectiveMainloopBwdSm90ILi2ELi1ELi1EN4cute5tupleIJNS5_1CILi1EEES8_S8_EEENS6_IJNS7_ILi64EEENS7_ILi96EEENS7_ILi192EEEEEENS_10bfloat16_tEfNS_4arch4Sm90ELb0ELb0ELb1ELb0ELb0ELb0ELb1ELb0ELi3ELi1ELi1ELi1ELb0EEENS1_21CollectiveEpilogueBwdISD_SE_SG_Li384ELb0ELb1ELi3EEENS1_19SingleTileSchedulerILb0ELb0ELb0ELi96EEEEEEEEEvNT_6ParamsE:
[----:B------:R-:W1:Y:S02]  /*0000*/  LDC R1, c[0x0][0x28] ;  /* 0x00000a00ff017b82 */ /* 0x000e640000000800 */
[----:B-1----:R-:W-:Y:S01]  /*0010*/  VIADD R1, R1, 0xfffffff8 ;  /* 0xfffffff801017836 */ /* 0x002fe20000000000 */
[----:B------:R-:W1:Y:S01]  /*0020*/  S2R R3, SR_TID.X ;  /* 0x0000000000037919 */ /* 0x000e620000002100 */
[----:B------:R-:W-:Y:S01]  /*0030*/  ELECT P0, URZ, PT ;  /* 0x00000000003f782f */ /* 0x000fe20003800000 */
[----:B------:R-:W-:Y:S01]  /*0040*/  BSSY B0, `(.L_x_0) ;  /* 0x0000019000007945 */ /* 0x000fe20003800000 */
[----:B-1----:R-:W-:-:S05]  /*0050*/  SHF.R.U32.HI R0, RZ, 0x5, R3 ;  /* 0x00000005ff007819 */ /* 0x002fca0000011603 */
[----:B------:R-:W1:Y:S02]  /*0060*/  SHFL.IDX PT, R2, R0, RZ, 0x1f ;  /* 0x00001fff00027589 */ /* 0x000e6400000e0000 */
[----:B-1----:R-:W-:-:S13]  /*0070*/  ISETP.EQ.AND P0, PT, R2, RZ, P0 ;  /* 0x000000ff0200720c */ /* 0x002fda0000702270 */
[----:B------:R-:W-:Y:S05]  /*0080*/  @!P0 BRA `(.L_x_1) ;  /* 0x0000000000508947 */ /* 0x000fea0003800000 */
[----:B------:R-:W-:Y:S02]  /*0090*/  ULDC.64 UR4, c[0x0][0x198] ;  /* 0x0000660000047ab9 */ /* 0x000fe40000000a00 */
[----:B------:R-:W-:Y:S02]  /*00a0*/  UIADD3 UR6, UP0, UR4, 0xf0, URZ ;  /* 0x000000f004067890 */ /* 0x000fe4000ff1e03f */
[----:B------:R-:W-:Y:S02]  /*00b0*/  UIADD3 UR8, UP1, UR4, 0x1f0, URZ ;  /* 0x000001f004087890 */ /* 0x000fe4000ff3e03f */
[----:B------:R-:W-:Y:S02]  /*00c0*/  UIADD3 UR10, UP2, UR4, 0x2f0, URZ ;  /* 0x000002f0040a7890 */ /* 0x000fe4000ff5e03f */
[----:B------:R-:W-:Y:S02]  /*00d0*/  UIADD3 UR12, UP3, UR4, 0x3f0, URZ ;  /* 0x000003f0040c7890 */ /* 0x000fe4000ff7e03f */
[----:B------:R-:W-:-:S02]  /*00e0*/  UIADD3 UR14, UP4, UR4, 0x670, URZ ;  /* 0x00000670040e7890 */ /* 0x000fc4000ff9e03f */
[----:B------:R-:W-:Y:S02]  /*00f0*/  UIADD3.X UR7, URZ, UR5, URZ, UP0, !UPT ;  /* 0x000000053f077290 */ /* 0x000fe400087fe43f */
[----:B------:R-:W-:Y:S02]  /*0100*/  UIADD3 UR4, UP5, UR4, 0x770, URZ ;  /* 0x0000077004047890 */ /* 0x000fe4000ffbe03f */
[----:B------:R-:W-:Y:S02]  /*0110*/  UIADD3.X UR9, URZ, UR5, URZ, UP1, !UPT ;  /* 0x000000053f097290 */ /* 0x000fe40008ffe43f */
[----:B------:R-:W-:Y:S02]  /*0120*/  UIADD3.X UR11, URZ, UR5, URZ, UP2, !UPT ;  /* 0x000000053f0b7290 */ /* 0x000fe400097fe43f */
[----:B------:R-:W-:Y:S01]  /*0130*/  UIADD3.X UR13, URZ, UR5, URZ, UP3, !UPT ;  /* 0x000000053f0d7290 */ /* 0x000fe20009ffe43f */
[----:B------:R1:W-:Y:S01]  /*0140*/  UTMACCTL.PF [UR6] ;  /* 0x00000000060079b9 */ /* 0x0003e20008040000 */
[----:B------:R-:W-:-:S03]  /*0150*/  UIADD3.X UR15, URZ, UR5, URZ, UP4, !UPT ;  /* 0x000000053f0f7290 */ /* 0x000fc6000a7fe43f */
[----:B------:R1:W-:Y:S01]  /*0160*/  UTMACCTL.PF [UR8] ;  /* 0x00000000080079b9 */ /* 0x0003e20008040000 */
[----:B------:R-:W-:Y:S01]  /*0170*/  UIADD3.X UR5, URZ, UR5, URZ, UP5, !UPT ;  /* 0x000000053f057290 */ /* 0x000fe2000affe43f */
[----:B------:R1:W-:Y:S02]  /*0180*/  UTMACCTL.PF [UR10] ;  /* 0x000000000a0079b9 */ /* 0x0003e40008040000 */
[----:B------:R1:W-:Y:S02]  /*0190*/  UTMACCTL.PF [UR12] ;  /* 0x000000000c0079b9 */ /* 0x0003e40008040000 */
[----:B------:R1:W-:Y:S04]  /*01a0*/  UTMACCTL.PF [UR14] ;  /* 0x000000000e0079b9 */ /* 0x0003e80008040000 */
[----:B------:R1:W-:Y:S02]  /*01b0*/  UTMACCTL.PF [UR4] ;  /* 0x00000000040079b9 */ /* 0x0003e40008040000 */
[----:B-1----:R-:W-:Y:S01]  /*01c0*/  NOP ;  /* 0x0000000000007918 */ /* 0x002fe20000000000 */
.L_x_1:
[----:B------:R-:W-:Y:S05]  /*01d0*/  BSYNC B0 ;  /* 0x0000000000007941 */ /* 0x000fea0003800000 */
.L_x_0:
[----:B------:R-:W-:Y:S01]  /*01e0*/  VOTEU.ANY UP0, P0 ;  /* 0x00000000003f7886 */ /* 0x000fe20000000100 */
[----:B------:R-:W1:Y:S01]  /*01f0*/  SHFL.IDX PT, R2, R0, RZ, 0x1f ;  /* 0x00001fff00027589 */ /* 0x000e6200000e0000 */
[----:B------:R-:W-:Y:S01]  /*0200*/  UMOV UR4, 0x1 ;  /* 0x0000000100047882 */ /* 0x000fe20000000000 */
[----:B------:R-:W-:Y:S02]  /*0210*/  SHF.R.U32.HI R3, RZ, 0x7, R3 ;  /* 0x00000007ff037819 */ /* 0x000fe40000011603 */
[----:B------:R-:W2:Y:S01]  /*0220*/  @UP0 S2UR UR7, SR_CgaCtaId ;  /* 0x00000000000709c3 */ /* 0x000ea20000008800 */
[----:B------:R-:W-:Y:S01]  /*0230*/  @UP0 UMOV UR6, 0x400 ;  /* 0x0000040000060882 */ /* 0x000fe20000000000 */
[----:B------:R-:W-:-:S04]  /*0240*/  @UP0 UIADD3 UR4, -UR4, 0x100000, URZ ;  /* 0x0010000004040890 */ /* 0x000fc8000fffe13f */
[----:B------:R-:W-:Y:S02]  /*0250*/  @UP0 USHF.L.U32 UR5, UR4, 0xb, URZ ;  /* 0x0000000b04050899 */ /* 0x000fe4000800063f */
[----:B------:R-:W-:Y:S01]  /*0260*/  @UP0 USHF.L.U32 UR4, UR4, 0x1, URZ ;  /* 0x0000000104040899 */ /* 0x000fe2000800063f */
[----:B-1----:R-:W-:Y:S02]  /*0270*/  ISETP.NE.AND P1, PT, R2, RZ, PT ;  /* 0x000000ff0200720c */ /* 0x002fe40003f25270 */
[----:B------:R1:W3:Y:S01]  /*0280*/  SHFL.IDX PT, R2, R3, RZ, 0x1f ;  /* 0x00001fff03027589 */ /* 0x0002e200000e0000 */
[----:B--2---:R-:W-:Y:S01]  /*0290*/  @UP0 ULEA UR6, UR7, UR6, 0x18 ;  /* 0x0000000607060291 */ /* 0x004fe2000f8ec03f */
[----:B------:R-:W-:Y:S02]  /*02a0*/  VOTEU.ANY UP0, P0 ;  /* 0x00000000003f7886 */ /* 0x000fe40000000100 */
[----:B------:R-:W2:Y:S09]  /*02b0*/  FENCE.VIEW.ASYNC.S ;  /* 0x00000000000073c6 */ /* 0x000eb20000000000 */
[----:B--2---:R1:W2:Y:S02]  /*02c0*/  @UP0 SYNCS.EXCH.64 URZ, [UR6+0x36400], UR4 ;  /* 0x03640004063f05b2 */ /* 0x0042a40008000100 */
[----:B-1----:R-:W-:Y:S05]  /*02d0*/  @P1 BRA `(.L_x_2) ;  /* 0x0000000000481947 */ /* 0x002fea0003800000 */
[----:B------:R-:W1:Y:S01]  /*02e0*/  S2UR UR5, SR_CgaCtaId ;  /* 0x00000000000579c3 */ /* 0x000e620000008800 */
[----:B------:R-:W-:Y:S01]  /*02f0*/  UMOV UR4, 0x400 ;  /* 0x0000040000047882 */ /* 0x000fe20000000000 */
[----:B------:R-:W-:Y:S01]  /*0300*/  UMOV UR6, 0x1 ;  /* 0x0000000100067882 */ /* 0x000fe20000000000 */
[----:B------:R-:W-:Y:S01]  /*0310*/  UMOV UR9, 0x180 ;  /* 0x0000018000097882 */ /* 0x000fe20000000000 */
[----:B------:R-:W-:-:S04]  /*0320*/  UIADD3 UR6, -UR6, 0x100000, URZ ;  /* 0x0010000006067890 */ /* 0x000fc8000fffe13f */
[----:B------:R-:W-:Y:S02]  /*0330*/  USHF.L.U32 UR7, UR6, 0xb, URZ ;  /* 0x0000000b06077899 */ /* 0x000fe4000800063f */
[----:B------:R-:W-:Y:S01]  /*0340*/  USHF.L.U32 UR6, UR6, 0x1, URZ ;  /* 0x0000000106067899 */ /* 0x000fe2000800063f */
[----:B------:R-:W-:Y:S01]  /*0350*/  ELECT P0, URZ, PT ;  /* 0x00000000003f782f */ /* 0x000fe20003800000 */
[----:B-1----:R-:W-:Y:S02]  /*0360*/  ULEA UR8, UR5, UR4, 0x18 ;  /* 0x0000000405087291 */ /* 0x002fe4000f8ec03f */
[----:B------:R-:W-:-:S04]  /*0370*/  UIADD3 UR4, -UR9, 0x100000, URZ ;  /* 0x0010000009047890 */ /* 0x000fc8000fffe13f */
[----:B------:R-:W-:Y:S02]  /*0380*/  USHF.L.U32 UR5, UR4, 0xb, URZ ;  /* 0x0000000b04057899 */ /* 0x000fe4000800063f */
[----:B------:R-:W-:Y:S01]  /*0390*/  USHF.L.U32 UR4, UR4, 0x1, URZ ;  /* 0x0000000104047899 */ /* 0x000fe2000800063f */
[----:B------:R-:W1:Y:S03]  /*03a0*/  FENCE.VIEW.ASYNC.S ;  /* 0x00000000000073c6 */ /* 0x000e660000000000 */
[----:B-1----:R1:W4:Y:S08]  /*03b0*/  SYNCS.EXCH.64 URZ, [UR8+0x36410], UR6 ;  /* 0x03641006083f75b2 */ /* 0x0023300008000100 */
[----:B------:R1:W1:Y:S01]  /*03c0*/  SYNCS.EXCH.64 URZ, [UR8+0x36420], UR4 ;  /* 0x03642004083f75b2 */ /* 0x0002620008000100 */
[----:B------:R1:W1:Y:S01]  /*03d0*/  SYNCS.EXCH.64 URZ, [UR8+0x36418], UR6 ;  /* 0x03641806083f75b2 */ /* 0x0002620008000100 */
[----:B------:R1:W1:Y:S01]  /*03e0*/  SYNCS.EXCH.64 URZ, [UR8+0x36428], UR4 ;  /* 0x03642804083f75b2 */ /* 0x0002620008000100 */
[----:B------:R-:W-:Y:S01]  /*03f0*/  NOP ;  /* 0x0000000000007918 */ /* 0x000fe20000000000 */
.L_x_2:
[----:B------:R-:W5:Y:S01]  /*0400*/  SHFL.IDX PT, R3, R0, RZ, 0x1f ;  /* 0x00001fff00037589 */ /* 0x000f6200000e0000 */
[----:B------:R-:W-:Y:S01]  /*0410*/  NOP ;  /* 0x0000000000007918 */ /* 0x000fe20000000000 */
[----:B-----5:R-:W-:-:S13]  /*0420*/  ISETP.NE.AND P0, PT, R3, RZ, PT ;  /* 0x000000ff0300720c */ /* 0x020fda0003f05270 */
[----:B------:R-:W-:Y:S05]  /*0430*/  @P0 BRA `(.L_x_3) ;  /* 0x0000000000400947 */ /* 0x000fea0003800000 */
[----:B-1----:R-:W1:Y:S01]  /*0440*/  S2UR UR5, SR_CgaCtaId ;  /* 0x00000000000579c3 */ /* 0x002e620000008800 */
[----:B------:R-:W-:Y:S01]  /*0450*/  UMOV UR4, 0x400 ;  /* 0x0000040000047882 */ /* 0x000fe20000000000 */
[----:B------:R-:W-:Y:S01]  /*0460*/  UMOV UR6, 0x1 ;  /* 0x0000000100067882 */ /* 0x000fe20000000000 */
[----:B------:R-:W-:Y:S01]  /*0470*/  UMOV UR7, 0x180 ;  /* 0x0000018000077882 */ /* 0x000fe20000000000 */
[----:B------:R-:W-:Y:S01]  /*0480*/  ELECT P0, URZ, PT ;  /* 0x00000000003f782f */ /* 0x000fe20003800000 */
[----:B-1----:R-:W-:Y:S02]  /*0490*/  ULEA UR8, UR5, UR4, 0x18 ;  /* 0x0000000405087291 */ /* 0x002fe4000f8ec03f */
[----:B------:R-:W-:-:S04]  /*04a0*/  UIADD3 UR4, -UR6, 0x100000, URZ ;  /* 0x0010000006047890 */ /* 0x000fc8000fffe13f */
[----:B------:R-:W-:Y:S02]  /*04b0*/  USHF.L.U32 UR5, UR4, 0xb, URZ ;  /* 0x0000000b04057899 */ /* 0x000fe4000800063f */
[----:B------:R-:W-:Y:S02]  /*04c0*/  USHF.L.U32 UR4, UR4, 0x1, URZ ;  /* 0x0000000104047899 */ /* 0x000fe4000800063f */
[----:B------:R-:W-:-:S04]  /*04d0*/  UIADD3 UR6, -UR7, 0x100000, URZ ;  /* 0x0010000007067890 */ /* 0x000fc8000fffe13f */
[----:B------:R-:W-:Y:S02]  /*04e0*/  USHF.L.U32 UR7, UR6, 0xb, URZ ;  /* 0x0000000b06077899 */ /* 0x000fe4000800063f */
[----:B------:R-:W-:Y:S01]  /*04f0*/  USHF.L.U32 UR6, UR6, 0x1, URZ ;  /* 0x0000000106067899 */ /* 0x000fe2000800063f */
[----:B------:R-:W1:Y:S03]  /*0500*/  FENCE.VIEW.ASYNC.S ;  /* 0x00000000000073c6 */ /* 0x000e660000000000 */
[----:B-1----:R1:W1:Y:S08]  /*0510*/  SYNCS.EXCH.64 URZ, [UR8+0x36430], UR4 ;  /* 0x03643004083f75b2 */ /* 0x0022700008000100 */
[----:B------:R1:W1:Y:S01]  /*0520*/  SYNCS.EXCH.64 URZ, [UR8+0x36438], UR6 ;  /* 0x03643806083f75b2 */ /* 0x0002620008000100 */
[----:B------:R-:W-:Y:S01]  /*0530*/  NOP ;  /* 0x0000000000007918 */ /* 0x000fe20000000000 */
.L_x_3:
[----:B---3--:R-:W-:Y:S01]  /*0540*/  ISETP.NE.AND P0, PT, R2, RZ, PT ;  /* 0x000000ff0200720c */ /* 0x008fe20003f05270 */
[----:B------:R-:W-:Y:S01]  /*0550*/  IMAD.MOV.U32 R17, RZ, RZ, 0x1 ;  /* 0x00000001ff117424 */ /* 0x000fe200078e00ff */
[----:B------:R-:W-:-:S04]  /*0560*/  NOP ;  /* 0x0000000000007918 */ /* 0x000fc80000000000 */
[----:B------:R-:W-:Y:S01]  /*0570*/  SEL R17, R17, 0x2, !P0 ;  /* 0x0000000211117807 */ /* 0x000fe20004000000 */
[----:B-12-4-:R-:W-:Y:S06]  /*0580*/  BAR.SYNC.DEFER_BLOCKING 0x0 ;  /* 0x0000000000007b1d */ /* 0x016fec0000010000 */
[----:B------:R-:W-:Y:S05]  /*0590*/  @!P0 BRA `(.L_x_4) ;  /* 0x0000004000848947 */ /* 0x000fea0003800000 */
.L_x_5:
[----:B------:R-:W-:-:S08]  /*05a0*/  NOP ;  /* 0x0000000000007918 */ /* 0x000fd00000000000 */
[----:B------:R-:W1:Y:S02]  /*05b0*/  USETMAXREG.TRY_ALLOC.CTAPOOL UP0, 0xa0 ;  /* 0x000000a0000079c8 */ /* 0x000e640008000600 */
[----:B-1----:R-:W-:-:S13]  /*05c0*/  PLOP3.LUT P0, PT, PT, PT, UP0, 0x80, 0x0 ;  /* 0x000000000000781c */ /* 0x002fda0003f0f008 */
[----:B------:R-:W-:Y:S05]  /*05d0*/  @!P0 BRA `(.L_x_5) ;  /* 0xfffffffc00f08947 */ /* 0x000fea000383ffff */
[----:B------:R-:W-:Y:S01]  /*05e0*/  LOP3.LUT R0, R0, 0x3, RZ, 0xc0, !PT ;  /* 0x0000000300007812 */ /* 0x000fe200078ec0ff */
[----:B------:R-:W1:Y:S01]  /*05f0*/  S2R R2, SR_TID.X ;  /* 0x0000000000027919 */ /* 0x000e620000002100 */
[----:B------:R-:W2:Y:S04]  /*0600*/  S2UR UR4, SR_CTAID.Z ;  /* 0x00000000000479c3 */ /* 0x000ea80000002700 */
[----:B------:R-:W3:Y:S02]  /*0610*/  SHFL.IDX PT, R0, R0, RZ, 0x1f ;  /* 0x00001fff00007589 */ /* 0x000ee400000e0000 */
[----:B---3--:R-:W-:Y:S02]  /*0620*/  ISETP.NE.AND P0, PT, R0, RZ, PT ;  /* 0x000000ff0000720c */ /* 0x008fe40003f05270 */
[----:B-1----:R-:W-:-:S11]  /*0630*/  SHF.R.U32.HI R2, RZ, 0x7, R2 ;  /* 0x00000007ff027819 */ /* 0x002fd60000011602 */
[----:B------:R-:W-:-:S05]  /*0640*/  @!P0 VIADD R2, R2, 0x9 ;  /* 0x0000000902028836 */ /* 0x000fca0000000000 */
[----:B------:R1:W-:Y:S06]  /*0650*/  @!P0 BAR.ARV R2, 0xa0 ;  /* 0x000280020000851d */ /* 0x0003ec0000002000 */
[----:B--2---:R-:W-:-:S13]  /*0660*/  ISETP.LE.AND P0, PT, RZ, UR4, PT ;  /* 0x00000004ff007c0c */ /* 0x004fda000bf03270 */
[----:B-1----:R-:W-:Y:S05]  /*0670*/  @!P0 EXIT ;  /* 0x000000000000894d */ /* 0x002fea0003800000 */
[----:B------:R-:W1:Y:S01]  /*0680*/  S2UR UR4, SR_CgaCtaId ;  /* 0x00000000000479c3 */ /* 0x000e620000008800 */
[----:B------:R-:W-:Y:S02]  /*0690*/  UMOV UR37, 0x400 ;  /* 0x0000040000257882 */ /* 0x000fe40000000000 */
[----:B-1----:R-:W-:-:S04]  /*06a0*/  ULEA UR37, UR4, UR37, 0x18 ;  /* 0x0000002504257291 */ /* 0x002fc8000f8ec03f */
[----:B------:R-:W-:-:S04]  /*06b0*/  UIADD3 UR36, UR37, 0x30400, URZ ;  /* 0x0003040025247890 */ /* 0x000fc8000fffe03f */
[----:B------:R-:W-:-:S06]  /*06c0*/  ULOP3.LUT UP0, URZ, UR36, 0x1bf, URZ, 0xc0, !UPT ;  /* 0x000001bf243f7892 */ /* 0x000fcc000f80c03f */
[----:B------:R-:W-:-:S13]  /*06d0*/  PLOP3.LUT P0, PT, PT, PT, UP0, 0x80, 0x0 ;  /* 0x000000000000781c */ /* 0x000fda0003f0f008 */
[----:B------:R-:W-:Y:S05]  /*06e0*/  @!P0 BRA `(.L_x_6) ;  /* 0x00000000007c8947 */ /* 0x000fea0003800000 */
[----:B------:R-:W-:Y:S01]  /*06f0*/  MOV R2, 0x0 ;  /* 0x0000000000027802 */ /* 0x000fe20000000f00 */
[----:B------:R-:W-:Y:S01]  /*0700*/  ULDC.64 UR4, c[0x4][0x80] ;  /* 0x0100200000047ab9 */ /* 0x000fe20000000a00 */
[----:B------:R-:W-:Y:S01]  /*0710*/  ULDC.64 UR6, c[0x4][0x8] ;  /* 0x0100020000067ab9 */ /* 0x000fe20000000a00 */
[----:B------:R-:W-:Y:S01]  /*0720*/  IMAD.U32 R4, RZ, RZ, UR4 ;  /* 0x00000004ff047e24 */ /* 0x000fe2000f8e00ff */
[----:B------:R1:W2:Y:S01]  /*0730*/  LDC.64 R14, c[0x4][R2] ;  /* 0x01000000020e7b82 */ /* 0x0002a20000000a00 */
[----:B------:R-:W-:Y:S01]  /*0740*/  IMAD.U32 R5, RZ, RZ, UR5 ;  /* 0x00000005ff057e24 */ /* 0x000fe2000f8e00ff */
[----:B------:R-:W-:Y:S01]  /*0750*/  ULDC.64 UR4, c[0x4][0x88] ;  /* 0x0100220000047ab9 */ /* 0x000fe20000000a00 */
[----:B------:R-:W-:Y:S02]  /*0760*/  IMAD.U32 R10, RZ, RZ, UR6 ;  /* 0x00000006ff0a7e24 */ /* 0x000fe4000f8e00ff */
[----:B------:R-:W-:Y:S02]  /*0770*/  IMAD.U32 R6, RZ, RZ, UR4 ;  /* 0x00000004ff067e24 */ /* 0x000fe4000f8e00ff */
[----:B------:R-:W-:-:S02]  /*0780*/  IMAD.U32 R7, RZ, RZ, UR5 ;  /* 0x00000005ff077e24 */ /* 0x000fc4000f8e00ff */
[----:B------:R-:W-:Y:S02]  /*0790*/  IMAD.U32 R11, RZ, RZ, UR7 ;  /* 0x00000007ff0b7e24 */ /* 0x000fe4000f8e00ff */
[----:B------:R-:W-:Y:S02]  /*07a0*/  IMAD.MOV.U32 R8, RZ, RZ, 0x70 ;  /* 0x00000070ff087424 */ /* 0x000fe400078e00ff */
[----:B------:R-:W-:Y:S02]  /*07b0*/  IMAD.MOV.U32 R12, RZ, RZ, 0x1 ;  /* 0x00000001ff0c7424 */ /* 0x000fe400078e00ff */
[----:B-1----:R-:W-:-:S07]  /*07c0*/  IMAD.MOV.U32 R13, RZ, RZ, RZ ;  /* 0x000000ffff0d7224 */ /* 0x002fce00078e00ff */
[----:B------:R-:W-:-:S07]  /*07d0*/  LEPC R20, `(.L_x_7) ;  /* 0x000000001014794e */ /* 0x000fce0000000000 */
[----:B--2---:R-:W-:Y:S05]  /*07e0*/  CALL.ABS.NOINC R14 ;  /* 0x000000000e007343 */ /* 0x004fea0003c00000 */
.L_x_7:
[----:B------:R-:W1:Y:S01]  /*07f0*/  LDC.64 R2, c[0x4][R2] ;  /* 0x0100000002027b82 */ /* 0x000e620000000a00 */
[----:B------:R-:W-:Y:S01]  /*0800*/  ULDC.64 UR4, c[0x4][0x80] ;  /* 0x0100200000047ab9 */ /* 0x000fe20000000a00 */
[----:B------:R-:W-:Y:S01]  /*0810*/  ULDC.64 UR6, c[0x4][0x88] ;  /* 0x0100220000067ab9 */ /* 0x000fe20000000a00 */
[----:B------:R-:W-:Y:S02]  /*0820*/  IMAD.U32 R4, RZ, RZ, UR4 ;  /* 0x00000004ff047e24 */ /* 0x000fe4000f8e00ff */
        /* <DEDUP_REMOVED lines=8> */
[----:B------:R-:W-:-:S07]  /*08b0*/  IMAD.MOV.U32 R13, RZ, RZ, RZ ;  /* 0x000000ffff0d7224 */ /* 0x000fce00078e00ff */
[----:B------:R-:W-:-:S07]  /*08c0*/  LEPC R20, `(.L_x_6) ;  /* 0x000000001014794e */ /* 0x000fce0000000000 */
[----:B-1----:R-:W-:Y:S05]  /*08d0*/  CALL.ABS.NOINC R2 ;  /* 0x0000000002007343 */ /* 0x002fea0003c00000 */
.L_x_6:
[----:B------:R-:W-:-:S04]  /*08e0*/  IMAD.U32 R157, RZ, RZ, UR37 ;  /* 0x00000025ff9d7e24 */ /* 0x000fc8000f8e00ff */
[----:B------:R-:W-:-:S05]  /*08f0*/  VIADD R156, R157, 0x33400 ;  /* 0x000334009d9c7836 */ /* 0x000fca0000000000 */
[----:B------:R-:W-:-:S13]  /*0900*/  LOP3.LUT P0, RZ, R156, 0x1bf, RZ, 0xc0, !PT ;  /* 0x000001bf9cff7812 */ /* 0x000fda000780c0ff */
        /* <DEDUP_REMOVED lines=17> */
.L_x_9:
        /* <DEDUP_REMOVED lines=15> */
.L_x_8:
[----:B------:R-:W1:Y:S01]  /*0b10*/  S2R R2, SR_TID.X ;  /* 0x0000000000027919 */ /* 0x000e620000002100 */
[----:B------:R-:W-:Y:S01]  /*0b20*/  UMOV UR4, 0xffffffff ;  /* 0xffffffff00047882 */ /* 0x000fe20000000000 */
[----:B-1----:R-:W-:-:S05]  /*0b30*/  VIADD R0, R2, 0xffffff80 ;  /* 0xffffff8002007836 */ /* 0x002fca0000000000 */
[----:B------:R-:W-:-:S04]  /*0b40*/  SHF.R.S32.HI R3, RZ, 0x1f, R0 ;  /* 0x0000001fff037819 */ /* 0x000fc80000011400 */
[----:B------:R-:W-:-:S04]  /*0b50*/  LEA.HI R2, R3, R0, RZ, 0x7 ;  /* 0x0000000003027211 */ /* 0x000fc800078f38ff */
[----:B------:R-:W-:Y:S01]  /*0b60*/  SHF.R.S32.HI R13, RZ, 0x7, R2 ;  /* 0x00000007ff0d7819 */ /* 0x000fe20000011402 */
[----:B------:R-:W-:Y:S06]  /*0b70*/  BRA.DIV UR4, `(.L_x_10) ;  /* 0x0000006e043c7947 */ /* 0x000fec000b800000 */
[----:B------:R1:W2:Y:S02]  /*0b80*/  SHFL.IDX PT, R14, R13, RZ, 0x1f ;  /* 0x00001fff0d0e7589 */ /* 0x0002a400000e0000 */
.L_x_94:
[----:B------:R-:W-:Y:S02]  /*0b90*/  SHF.L.U32 R18, RZ, 0x1f, RZ ;  /* 0x0000001fff127819 */ /* 0x000fe400000006ff */
[----:B------:R-:W-:Y:S01]  /*0ba0*/  LOP3.LUT R5, R2, 0xffffff80, RZ, 0xc0, !PT ;  /* 0xffffff8002057812 */ /* 0x000fe200078ec0ff */
[----:B--2---:R-:W-:Y:S01]  /*0bb0*/  IMAD.HI R2, R14, 0x55555556, RZ ;  /* 0x555555560e027827 */ /* 0x004fe200078e02ff */
[CC--:B------:R-:W-:Y:S01]  /*0bc0*/  LEA.HI R6, R3.reuse, R0.reuse, RZ, 0x5 ;  /* 0x0000000003067211 */ /* 0x0c0fe200078f28ff */
[----:B------:R-:W2:Y:S01]  /*0bd0*/  SYNCS.PHASECHK.TRANS64.TRYWAIT P0, [UR37+0x36400], R18 ;  /* 0x03640012ff0075a7 */ /* 0x000ea20008000165 */
[----:B------:R-:W-:Y:S01]  /*0be0*/  LEA.HI R3, R3, R0, RZ, 0x4 ;  /* 0x0000000003037211 */ /* 0x000fe200078f20ff */
[----:B------:R-:W-:Y:S01]  /*0bf0*/  IMAD.IADD R4, R0, 0x1, -R5 ;  /* 0x0000000100047824 */ /* 0x000fe200078e0a05 */
[----:B------:R-:W-:Y:S02]  /*0c00*/  LEA.HI R5, R2, R2, RZ, 0x1 ;  /* 0x0000000202057211 */ /* 0x000fe400078f08ff */
[----:B------:R-:W-:-:S02]  /*0c10*/  SHF.R.S32.HI R2, RZ, 0x4, R3 ;  /* 0x00000004ff027819 */ /* 0x000fc40000011403 */
[----:B------:R-:W-:Y:S01]  /*0c20*/  SHF.R.S32.HI R8, RZ, 0x5, R6 ;  /* 0x00000005ff087819 */ /* 0x000fe20000011406 */
[----:B------:R-:W-:Y:S01]  /*0c30*/  IMAD R5, R5, -0x3, R14 ;  /* 0xfffffffd05057824 */ /* 0x000fe200078e020e */
[----:B------:R-:W-:Y:S02]  /*0c40*/  SHF.R.S32.HI R7, RZ, 0x1f, R6 ;  /* 0x0000001fff077819 */ /* 0x000fe40000011406 */
[----:B------:R-:W-:Y:S02]  /*0c50*/  LEA.HI R6, R3, R2, RZ, 0x1 ;  /* 0x0000000203067211 */ /* 0x000fe400078f08ff */
[----:B------:R-:W-:Y:S02]  /*0c60*/  LEA.HI R9, R7, R8, RZ, 0x2 ;  /* 0x0000000807097211 */ /* 0x000fe400078f10ff */
[----:B------:R-:W-:Y:S02]  /*0c70*/  LOP3.LUT R7, R6, 0xfffffffe, RZ, 0xc0, !PT ;  /* 0xfffffffe06077812 */ /* 0x000fe400078ec0ff */
[----:B------:R-:W-:-:S02]  /*0c80*/  LOP3.LUT R9, R9, 0xfffffffc, RZ, 0xc0, !PT ;  /* 0xfffffffc09097812 */ /* 0x000fc400078ec0ff */
[----:B------:R-:W-:Y:S01]  /*0c90*/  SHF.R.S32.HI R11, RZ, 0x1f, R4 ;  /* 0x0000001fff0b7819 */ /* 0x000fe20000011404 */
[----:B------:R-:W-:Y:S02]  /*0ca0*/  IMAD.IADD R6, R2, 0x1, -R7 ;  /* 0x0000000102067824 */ /* 0x000fe400078e0a07 */
[----:B------:R-:W-:Y:S01]  /*0cb0*/  IMAD.IADD R2, R8, 0x1, -R9 ;  /* 0x0000000108027824 */ /* 0x000fe200078e0a09 */
[CC--:B------:R-:W-:Y:S02]  /*0cc0*/  LEA.HI R10, R11.reuse, R4.reuse, RZ, 0x2 ;  /* 0x000000040b0a7211 */ /* 0x0c0fe400078f10ff */
[----:B------:R3:W-:Y:S01]  /*0cd0*/  STL [R1+0x4], R6 ;  /* 0x0000040601007387 */ /* 0x0007e20000100800 */
[----:B------:R-:W-:Y:S02]  /*0ce0*/  LEA.HI R11, R11, R4, RZ, 0x5 ;  /* 0x000000040b0b7211 */ /* 0x000fe400078f28ff */
[--C-:B------:R-:W-:Y:S01]  /*0cf0*/  SHF.R.S32.HI R12, RZ, 0x2, R10.reuse ;  /* 0x00000002ff0c7819 */ /* 0x100fe2000001140a */
[----:B------:R3:W-:Y:S01]  /*0d00*/  STL [R1], R2 ;  /* 0x0000000201007387 */ /* 0x0007e20000100800 */
[----:B------:R-:W-:-:S02]  /*0d10*/  SHF.R.S32.HI R15, RZ, 0x1f, R10 ;  /* 0x0000001fff0f7819 */ /* 0x000fc4000001140a */
[----:B------:R-:W-:Y:S02]  /*0d20*/  SHF.R.S32.HI R11, RZ, 0x5, R11 ;  /* 0x00000005ff0b7819 */ /* 0x000fe4000001140b */
[----:B------:R-:W-:-:S04]  /*0d30*/  LEA.HI R15, R15, R12, RZ, 0x3 ;  /* 0x0000000c0f0f7211 */ /* 0x000fc800078f18ff */
[----:B------:R-:W-:-:S05]  /*0d40*/  LOP3.LUT R15, R15, 0xfffffff8, RZ, 0xc0, !PT ;  /* 0xfffffff80f0f7812 */ /* 0x000fca00078ec0ff */
[----:B------:R-:W-:Y:S01]  /*0d50*/  IMAD.IADD R16, R12, 0x1, -R15 ;  /* 0x000000010c107824 */ /* 0x000fe200078e0a0f */
[----:B--23--:R-:W-:Y:S06]  /*0d60*/  @P0 BRA `(.L_x_11) ;  /* 0x0000000000080947 */ /* 0x00cfec0003800000 */
[----:B------:R-:W2:Y:S02]  /*0d70*/  SYNCS.PHASECHK.TRANS64.TRYWAIT P0, [UR37+0x36400], R18 ;  /* 0x03640012ff0075a7 */ /* 0x000ea40008000165 */
[----:B--2---:R-:W-:Y:S05]  /*0d80*/  @!P0 BRA `(.L_x_12) ;  /* 0x0000006800d48947 */ /* 0x004fea0003800000 */
.L_x_11:
[----:B------:R-:W3:Y:S01]  /*0d90*/  LDC R12, c[0x0][0x280] ;  /* 0x0000a000ff0c7b82 */ /* 0x000ee20000000800 */
[----:B------:R-:W-:Y:S01]  /*0da0*/  IMAD R16, R11, 0x10, R16 ;  /* 0x000000100b107824 */ /* 0x000fe200078e0210 */
[----:B------:R-:W-:Y:S02]  /*0db0*/  CS2R R118, SRZ ;  /* 0x0000000000767805 */ /* 0x000fe4000001ff00 */
[----:B------:R-:W-:Y:S02]  /*0dc0*/  CS2R R116, SRZ ;  /* 0x0000000000747805 */ /* 0x000fe4000001ff00 */
[----:B------:R-:W-:Y:S02]  /*0dd0*/  CS2R R114, SRZ ;  /* 0x0000000000727805 */ /* 0x000fe4000001ff00 */
[----:B------:R-:W-:Y:S02]  /*0de0*/  CS2R R112, SRZ ;  /* 0x0000000000707805 */ /* 0x000fe4000001ff00 */
[----:B------:R-:W-:-:S02]  /*0df0*/  CS2R R110, SRZ ;  /* 0x00000000006e7805 */ /* 0x000fc4000001ff00 */
[----:B------:R-:W-:Y:S02]  /*0e00*/  CS2R R108, SRZ ;  /* 0x00000000006c7805 */ /* 0x000fe4000001ff00 */
        /* <DEDUP_REMOVED lines=16> */
[----:B---3--:R-:W-:-:S02]  /*0f10*/  ISETP.GE.AND P0, PT, R12, 0x1, PT ;  /* 0x000000010c00780c */ /* 0x008fc40003f06270 */
        /* <DEDUP_REMOVED lines=25> */
[----:B------:R-:W-:Y:S01]  /*10b0*/  CS2R R24, SRZ ;  /* 0x0000000000187805 */ /* 0x000fe2000001ff00 */
[----:B------:R-:W-:Y:S06]  /*10c0*/  @!P0 BRA `(.L_x_13) ;  /* 0x0000002400a08947 */ /* 0x000fec0003800000 */
[----:B------:R-:W3:Y:S04]  /*10d0*/  LDL R19, [R1+0x4] ;  /* 0x0000040001137983 */ /* 0x000ee80000100800 */
[----:B------:R-:W4:Y:S01]  /*10e0*/  LDL R15, [R1] ;  /* 0x00000000010f7983 */ /* 0x000f220000100800 */
[----:B------:R-:W-:Y:S01]  /*10f0*/  LOP3.LUT R3, R3, 0xfffffff0, RZ, 0xc0, !PT ;  /* 0xfffffff003037812 */ /* 0x000fe200078ec0ff */
[----:B--2---:R-:W2:Y:S01]  /*1100*/  LDC R18, c[0x0][0x290] ;  /* 0x0000a400ff127b82 */ /* 0x004ea20000000800 */
[----:B------:R-:W-:Y:S01]  /*1110*/  LOP3.LUT R9, R10, 0xfffffffc, RZ, 0xc0, !PT ;  /* 0xfffffffc0a097812 */ /* 0x000fe200078ec0ff */
[----:B------:R-:W2:Y:S01]  /*1120*/  S2R R11, SR_CTAID.X ;  /* 0x00000000000b7919 */ /* 0x000ea20000002500 */
[----:B------:R-:W-:-:S04]  /*1130*/  IMAD.HI R10, R13, 0x55555556, RZ ;  /* 0x555555560d0a7827 */ /* 0x000fc800078e02ff */
[----:B------:R-:W-:Y:S01]  /*1140*/  IMAD.IADD R3, R0, 0x1, -R3 ;  /* 0x0000000100037824 */ /* 0x000fe200078e0a03 */
[----:B------:R-:W-:Y:S01]  /*1150*/  LEA.HI R10, R10, R10, RZ, 0x1 ;  /* 0x0000000a0a0a7211 */ /* 0x000fe200078f08ff */
[----:B------:R-:W-:Y:S02]  /*1160*/  IMAD R14, R13, 0x400, R4 ;  /* 0x000004000d0e7824 */ /* 0x000fe400078e0204 */
[----:B------:R-:W-:Y:S01]  /*1170*/  IMAD.MOV.U32 R119, RZ, RZ, RZ ;  /* 0x000000ffff777224 */ /* 0x000fe200078e00ff */
[----:B------:R-:W-:Y:S01]  /*1180*/  LEA.HI R0, R3, R3, RZ, 0x1 ;  /* 0x0000000303007211 */ /* 0x000fe200078f08ff */
[----:B------:R-:W-:Y:S01]  /*1190*/  IMAD R10, R10, -0x3, R13 ;  /* 0xfffffffd0a0a7824 */ /* 0x000fe200078e020d */
[----:B------:R-:W-:Y:S02]  /*11a0*/  SHF.R.S32.HI R6, RZ, 0x1f, R3 ;  /* 0x0000001fff067819 */ /* 0x000fe40000011403 */
[--C-:B------:R-:W-:Y:S02]  /*11b0*/  SHF.R.S32.HI R2, RZ, 0x1, R0.reuse ;  /* 0x00000001ff027819 */ /* 0x100fe40000011400 */
[----:B------:R-:W-:-:S02]  /*11c0*/  SHF.R.S32.HI R7, RZ, 0x1f, R0 ;  /* 0x0000001fff077819 */ /* 0x000fc40000011400 */
[----:B------:R-:W-:Y:S02]  /*11d0*/  LEA.HI R8, R6, R3, RZ, 0x3 ;  /* 0x0000000306087211 */ /* 0x000fe400078f18ff */
[----:B------:R-:W-:Y:S02]  /*11e0*/  LEA.HI R7, R7, R2, RZ, 0x2 ;  /* 0x0000000207077211 */ /* 0x000fe400078f10ff */
[----:B------:R-:W-:Y:S01]  /*11f0*/  LOP3.LUT R0, R0, 0x7fffffe, RZ, 0xc0, !PT ;  /* 0x07fffffe00007812 */ /* 0x000fe200078ec0ff */
[----:B------:R-:W-:Y:S01]  /*1200*/  IMAD.SHL.U32 R8, R8, 0x20, RZ ;  /* 0x0000002008087824 */ /* 0x000fe200078e00ff */
[----:B------:R-:W-:-:S03]  /*1210*/  LOP3.LUT R7, R7, 0xfffffffc, RZ, 0xc0, !PT ;  /* 0xfffffffc07077812 */ /* 0x000fc600078ec0ff */
[----:B------:R-:W-:Y:S01]  /*1220*/  IMAD.IADD R6, R3, 0x1, -R0 ;  /* 0x0000000103067824 */ /* 0x000fe200078e0a00 */
[----:B------:R-:W-:Y:S01]  /*1230*/  LOP3.LUT R8, R8, 0x7fffff00, RZ, 0xc0, !PT ;  /* 0x7fffff0008087812 */ /* 0x000fe200078ec0ff */
[----:B------:R-:W-:Y:S02]  /*1240*/  IMAD.IADD R7, R2, 0x1, -R7 ;  /* 0x0000000102077824 */ /* 0x000fe400078e0a07 */
[----:B------:R-:W-:Y:S02]  /*1250*/  IMAD.IADD R2, R4, 0x1, -R9 ;  /* 0x0000000104027824 */ /* 0x000fe400078e0a09 */
[C---:B------:R-:W-:Y:S01]  /*1260*/  IMAD.SHL.U32 R0, R7.reuse, 0x40, RZ ;  /* 0x0000004007007824 */ /* 0x040fe200078e00ff */
[----:B------:R-:W-:Y:S01]  /*1270*/  LOP3.LUT P0, RZ, R7, 0x2, RZ, 0xc0, !PT ;  /* 0x0000000207ff7812 */ /* 0x000fe2000780c0ff */
[----:B-1----:R-:W-:Y:S02]  /*1280*/  IMAD R13, R13, 0x800, R8 ;  /* 0x000008000d0d7824 */ /* 0x002fe400078e0208 */
[----:B------:R-:W-:Y:S01]  /*1290*/  VIADD R4, R12, 0x3f ;  /* 0x0000003f0c047836 */ /* 0x000fe20000000000 */
[----:B------:R-:W-:Y:S01]  /*12a0*/  LOP3.LUT R0, R0, 0xc0, RZ, 0xc0, !PT ;  /* 0x000000c000007812 */ /* 0x000fe200078ec0ff */
[----:B------:R-:W-:-:S02]  /*12b0*/  IMAD R6, R6, 0x20, R13 ;  /* 0x0000002006067824 */ /* 0x000fc400078e020d */
[----:B--2---:R-:W-:Y:S01]  /*12c0*/  IMAD R9, R11, -0x60, R18 ;  /* 0xffffffa00b097824 */ /* 0x004fe200078e0212 */
[----:B------:R-:W-:Y:S01]  /*12d0*/  SHF.R.S32.HI R11, RZ, 0x1f, R4 ;  /* 0x0000001fff0b7819 */ /* 0x000fe20000011404 */
[----:B------:R-:W-:Y:S02]  /*12e0*/  IMAD.MOV.U32 R8, RZ, RZ, RZ ;  /* 0x000000ffff087224 */ /* 0x000fe400078e00ff */
[----:B------:R-:W-:Y:S01]  /*12f0*/  IMAD R9, R10, -0x20, R9 ;  /* 0xffffffe00a097824 */ /* 0x000fe200078e0209 */
[----:B------:R-:W-:Y:S01]  /*1300*/  LEA.HI R12, R11, R4, RZ, 0x6 ;  /* 0x000000040b0c7211 */ /* 0x000fe200078f30ff */
[----:B------:R-:W-:Y:S02]  /*1310*/  IMAD.MOV.U32 R11, RZ, RZ, 0x20 ;  /* 0x00000020ff0b7424 */ /* 0x000fe400078e00ff */
[----:B------:R-:W-:Y:S02]  /*1320*/  IMAD.SHL.U32 R4, R14, 0x4, RZ ;  /* 0x000000040e047824 */ /* 0x000fe400078e00ff */
[----:B------:R-:W-:Y:S01]  /*1330*/  IMAD R2, R2, -0x2, R9 ;  /* 0xfffffffe02027824 */ /* 0x000fe200078e0209 */
[----:B------:R-:W-:-:S02]  /*1340*/  SEL R11, R11, 0xffffffe0, !P0 ;  /* 0xffffffe00b0b7807 */ /* 0x000fc40004000000 */
[----:B------:R-:W-:Y:S02]  /*1350*/  LOP3.LUT R9, R17, 0x1, RZ, 0xfc, !PT ;  /* 0x0000000111097812 */ /* 0x000fe400078efcff */
[----:B------:R-:W-:Y:S01]  /*1360*/  SHF.R.S32.HI R17, RZ, 0x6, R12 ;  /* 0x00000006ff117819 */ /* 0x000fe2000001140c */
[----:B---3--:R-:W-:-:S05]  /*1370*/  IMAD.SHL.U32 R3, R19, 0x8, RZ ;  /* 0x0000000813037824 */ /* 0x008fca00078e00ff */
[----:B------:R-:W-:Y:S02]  /*1380*/  LOP3.LUT R3, R0, 0x8, R3, 0xf8, !PT ;  /* 0x0000000800037812 */ /* 0x000fe400078ef803 */
[----:B------:R-:W-:-:S04]  /*1390*/  SHF.R.U32.HI R0, RZ, 0x3, R0 ;  /* 0x00000003ff007819 */ /* 0x000fc80000011600 */
[----:B------:R-:W-:Y:S01]  /*13a0*/  LOP3.LUT R0, R3, R0, RZ, 0x3c, !PT ;  /* 0x0000000003007212 */ /* 0x000fe200078e3cff */
[----:B----4-:R-:W-:Y:S01]  /*13b0*/  IMAD R3, R15, 0x200, R6 ;  /* 0x000002000f037824 */ /* 0x010fe200078e0206 */
[----:B------:R-:W-:-:S03]  /*13c0*/  CS2R R6, SRZ ;  /* 0x0000000000067805 */ /* 0x000fc6000001ff00 */
[----:B------:R-:W-:Y:S02]  /*13d0*/  IMAD.IADD R0, R0, 0x1, R3 ;  /* 0x0000000100007824 */ /* 0x000fe400078e0203 */
[----:B------:R-:W-:-:S03]  /*13e0*/  IMAD.MOV.U32 R3, RZ, RZ, RZ ;  /* 0x000000ffff037224 */ /* 0x000fc600078e00ff */
[----:B------:R-:W-:Y:S02]  /*13f0*/  LEA R10, R0, UR37, 0x1 ;  /* 0x00000025000a7c11 */ /* 0x000fe4000f8e08ff */
[----:B------:R-:W-:Y:S02]  /*1400*/  LEA R0, R4, UR37, 0x2 ;  /* 0x0000002504007c11 */ /* 0x000fe4000f8e10ff */
[----:B------:R-:W-:-:S07]  /*1410*/  IADD3 R11, R11, 0x30400, R10 ;  /* 0x000304000b0b7810 */ /* 0x000fce0007ffe00a */
.L_x_24:
[----:B------:R-:W-:Y:S01]  /*1420*/  ISETP.NE.AND P0, PT, R9, 0x3, PT ;  /* 0x000000030900780c */ /* 0x000fe20003f05270 */
[----:B------:R-:W-:-:S12]  /*1430*/  YIELD ;  /* 0x0000000000007946 */ /* 0x000fd80003800000 */
[----:B---3--:R-:W-:Y:S05]  /*1440*/  @!P0 BRA `(.L_x_14) ;  /* 0x0000000000048947 */ /* 0x008fea0003800000 */
[----:B------:R-:W-:Y:S01]  /*1450*/  BPT.TRAP 0x1 ;  /* 0x000000040000795c */ /* 0x000fe20000300000 */
.L_x_14:
[----:B------:R-:W-:Y:S02]  /*1460*/  LEA R4, R3, UR37, 0x3 ;  /* 0x0000002503047c11 */ /* 0x000fe4000f8e18ff */
[----:B------:R-:W-:-:S04]  /*1470*/  SHF.L.U32 R13, R8, 0x1f, RZ ;  /* 0x0000001f080d7819 */ /* 0x000fc800000006ff */
[----:B------:R1:W2:Y:S01]  /*1480*/  SYNCS.PHASECHK.TRANS64.TRYWAIT P1, [R4+URZ+0x36410], R13 ;  /* 0x0364100d040075a7 */ /* 0x0002a2000802017f */
[----:B------:R-:W-:Y:S05]  /*1490*/  @!P0 BRA `(.L_x_15) ;  /* 0x0000000000048947 */ /* 0x000fea0003800000 */
[----:B------:R-:W-:Y:S01]  /*14a0*/  BPT.TRAP 0x1 ;  /* 0x000000040000795c */ /* 0x000fe20000300000 */
.L_x_15:
[----:B--2---:R-:W-:Y:S05]  /*14b0*/  @P1 BRA `(.L_x_16) ;  /* 0x0000000000081947 */ /* 0x004fea0003800000 */
[----:B------:R-:W2:Y:S02]  /*14c0*/  SYNCS.PHASECHK.TRANS64.TRYWAIT P1, [R4+URZ+0x36410], R13 ;  /* 0x0364100d040075a7 */ /* 0x000ea4000802017f */
[----:B--2---:R-:W-:Y:S05]  /*14d0*/  @!P1 BRA `(.L_x_17) ;  /* 0x0000006400149947 */ /* 0x004fea0003800000 */
.L_x_16:
[----:B------:R-:W-:Y:S05]  /*14e0*/  WARPSYNC.ALL ;  /* 0x0000000000007948 */ /* 0x000fea0003800000 */
[----:B------:R-:W-:Y:S01]  /*14f0*/  R2UR UR6, R5 ;  /* 0x00000000050672ca */ /* 0x000fe200000e0000 */
[----:B------:R-:W-:Y:S01]  /*1500*/  UIADD3 UR4, UR37, 0x1e000, URZ ;  /* 0x0001e00025047890 */ /* 0x000fe2000fffe03f */
[C---:B------:R-:W-:Y:S01]  /*1510*/  R2UR UR7, R3.reuse ;  /* 0x00000000030772ca */ /* 0x040fe200000e0000 */
[----:B------:R-:W-:Y:S01]  /*1520*/  WARPGROUP.ARRIVE ;  /* 0x00000000000079c5 */ /* 0x000fe20000000000 */
[----:B------:R-:W-:Y:S01]  /*1530*/  UMOV UR13, 0x40000040 ;  /* 0x40000040000d7882 */ /* 0x000fe20000000000 */
[----:B------:R-:W-:Y:S01]  /*1540*/  USHF.R.U32.HI UR5, URZ, 0x4, UR4 ;  /* 0x000000043f057899 */ /* 0x000fe20008011604 */
[----:B------:R-:W-:Y:S01]  /*1550*/  IMAD R12, R3, 0x40, R16 ;  /* 0x00000040030c7824 */ /* 0x000fe200078e0210 */
[----:B------:R-:W-:Y:S01]  /*1560*/  UMOV UR15, 0x40000040 ;  /* 0x40000040000f7882 */ /* 0x000fe20000000000 */
[----:B------:R-:W-:Y:S01]  /*1570*/  UMOV UR9, 0x40000040 ;  /* 0x4000004000097882 */ /* 0x000fe20000000000 */
[----:B------:R-:W-:Y:S01]  /*1580*/  ULOP3.LUT UR5, UR5, 0x3fff, URZ, 0xc0, !UPT ;  /* 0x00003fff05057892 */ /* 0x000fe2000f8ec03f */
[----:B------:R-:W-:Y:S01]  /*1590*/  UMOV UR11, 0x40000040 ;  /* 0x40000040000b7882 */ /* 0x000fe20000000000 */
[----:B------:R-:W-:-:S02]  /*15a0*/  LEA R14, R12, UR37, 0x2 ;  /* 0x000000250c0e7c11 */ /* 0x000fc4000f8e10ff */
[----:B------:R-:W-:Y:S02]  /*15b0*/  ULEA UR4, UR6, UR37, 0xc ;  /* 0x0000002506047291 */ /* 0x000fe4000f8e603f */
[----:B------:R-:W-:Y:S02]  /*15c0*/  ULOP3.LUT UR5, UR5, 0x10000, URZ, 0xfc, !UPT ;  /* 0x0001000005057892 */ /* 0x000fe4000f8efc3f */
[----:B------:R-:W-:-:S04]  /*15d0*/  USHF.R.U32.HI UR6, URZ, 0x4, UR4 ;  /* 0x000000043f067899 */ /* 0x000fc80008011604 */
[----:B------:R-:W-:Y:S02]  /*15e0*/  ULOP3.LUT UR8, UR6, 0x3fff, URZ, 0xc0, !UPT ;  /* 0x00003fff06087892 */ /* 0x000fe4000f8ec03f */
[----:B------:R-:W-:Y:S02]  /*15f0*/  UIMAD UR6, UR7, 0x600, UR5 ;  /* 0x00000600070678a4 */ /* 0x000fe4000f8e0205 */
[----:B------:R-:W-:-:S04]  /*1600*/  ULOP3.LUT UR8, UR8, 0x10000, URZ, 0xfc, !UPT ;  /* 0x0001000008087892 */ /* 0x000fc8000f8efc3f */
[----:B------:R-:W-:Y:S01]  /*1610*/  UIADD3 UR10, UR8, 0x606, URZ ;  /* 0x00000606080a7890 */ /* 0x000fe2000fffe03f */
[----:B------:R-:W-:Y:S02]  /*1620*/  UMOV UR12, UR6 ;  /* 0x00000006000c7c82 */ /* 0x000fe40008000000 */
[----:B------:R-:W-:Y:S02]  /*1630*/  UMOV UR14, UR8 ;  /* 0x00000008000e7c82 */ /* 0x000fe40008000000 */
[----:B------:R-:W-:Y:S01]  /*1640*/  HGMMA.64x32x16.F32.BF16 R136, gdesc[UR12], RZ, !UPT, gsb0 ;  /* 0x006000000c8879f0 */ /* 0x000fe2000c0018ff */
[----:B------:R-:W-:Y:S02]  /*1650*/  UIADD3 UR12, UR6, 0x2, URZ ;  /* 0x00000002060c7890 */ /* 0x000fe4000fffe03f */
[----:B------:R-:W-:Y:S01]  /*1660*/  UIADD3 UR14, UR8, 0x2, URZ ;  /* 0x00000002080e7890 */ /* 0x000fe2000fffe03f */
[----:B------:R-:W-:Y:S01]  /*1670*/  UMOV UR13, 0x40000040 ;  /* 0x40000040000d7882 */ /* 0x000fe20000000000 */
[----:B------:R-:W-:Y:S01]  /*1680*/  UMOV UR15, 0x40000040 ;  /* 0x40000040000f7882 */ /* 0x000fe20000000000 */
[----:B------:R-:W-:-:S02]  /*1690*/  WARPGROUP.DEPBAR.LE gsb0, 0x0 ;  /* 0x00008000000079c5 */ /* 0x000fc40000010000 */
[----:B------:R-:W-:-:S06]  /*16a0*/  WARPGROUP.ARRIVE ;  /* 0x00000000000079c5 */ /* 0x000fcc0000000000 */
[----:B------:R-:W-:Y:S01]  /*16b0*/  HGMMA.64x32x16.F32.BF16 R136, gdesc[UR12], R136, gsb0 ;  /* 0x006000000c8879f0 */ /* 0x000fe20008001888 */
[----:B------:R-:W-:Y:S02]  /*16c0*/  UIADD3 UR12, UR6, 0x4, URZ ;  /* 0x00000004060c7890 */ /* 0x000fe4000fffe03f */
[----:B------:R-:W-:Y:S01]  /*16d0*/  UIADD3 UR14, UR8, 0x4, URZ ;  /* 0x00000004080e7890 */ /* 0x000fe2000fffe03f */
[----:B------:R-:W-:Y:S01]  /*16e0*/  UMOV UR13, 0x40000040 ;  /* 0x40000040000d7882 */ /* 0x000fe20000000000 */
[----:B------:R-:W-:Y:S01]  /*16f0*/  UMOV UR15, 0x40000040 ;  /* 0x40000040000f7882 */ /* 0x000fe20000000000 */
[----:B------:R-:W-:Y:S02]  /*1700*/  WARPGROUP.DEPBAR.LE gsb0, 0x0 ;  /* 0x00008000000079c5 */ /* 0x000fe40000010000 */
        /* <DEDUP_REMOVED lines=55> */
[----:B------:R-:W-:-:S07]  /*1a80*/  UIADD3 UR6, UR6, 0x406, URZ ;  /* 0x0000040606067890 */ /* 0x000fce000fffe03f */
[----:B------:R-:W-:Y:S01]  /*1a90*/  UMOV UR8, UR6 ;  /* 0x0000000600087c82 */ /* 0x000fe20008000000 */
[----:B------:R-:W-:Y:S02]  /*1aa0*/  WARPGROUP.DEPBAR.LE gsb0, 0x0 ;  /* 0x00008000000079c5 */ /* 0x000fe40000010000 */
[----:B------:R-:W-:-:S06]  /*1ab0*/  WARPGROUP.ARRIVE ;  /* 0x00000000000079c5 */ /* 0x000fcc0000000000 */
[----:B------:R-:W-:Y:S03]  /*1ac0*/  HGMMA.64x32x16.F32.BF16 R136, gdesc[UR12], R136, gsb0 ;  /* 0x006000000c8879f0 */ /* 0x000fe60008001888 */
[----:B------:R-:W-:Y:S02]  /*1ad0*/  WARPGROUP.DEPBAR.LE gsb0, 0x0 ;  /* 0x00008000000079c5 */ /* 0x000fe40000010000 */
[----:B------:R-:W-:-:S06]  /*1ae0*/  WARPGROUP.ARRIVE ;  /* 0x00000000000079c5 */ /* 0x000fcc0000000000 */
[----:B------:R-:W-:Y:S03]  /*1af0*/  HGMMA.64x32x16.F32.BF16 R136, gdesc[UR8], R136, gsb0 ;  /* 0x00600000088879f0 */ /* 0x000fe60008001888 */
[----:B------:R-:W-:Y:S02]  /*1b00*/  WARPGROUP.DEPBAR.LE gsb0, 0x0 ;  /* 0x00008000000079c5 */ /* 0x000fe40000010000 */
[----:B------:R3:W4:Y:S04]  /*1b10*/  LDS R12, [R14+0x30000] ;  /* 0x030000000e0c7984 */ /* 0x0007280000000800 */
[----:B-12---:R3:W1:Y:S01]  /*1b20*/  LDS R13, [R14+0x30020] ;  /* 0x030020000e0d7984 */ /* 0x0066620000000800 */
[----:B------:R-:W-:Y:S05]  /*1b30*/  @!P0 BRA `(.L_x_18) ;  /* 0x0000000000048947 */ /* 0x000fea0003800000 */
[----:B------:R-:W-:Y:S01]  /*1b40*/  BPT.TRAP 0x1 ;  /* 0x000000040000795c */ /* 0x000fe20000300000 */
.L_x_18:
[----:B---3--:R-:W-:-:S04]  /*1b50*/  SHF.L.U32 R14, R7, 0x1f, RZ ;  /* 0x0000001f070e7819 */ /* 0x008fc800000006ff */
[----:B------:R2:W3:Y:S01]  /*1b60*/  SYNCS.PHASECHK.TRANS64.TRYWAIT P1, [UR37+0x36430], R14 ;  /* 0x0364300eff0075a7 */ /* 0x0004e20008020165 */
[----:B------:R-:W-:Y:S05]  /*1b70*/  @!P0 BRA `(.L_x_19) ;  /* 0x0000000000048947 */ /* 0x000fea0003800000 */
[----:B------:R-:W-:Y:S01]  /*1b80*/  BPT.TRAP 0x1 ;  /* 0x000000040000795c */ /* 0x000fe20000300000 */
.L_x_19:
[----:B---3--:R-:W-:Y:S05]  /*1b90*/  @P1 BRA `(.L_x_20) ;  /* 0x0000000000081947 */ /* 0x008fea0003800000 */
[----:B------:R-:W3:Y:S02]  /*1ba0*/  SYNCS.PHASECHK.TRANS64.TRYWAIT P1, [UR37+0x36430], R14 ;  /* 0x0364300eff0075a7 */ /* 0x000ee40008020165 */
[----:B---3--:R-:W-:Y:S05]  /*1bb0*/  @!P1 BRA `(.L_x_21) ;  /* 0x0000005c00709947 */ /* 0x008fea0003800000 */
.L_x_20:
[----:B------:R-:W-:Y:S01]  /*1bc0*/  UIADD3 UR5, UR37, 0x2a000, URZ ;  /* 0x0002a00025057890 */ /* 0x000fe2000fffe03f */
[----:B------:R-:W-:Y:S01]  /*1bd0*/  WARPGROUP.ARRIVE ;  /* 0x00000000000079c5 */ /* 0x000fe20000000000 */
[----:B------:R-:W-:Y:S01]  /*1be0*/  UIADD3 UR4, UR4, 0x9000, URZ ;  /* 0x0000900004047890 */ /* 0x000fe2000fffe03f */
[C---:B------:R-:W-:Y:S01]  /*1bf0*/  ISETP.GT.AND P3, PT, R2.reuse, RZ, PT ;  /* 0x000000ff0200720c */ /* 0x040fe20003f64270 */
[----:B------:R-:W-:Y:S01]  /*1c00*/  USHF.R.U32.HI UR6, URZ, 0x4, UR5 ;  /* 0x000000043f067899 */ /* 0x000fe20008011605 */
[C---:B------:R-:W-:Y:S01]  /*1c10*/  ISETP.GT.AND P4, PT, R2.reuse, 0x1, PT ;  /* 0x000000010200780c */ /* 0x040fe20003f84270 */
[----:B------:R-:W-:Y:S01]  /*1c20*/  USHF.R.U32.HI UR4, URZ, 0x4, UR4 ;  /* 0x000000043f047899 */ /* 0x000fe20008011604 */
[C---:B------:R-:W-:Y:S01]  /*1c30*/  ISETP.GT.AND P5, PT, R2.reuse, 0x8, PT ;  /* 0x000000080200780c */ /* 0x040fe20003fa4270 */
[----:B------:R-:W-:Y:S01]  /*1c40*/  ULOP3.LUT UR7, UR6, 0x3fff, URZ, 0xc0, !UPT ;  /* 0x00003fff06077892 */ /* 0x000fe2000f8ec03f */
[C---:B------:R-:W-:Y:S01]  /*1c50*/  ISETP.GT.AND P2, PT, R2.reuse, 0x10, PT ;  /* 0x000000100200780c */ /* 0x040fe20003f44270 */
[----:B------:R-:W-:Y:S01]  /*1c60*/  ULOP3.LUT UR6, UR4, 0x3fff, URZ, 0xc0, !UPT ;  /* 0x00003fff04067892 */ /* 0x000fe2000f8ec03f */
[----:B------:R-:W-:Y:S01]  /*1c70*/  ISETP.GT.AND P1, PT, R2, 0x9, PT ;  /* 0x000000090200780c */ /* 0x000fe20003f24270 */
[----:B------:R-:W-:-:S02]  /*1c80*/  ULOP3.LUT UR4, UR7, 0x10000, URZ, 0xfc, !UPT ;  /* 0x0001000007047892 */ /* 0x000fc4000f8efc3f */
[----:B------:R-:W-:Y:S01]  /*1c90*/  ULOP3.LUT UR6, UR6, 0x10000, URZ, 0xfc, !UPT ;  /* 0x0001000006067892 */ /* 0x000fe2000f8efc3f */
[----:B------:R-:W-:Y:S01]  /*1ca0*/  UMOV UR9, 0x40000040 ;  /* 0x4000004000097882 */ /* 0x000fe20000000000 */
[----:B------:R-:W-:Y:S01]  /*1cb0*/  UMOV UR11, 0x40000040 ;  /* 0x40000040000b7882 */ /* 0x000fe20000000000 */
[----:B------:R-:W-:Y:S02]  /*1cc0*/  ULDC UR7, c[0x0][0x75c] ;  /* 0x0001d70000077ab9 */ /* 0x000fe40000000800 */
[----:B------:R-:W-:Y:S01]  /*1cd0*/  UMOV UR8, UR4 ;  /* 0x0000000400087c82 */ /* 0x000fe20008000000 */
[----:B--23--:R-:W-:Y:S01]  /*1ce0*/  FMUL.FTZ R14, R136, UR7 ;  /* 0x00000007880e7c20 */ /* 0x00cfe20008410000 */
[----:B------:R-:W-:Y:S01]  /*1cf0*/  UMOV UR10, UR6 ;  /* 0x00000006000a7c82 */ /* 0x000fe20008000000 */
[----:B------:R-:W-:Y:S01]  /*1d00*/  FMUL.FTZ R15, R137, UR7 ;  /* 0x00000007890f7c20 */ /* 0x000fe20008410000 */
[----:B------:R-:W-:Y:S01]  /*1d10*/  HGMMA.64x32x16.F32.BF16 R120, gdesc[UR8], RZ, !UPT, gsb0 ;  /* 0x00600000087879f0 */ /* 0x000fe2000c0018ff */
[----:B------:R-:W-:Y:S01]  /*1d20*/  UIADD3 UR10, UR6, 0x2, URZ ;  /* 0x00000002060a7890 */ /* 0x000fe2000fffe03f */
[----:B------:R-:W-:Y:S01]  /*1d30*/  FMUL.FTZ R137, R141, UR7 ;  /* 0x000000078d897c20 */ /* 0x000fe20008410000 */
[----:B------:R-:W-:Y:S01]  /*1d40*/  UIADD3 UR8, UR4, 0x2, URZ ;  /* 0x0000000204087890 */ /* 0x000fe2000fffe03f */
[----:B------:R-:W2:Y:S01]  /*1d50*/  MUFU.TANH R14, R14 ;  /* 0x0000000e000e7308 */ /* 0x000ea20000002400 */
[----:B------:R-:W-:Y:S01]  /*1d60*/  UMOV UR11, 0x40000040 ;  /* 0x40000040000b7882 */ /* 0x000fe20000000000 */
[----:B------:R-:W-:Y:S01]  /*1d70*/  UMOV UR9, 0x40000040 ;  /* 0x4000004000097882 */ /* 0x000fe20000000000 */
[----:B------:R-:W-:Y:S01]  /*1d80*/  LEA R141, R16, UR37, 0x2 ;  /* 0x00000025108d7c11 */ /* 0x000fe2000f8e10ff */
[----:B------:R-:W-:Y:S01]  /*1d90*/  FMUL.FTZ R21, R143, UR7 ;  /* 0x000000078f157c20 */ /* 0x000fe20008410000 */
[----:B------:R-:W-:Y:S01]  /*1da0*/  FMUL.FTZ R19, R139, UR7 ;  /* 0x000000078b137c20 */ /* 0x000fe20008410000 */
[----:B------:R-:W-:Y:S01]  /*1db0*/  FMUL.FTZ R22, R146, UR7 ;  /* 0x0000000792167c20 */ /* 0x000fe20008410000 */
[----:B------:R-:W-:Y:S01]  /*1dc0*/  FMUL.FTZ R136, R140, UR7 ;  /* 0x000000078c887c20 */ /* 0x000fe20008410000 */
[----:B------:R-:W-:Y:S01]  /*1dd0*/  MUFU.TANH R15, R15 ;  /* 0x0000000f000f7308 */ /* 0x000fe20000002400 */
[----:B------:R-:W-:Y:S01]  /*1de0*/  FMUL.FTZ R23, R147, UR7 ;  /* 0x0000000793177c20 */ /* 0x000fe20008410000 */
[----:B------:R-:W-:Y:S01]  /*1df0*/  FMUL.FTZ R18, R138, UR7 ;  /* 0x000000078a127c20 */ /* 0x000fe20008410000 */
[----:B------:R-:W-:Y:S01]  /*1e00*/  FMUL.FTZ R138, R144, UR7 ;  /* 0x00000007908a7c20 */ /* 0x000fe20008410000 */
[----:B------:R-:W-:Y:S01]  /*1e10*/  FMUL.FTZ R20, R142, UR7 ;  /* 0x000000078e147c20 */ /* 0x000fe20008410000 */
[----:B------:R-:W-:Y:S01]  /*1e20*/  FMUL.FTZ R142, R145, UR7 ;  /* 0x00000007918e7c20 */ /* 0x000fe20008410000 */
[----:B------:R-:W-:Y:S01]  /*1e30*/  FMUL.FTZ R145, R149, UR7 ;  /* 0x0000000795917c20 */ /* 0x000fe20008410000 */
[----:B------:R-:W-:Y:S01]  /*1e40*/  FMUL.FTZ R140, R148, UR7 ;  /* 0x00000007948c7c20 */ /* 0x000fe20008410000 */
[----:B------:R-:W3:Y:S01]  /*1e50*/  MUFU.TANH R136, R136 ;  /* 0x0000008800887308 */ /* 0x000ee20000002400 */
[----:B--2---:R-:W-:-:S07]  /*1e60*/  FSEL R139, R14, -INF , P3 ;  /* 0xff8000000e8b7808 */ /* 0x004fce0001800000 */
[----:B------:R-:W-:Y:S08]  /*1e70*/  MUFU.TANH R138, R138 ;  /* 0x0000008a008a7308 */ /* 0x000ff00000002400 */
[----:B------:R-:W-:Y:S01]  /*1e80*/  MUFU.TANH R137, R137 ;  /* 0x0000008900897308 */ /* 0x000fe20000002400 */
[----:B---3--:R-:W-:-:S07]  /*1e90*/  FSEL R149, R136, -INF , P5 ;  /* 0xff80000088957808 */ /* 0x008fce0002800000 */
[----:B------:R-:W2:Y:S08]  /*1ea0*/  MUFU.TANH R18, R18 ;  /* 0x0000001200127308 */ /* 0x000eb00000002400 */
[----:B------:R-:W-:Y:S01]  /*1eb0*/  MUFU.TANH R19, R19 ;  /* 0x0000001300137308 */ /* 0x000fe20000002400 */
[----:B------:R-:W-:Y:S02]  /*1ec0*/  WARPGROUP.DEPBAR.LE gsb0, 0x0 ;  /* 0x00008000000079c5 */ /* 0x000fe40000010000 */
[----:B------:R-:W-:-:S05]  /*1ed0*/  WARPGROUP.ARRIVE ;  /* 0x00000000000079c5 */ /* 0x000fca0000000000 */
[----:B------:R-:W-:Y:S01]  /*1ee0*/  MUFU.TANH R20, R20 ;  /* 0x0000001400147308 */ /* 0x000fe20000002400 */
[----:B--2---:R-:W-:Y:S02]  /*1ef0*/  FSEL R148, R18, -INF , P3 ;  /* 0xff80000012947808 */ /* 0x004fe40001800000 */
[----:B------:R-:W-:Y:S01]  /*1f00*/  ISETP.GT.AND P3, PT, R2, 0x11, PT ;  /* 0x000000110200780c */ /* 0x000fe20003f64270 */
[----:B------:R-:W-:Y:S01]  /*1f10*/  HGMMA.64x32x16.F32.BF16 R120, gdesc[UR8], R120, gsb0 ;  /* 0x00600000087879f0 */ /* 0x000fe20008001878 */
[----:B------:R-:W-:Y:S02]  /*1f20*/  UIADD3 UR10, UR6, 0x4, URZ ;  /* 0x00000004060a7890 */ /* 0x000fe4000fffe03f */
[----:B------:R-:W-:Y:S01]  /*1f30*/  UIADD3 UR8, UR4, 0x4, URZ ;  /* 0x0000000404087890 */ /* 0x000fe2000fffe03f */
[----:B------:R-:W-:Y:S01]  /*1f40*/  MUFU.TANH R142, R142 ;  /* 0x0000008e008e7308 */ /* 0x000fe20000002400 */
[----:B------:R-:W-:Y:S01]  /*1f50*/  UMOV UR11, 0x40000040 ;  /* 0x40000040000b7882 */ /* 0x000fe20000000000 */
[----:B------:R-:W-:-:S06]  /*1f60*/  UMOV UR9, 0x40000040 ;  /* 0x4000004000097882 */ /* 0x000fcc0000000000 */
[----:B------:R-:W-:Y:S08]  /*1f70*/  MUFU.TANH R140, R140 ;  /* 0x0000008c008c7308 */ /* 0x000ff00000002400 */
[----:B------:R-:W-:Y:S08]  /*1f80*/  MUFU.TANH R145, R145 ;  /* 0x0000009100917308 */ /* 0x000ff00000002400 */
[----:B------:R-:W-:Y:S08]  /*1f90*/  MUFU.TANH R21, R21 ;  /* 0x0000001500157308 */ /* 0x000ff00000002400 */
[----:B------:R-:W-:Y:S08]  /*1fa0*/  MUFU.TANH R22, R22 ;  /* 0x0000001600167308 */ /* 0x000ff00000002400 */
[----:B------:R-:W-:Y:S01]  /*1fb0*/  MUFU.TANH R23, R23 ;  /* 0x0000001700177308 */ /* 0x000fe20000002400 */
        /* <DEDUP_REMOVED lines=63> */
[----:B------:R-:W-:Y:S02]  /*23b0*/  ULDC UR4, c[0x0][0x744] ;  /* 0x0001d10000047ab9 */ /* 0x000fe40000000800 */
[----:B----4-:R-:W-:Y:S01]  /*23c0*/  FFMA.FTZ R146, R139, UR4, -R12 ;  /* 0x000000048b927c23 */ /* 0x010fe2000801080c */
[----:B------:R-:W-:-:S05]  /*23d0*/  FSEL R139, R15, -INF , P4 ;  /* 0xff8000000f8b7808 */ /* 0x000fca0002000000 */
[----:B------:R-:W-:Y:S01]  /*23e0*/  FFMA.FTZ R147, R139, UR4, -R12 ;  /* 0x000000048b937c23 */ /* 0x000fe2000801080c */
[----:B------:R-:W-:Y:S08]  /*23f0*/  MUFU.EX2 R146, R146 ;  /* 0x0000009200927308 */ /* 0x000ff00000000800 */
[----:B------:R-:W2:Y:S01]  /*2400*/  MUFU.EX2 R147, R147 ;  /* 0x0000009300937308 */ /* 0x000ea20000000800 */
[----:B------:R-:W-:-:S02]  /*2410*/  WARPGROUP.DEPBAR.LE gsb0, 0x0 ;  /* 0x00008000000079c5 */ /* 0x000fc40000010000 */
[----:B------:R-:W-:-:S06]  /*2420*/  WARPGROUP.ARRIVE ;  /* 0x00000000000079c5 */ /* 0x000fcc0000000000 */
[----:B------:R-:W-:Y:S01]  /*2430*/  HGMMA.64x32x16.F32.BF16 R120, gdesc[UR8], R120, gsb0 ;  /* 0x00600000087879f0 */ /* 0x000fe20008001878 */
[----:B------:R-:W-:Y:S01]  /*2440*/  R2UR UR10, R5 ;  /* 0x00000000050a72ca */ /* 0x000fe200000e0000 */
[----:B------:R-:W-:-:S12]  /*2450*/  UMOV UR11, 0x40000040 ;  /* 0x40000040000b7882 */ /* 0x000fd80000000000 */
[----:B------:R-:W-:-:S04]  /*2460*/  ULEA UR5, UR10, UR5, 0xd ;  /* 0x000000050a057291 */ /* 0x000fc8000f8e683f */
[----:B------:R-:W-:-:S04]  /*2470*/  USHF.R.U32.HI UR5, URZ, 0x4, UR5 ;  /* 0x000000043f057899 */ /* 0x000fc80008011605 */
[----:B------:R-:W-:-:S03]  /*2480*/  ULOP3.LUT UR8, UR5, 0x3fff, URZ, 0xc0, !UPT ;  /* 0x00003fff05087892 */ /* 0x000fc6000f8ec03f */
[----:B------:R-:W-:Y:S01]  /*2490*/  UMOV UR5, 0x40000040 ;  /* 0x4000004000057882 */ /* 0x000fe20000000000 */
[----:B------:R-:W-:Y:S02]  /*24a0*/  WARPGROUP.DEPBAR.LE gsb0, 0x0 ;  /* 0x00008000000079c5 */ /* 0x000fe40000010000 */
[----:B------:R-:W3:Y:S04]  /*24b0*/  LDS R143, [R141+0x30200] ;  /* 0x030200008d8f7984 */ /* 0x000ee80000000800 */
[----:B------:R-:W4:Y:S01]  /*24c0*/  LDS R141, [R141+0x30220] ;  /* 0x030220008d8d7984 */ /* 0x000f220000000800 */
[--C-:B---3--:R-:W-:Y:S01]  /*24d0*/  FADD.FTZ R144, R121, -R143.reuse ;  /* 0x8000008f79907221 */ /* 0x108fe20000010000 */
[--C-:B------:R-:W-:Y:S01]  /*24e0*/  FADD.FTZ R139, R120, -R143.reuse ;  /* 0x8000008f788b7221 */ /* 0x100fe20000010000 */
[----:B------:R-:W-:Y:S01]  /*24f0*/  FFMA.FTZ R121, -R15, R15, 1 ;  /* 0x3f8000000f797423 */ /* 0x000fe2000001010f */
[----:B------:R-:W-:Y:S01]  /*2500*/  FFMA.FTZ R120, -R14, R14, 1 ;  /* 0x3f8000000e787423 */ /* 0x000fe2000001010e */
[----:B--2---:R-:W-:Y:S01]  /*2510*/  FMUL.FTZ R144, R147, R144 ;  /* 0x0000009093907220 */ /* 0x004fe20000410000 */
[--C-:B------:R-:W-:Y:S01]  /*2520*/  FFMA.FTZ R14, R149, UR4, -R12.reuse ;  /* 0x00000004950e7c23 */ /* 0x100fe2000801080c */
[----:B------:R-:W-:Y:S01]  /*2530*/  FSEL R149, R138, -INF , P2 ;  /* 0xff8000008a957808 */ /* 0x000fe20001000000 */
[----:B------:R-:W-:Y:S01]  /*2540*/  FMUL.FTZ R139, R146, R139 ;  /* 0x0000008b928b7220 */ /* 0x000fe20000410000 */
[----:B------:R-:W-:Y:S01]  /*2550*/  FMUL.FTZ R121, R121, R144 ;  /* 0x0000009079797220 */ /* 0x000fe20000410000 */
[----:B------:R-:W-:Y:S01]  /*2560*/  FMUL.FTZ R144, R151, UR7 ;  /* 0x0000000797907c20 */ /* 0x000fe20008410000 */
[--C-:B------:R-:W-:Y:S01]  /*2570*/  FADD.FTZ R151, R124, -R143.reuse ;  /* 0x8000008f7c977221 */ /* 0x100fe20000010000 */
[----:B------:R-:W-:Y:S01]  /*2580*/  FFMA.FTZ R124, -R136, R136, 1 ;  /* 0x3f800000887c7423 */ /* 0x000fe20000010188 */
[--C-:B------:R-:W-:Y:S01]  /*2590*/  FFMA.FTZ R136, R149, UR4, -R12.reuse ;  /* 0x0000000495887c23 */ /* 0x100fe2000801080c */
[----:B------:R-:W2:Y:S01]  /*25a0*/  MUFU.EX2 R14, R14 ;  /* 0x0000000e000e7308 */ /* 0x000ea20000000800 */
[----:B------:R-:W-:Y:S01]  /*25b0*/  FSEL R15, R137, -INF , P1 ;  /* 0xff800000890f7808 */ /* 0x000fe20000800000 */
[--C-:B------:R-:W-:Y:S01]  /*25c0*/  FADD.FTZ R149, R128, -R143.reuse ;  /* 0x8000008f80957221 */ /* 0x100fe20000010000 */
[----:B------:R-:W-:Y:S01]  /*25d0*/  FMUL.FTZ R120, R120, R139 ;  /* 0x0000008b78787220 */ /* 0x000fe20000410000 */
[----:B------:R-:W-:Y:S01]  /*25e0*/  FMUL.FTZ R139, R150, UR7 ;  /* 0x00000007968b7c20 */ /* 0x000fe20008410000 */
[----:B------:R-:W-:Y:S01]  /*25f0*/  FADD.FTZ R150, R125, -R143 ;  /* 0x8000008f7d967221 */ /* 0x000fe20000010000 */
[--C-:B------:R-:W-:Y:S01]  /*2600*/  FFMA.FTZ R15, R15, UR4, -R12.reuse ;  /* 0x000000040f0f7c23 */ /* 0x100fe2000801080c */
[----:B------:R-:W-:Y:S01]  /*2610*/  FFMA.FTZ R128, -R138, R138, 1 ;  /* 0x3f8000008a807423 */ /* 0x000fe2000001018a */
[----:B------:R-:W3:Y:S01]  /*2620*/  MUFU.EX2 R136, R136 ;  /* 0x0000008800887308 */ /* 0x000ee20000000800 */
[----:B------:R-:W-:Y:S01]  /*2630*/  FFMA.FTZ R125, -R137, R137, 1 ;  /* 0x3f800000897d7423 */ /* 0x000fe20000010189 */
[----:B-1----:R-:W-:Y:S01]  /*2640*/  FFMA.FTZ R137, R148, UR4, -R13 ;  /* 0x0000000494897c23 */ /* 0x002fe2000801080d */
[----:B------:R-:W-:Y:S01]  /*2650*/  FSEL R148, R19, -INF , P4 ;  /* 0xff80000013947808 */ /* 0x000fe20002000000 */
[--C-:B------:R-:W-:Y:S01]  /*2660*/  FADD.FTZ R132, R132, -R143.reuse ;  /* 0x8000008f84847221 */ /* 0x100fe20000010000 */
[----:B------:R-:W-:Y:S01]  /*2670*/  FSEL R138, R20, -INF , P5 ;  /* 0xff800000148a7808 */ /* 0x000fe20002800000 */
[--C-:B------:R-:W-:Y:S01]  /*2680*/  FADD.FTZ R129, R129, -R143.reuse ;  /* 0x8000008f81817221 */ /* 0x100fe20000010000 */
[----:B------:R-:W-:Y:S01]  /*2690*/  ISETP.GT.AND P4, PT, R2, 0x18, PT ;  /* 0x000000180200780c */ /* 0x000fe20003f84270 */
[----:B------:R-:W1:Y:S01]  /*26a0*/  MUFU.EX2 R15, R15 ;  /* 0x0000000f000f7308 */ /* 0x000e620000000800 */
[----:B--2---:R-:W-:Y:S01]  /*26b0*/  FMUL.FTZ R151, R14, R151 ;  /* 0x000000970e977220 */ /* 0x004fe20000410000 */
[----:B------:R-:W-:Y:S01]  /*26c0*/  ISETP.GT.AND P5, PT, R2, 0x19, PT ;  /* 0x000000190200780c */ /* 0x000fe20003fa4270 */
[----:B------:R-:W-:Y:S01]  /*26d0*/  FADD.FTZ R133, R133, -R143 ;  /* 0x8000008f85857221 */ /* 0x000fe20000010000 */
[----:B------:R-:W-:Y:S01]  /*26e0*/  FSEL R153, R140, -INF , P4 ;  /* 0xff8000008c997808 */ /* 0x000fe20002000000 */
[----:B------:R-:W-:Y:S01]  /*26f0*/  FMUL.FTZ R124, R124, R151 ;  /* 0x000000977c7c7220 */ /* 0x000fe20000410000 */
[----:B------:R-:W-:Y:S01]  /*2700*/  FFMA.FTZ R140, -R140, R140, 1 ;  /* 0x3f8000008c8c7423 */ /* 0x000fe2000001018c */
[----:B----4-:R-:W-:Y:S01]  /*2710*/  FADD.FTZ R122, R122, -R141 ;  /* 0x8000008d7a7a7221 */ /* 0x010fe20000010000 */
[----:B------:R-:W2:Y:S01]  /*2720*/  MUFU.TANH R139, R139 ;  /* 0x0000008b008b7308 */ /* 0x000ea20000002400 */
[----:B---3--:R-:W-:Y:S01]  /*2730*/  FMUL.FTZ R151, R136, R149 ;  /* 0x0000009588977220 */ /* 0x008fe20000410000 */
[--C-:B------:R-:W-:Y:S01]  /*2740*/  FFMA.FTZ R149, R148, UR4, -R13.reuse ;  /* 0x0000000494957c23 */ /* 0x100fe2000801080d */
[----:B------:R-:W-:Y:S01]  /*2750*/  FFMA.FTZ R148, R138, UR4, -R13 ;  /* 0x000000048a947c23 */ /* 0x000fe2000801080d */
[--C-:B------:R-:W-:Y:S01]  /*2760*/  FFMA.FTZ R152, R153, UR4, -R12.reuse ;  /* 0x0000000499987c23 */ /* 0x100fe2000801080c */
[----:B------:R-:W-:Y:S01]  /*2770*/  FMUL.FTZ R128, R128, R151 ;  /* 0x0000009780807220 */ /* 0x000fe20000410000 */
[----:B------:R-:W-:Y:S01]  /*2780*/  FSEL R151, R142, -INF , P3 ;  /* 0xff8000008e977808 */ /* 0x000fe20001800000 */
[--C-:B------:R-:W-:Y:S01]  /*2790*/  FADD.FTZ R127, R127, -R141.reuse ;  /* 0x8000008d7f7f7221 */ /* 0x100fe20000010000 */
[----:B------:R-:W3:Y:S01]  /*27a0*/  MUFU.TANH R144, R144 ;  /* 0x0000009000907308 */ /* 0x000ee20000002400 */
[C---:B-1----:R-:W-:Y:S01]  /*27b0*/  FMUL.FTZ R150, R15.reuse, R150 ;  /* 0x000000960f967220 */ /* 0x042fe20000410000 */
[----:B------:R-:W-:Y:S01]  /*27c0*/  F2FP.BF16.F32.PACK_AB R14, R15, R14 ;  /* 0x0000000e0f0e723e */ /* 0x000fe200000010ff */
[--C-:B------:R-:W-:Y:S01]  /*27d0*/  FFMA.FTZ R138, R151, UR4, -R12.reuse ;  /* 0x00000004978a7c23 */ /* 0x100fe2000801080c */
[----:B------:R-:W-:Y:S01]  /*27e0*/  FSEL R151, R145, -INF , P5 ;  /* 0xff80000091977808 */ /* 0x000fe20002800000 */
[----:B------:R-:W-:Y:S01]  /*27f0*/  FMUL.FTZ R125, R125, R150 ;  /* 0x000000967d7d7220 */ /* 0x000fe20000410000 */
[----:B------:R-:W-:Y:S01]  /*2800*/  FSEL R150, R21, -INF , P1 ;  /* 0xff80000015967808 */ /* 0x000fe20000800000 */
[----:B------:R-:W-:Y:S01]  /*2810*/  FADD.FTZ R130, R130, -R141 ;  /* 0x8000008d82827221 */ /* 0x000fe20000010000 */
[----:B------:R-:W1:Y:S01]  /*2820*/  MUFU.EX2 R137, R137 ;  /* 0x0000008900897308 */ /* 0x000e620000000800 */
[----:B------:R-:W-:Y:S01]  /*2830*/  FFMA.FTZ R154, R151, UR4, -R12 ;  /* 0x00000004979a7c23 */ /* 0x000fe2000801080c */
[----:B------:R-:W-:Y:S01]  /*2840*/  FFMA.FTZ R12, -R142, R142, 1 ;  /* 0x3f8000008e0c7423 */ /* 0x000fe2000001018e */
[----:B------:R-:W-:Y:S01]  /*2850*/  FFMA.FTZ R150, R150, UR4, -R13 ;  /* 0x0000000496967c23 */ /* 0x000fe2000801080d */
[----:B------:R-:W-:Y:S01]  /*2860*/  FSEL R151, R22, -INF , P2 ;  /* 0xff80000016977808 */ /* 0x000fe20001000000 */
[--C-:B------:R-:W-:Y:S01]  /*2870*/  FADD.FTZ R131, R131, -R141.reuse ;  /* 0x8000008d83837221 */ /* 0x100fe20000010000 */
[----:B--2---:R-:W-:Y:S01]  /*2880*/  FSEL R153, R139, -INF , P4 ;  /* 0xff8000008b997808 */ /* 0x004fe20002000000 */
[----:B------:R-:W-:Y:S01]  /*2890*/  FADD.FTZ R134, R134, -R141 ;  /* 0x8000008d86867221 */ /* 0x000fe20000010000 */
[----:B------:R2:W4:Y:S01]  /*28a0*/  MUFU.EX2 R142, R152 ;  /* 0x00000098008e7308 */ /* 0x0005220000000800 */
[C---:B---3--:R-:W-:Y:S01]  /*28b0*/  FSEL R155, R144.reuse, -INF , P5 ;  /* 0xff800000909b7808 */ /* 0x048fe20002800000 */
[--C-:B------:R-:W-:Y:S01]  /*28c0*/  FFMA.FTZ R151, R151, UR4, -R13.reuse ;  /* 0x0000000497977c23 */ /* 0x100fe2000801080d */
[----:B------:R-:W-:Y:S01]  /*28d0*/  FFMA.FTZ R153, R153, UR4, -R13 ;  /* 0x0000000499997c23 */ /* 0x000fe2000801080d */
[----:B------:R-:W-:Y:S01]  /*28e0*/  FADD.FTZ R135, R135, -R141 ;  /* 0x8000008d87877221 */ /* 0x000fe20000010000 */
[----:B------:R-:W-:Y:S01]  /*28f0*/  FFMA.FTZ R145, -R145, R145, 1 ;  /* 0x3f80000091917423 */ /* 0x000fe20000010191 */
[----:B------:R-:W-:Y:S01]  /*2900*/  FFMA.FTZ R155, R155, UR4, -R13 ;  /* 0x000000049b9b7c23 */ /* 0x000fe2000801080d */
[----:B------:R-:W-:Y:S01]  /*2910*/  FFMA.FTZ R139, -R139, R139, 1 ;  /* 0x3f8000008b8b7423 */ /* 0x000fe2000001018b */
[----:B------:R-:W3:Y:S01]  /*2920*/  MUFU.EX2 R138, R138 ;  /* 0x0000008a008a7308 */ /* 0x000ee20000000800 */
[----:B--2---:R-:W-:Y:S01]  /*2930*/  FSEL R152, R23, -INF , P3 ;  /* 0xff80000017987808 */ /* 0x004fe20001800000 */
[----:B-1----:R-:W-:Y:S01]  /*2940*/  FMUL.FTZ R122, R137, R122 ;  /* 0x0000007a897a7220 */ /* 0x002fe20000410000 */
[----:B------:R-:W-:Y:S01]  /*2950*/  FFMA.FTZ R144, -R144, R144, 1 ;  /* 0x3f80000090907423 */ /* 0x000fe20000010190 */
[----:B------:R-:W-:-:S02]  /*2960*/  UMOV UR7, 0x80000020 ;  /* 0x8000002000077882 */ /* 0x000fc40000000000 */
[----:B------:R-:W-:Y:S01]  /*2970*/  FFMA.FTZ R152, R152, UR4, -R13 ;  /* 0x0000000498987c23 */ /* 0x000fe2000801080d */
[----:B------:R-:W-:Y:S01]  /*2980*/  USHF.R.U32.HI UR4, URZ, 0x4, UR36 ;  /* 0x000000043f047899 */ /* 0x000fe20008011624 */
[----:B------:R-:W1:Y:S01]  /*2990*/  MUFU.EX2 R149, R149 ;  /* 0x0000009500957308 */ /* 0x000e620000000800 */
[----:B----4-:R-:W-:Y:S02]  /*29a0*/  FMUL.FTZ R143, R142, R132 ;  /* 0x000000848e8f7220 */ /* 0x010fe40000410000 */
[----:B------:R-:W-:Y:S02]  /*29b0*/  ULOP3.LUT UR4, UR4, 0x3fff, URZ, 0xc0, !UPT ;  /* 0x00003fff04047892 */ /* 0x000fe4000f8ec03f */
[----:B------:R-:W-:Y:S02]  /*29c0*/  FMUL.FTZ R132, R140, R143 ;  /* 0x0000008f8c847220 */ /* 0x000fe40000410000 */
[----:B------:R-:W-:Y:S01]  /*29d0*/  ULOP3.LUT UR9, UR4, 0x1000000, URZ, 0xfc, !UPT ;  /* 0x0100000004097892 */ /* 0x000fe2000f8efc3f */
[----:B------:R-:W-:Y:S01]  /*29e0*/  MUFU.EX2 R148, R148 ;  /* 0x0000009400947308 */ /* 0x000fe20000000800 */
[----:B---3--:R-:W-:Y:S01]  /*29f0*/  FMUL.FTZ R129, R138, R129 ;  /* 0x000000818a817220 */ /* 0x008fe20000410000 */
[----:B------:R-:W-:-:S03]  /*2a00*/  UMOV UR4, UR8 ;  /* 0x0000000800047c82 */ /* 0x000fc60008000000 */
[----:B------:R-:W-:Y:S01]  /*2a10*/  FMUL.FTZ R129, R12, R129 ;  /* 0x000000810c817220 */ /* 0x000fe20000410000 */
[----:B------:R-:W-:Y:S01]  /*2a20*/  F2FP.BF16.F32.PACK_AB R12, R147, R146 ;  /* 0x00000092930c723e */ /* 0x000fe200000010ff */
[----:B------:R-:W-:Y:S01]  /*2a30*/  UMOV UR6, UR9 ;  /* 0x0000000900067c82 */ /* 0x000fe20008000000 */
[----:B------:R-:W2:Y:S01]  /*2a40*/  MUFU.EX2 R150, R150 ;  /* 0x0000009600967308 */ /* 0x000ea20000000800 */
[----:B-1----:R-:W-:-:S07]  /*2a50*/  F2FP.BF16.F32.PACK_AB R13, R149, R137 ;  /* 0x00000089950d723e */ /* 0x002fce00000010ff */
[----:B------:R-:W1:Y:S08]  /*2a60*/  MUFU.EX2 R154, R154 ;  /* 0x0000009a009a7308 */ /* 0x000e700000000800 */
[----:B------:R-:W3:Y:S01]  /*2a70*/  MUFU.EX2 R151, R151 ;  /* 0x0000009700977308 */ /* 0x000ee20000000800 */
[C---:B--2---:R-:W-:Y:S01]  /*2a80*/  F2FP.BF16.F32.PACK_AB R15, R150.reuse, R148 ;  /* 0x00000094960f723e */ /* 0x044fe200000010ff */
[----:B------:R-:W-:Y:S01]  /*2a90*/  BAR.SYNC.DEFER_BLOCKING 0x9, 0x180 ;  /* 0x0246000000007b1d */ /* 0x000fe20000010000 */
[----:B------:R-:W-:-:S05]  /*2aa0*/  FMUL.FTZ R127, R150, R127 ;  /* 0x0000007f967f7220 */ /* 0x000fca0000410000 */
[----:B------:R-:W2:Y:S01]  /*2ab0*/  MUFU.EX2 R152, R152 ;  /* 0x0000009800987308 */ /* 0x000ea20000000800 */
[----:B-1----:R-:W-:-:S04]  /*2ac0*/  FMUL.FTZ R146, R154, R133 ;  /* 0x000000859a927220 */ /* 0x002fc80000410000 */
[----:B------:R-:W-:-:S03]  /*2ad0*/  FMUL.FTZ R133, R145, R146 ;  /* 0x0000009291857220 */ /* 0x000fc60000410000 */
[----:B------:R-:W1:Y:S01]  /*2ae0*/  MUFU.EX2 R153, R153 ;  /* 0x0000009900997308 */ /* 0x000e620000000800 */
[----:B---3--:R-:W-:-:S07]  /*2af0*/  FMUL.FTZ R130, R151, R130 ;  /* 0x0000008297827220 */ /* 0x008fce0000410000 */
[----:B------:R-:W3:Y:S01]  /*2b00*/  MUFU.EX2 R140, R155 ;  /* 0x0000009b008c7308 */ /* 0x000ee20000000800 */
[----:B--2---:R-:W-:Y:S01]  /*2b10*/  FMUL.FTZ R131, R152, R131 ;  /* 0x0000008398837220 */ /* 0x004fe20000410000 */
[----:B------:R2:W-:Y:S01]  /*2b20*/  STSM.16.M88.4 [R10+0x30400], R12 ;  /* 0x0304000c0a007844 */ /* 0x0005e20000000200 */
[----:B-1----:R-:W-:Y:S01]  /*2b30*/  FMUL.FTZ R134, R153, R134 ;  /* 0x0000008699867220 */ /* 0x002fe20000410000 */
[----:B---3--:R-:W-:Y:S01]  /*2b40*/  FMUL.FTZ R135, R140, R135 ;  /* 0x000000878c877220 */ /* 0x008fe20000410000 */
[--C-:B--2---:R-:W-:Y:S01]  /*2b50*/  FADD.FTZ R12, R123, -R141.reuse ;  /* 0x8000008d7b0c7221 */ /* 0x104fe20000010000 */
[----:B------:R-:W-:Y:S01]  /*2b60*/  FADD.FTZ R13, R126, -R141 ;  /* 0x8000008d7e0d7221 */ /* 0x000fe20000010000 */
[----:B------:R-:W-:Y:S01]  /*2b70*/  F2FP.BF16.F32.PACK_AB R14, R154, R142 ;  /* 0x0000008e9a0e723e */ /* 0x000fe200000010ff */
[----:B------:R-:W-:Y:S01]  /*2b80*/  FFMA.FTZ R123, -R18, R18, 1 ;  /* 0x3f800000127b7423 */ /* 0x000fe20000010112 */
[----:B------:R-:W-:Y:S01]  /*2b90*/  FMUL.FTZ R149, R149, R12 ;  /* 0x0000000c95957220 */ /* 0x000fe20000410000 */
[----:B------:R-:W-:Y:S01]  /*2ba0*/  FMUL.FTZ R148, R148, R13 ;  /* 0x0000000d94947220 */ /* 0x000fe20000410000 */
[----:B------:R-:W-:Y:S01]  /*2bb0*/  F2FP.BF16.F32.PACK_AB R12, R138, R136 ;  /* 0x000000888a0c723e */ /* 0x000fe200000010ff */
[----:B------:R-:W-:Y:S01]  /*2bc0*/  FFMA.FTZ R18, -R19, R19, 1 ;  /* 0x3f80000013127423 */ /* 0x000fe20000010113 */
[----:B------:R-:W-:Y:S01]  /*2bd0*/  F2FP.BF16.F32.PACK_AB R13, R152, R151 ;  /* 0x00000097980d723e */ /* 0x000fe200000010ff */
[----:B------:R-:W-:Y:S01]  /*2be0*/  FFMA.FTZ R19, -R20, R20, 1 ;  /* 0x3f80000014137423 */ /* 0x000fe20000010114 */
[----:B------:R-:W-:Y:S01]  /*2bf0*/  F2FP.BF16.F32.PACK_AB R15, R140, R153 ;  /* 0x000000998c0f723e */ /* 0x000fe200000010ff */
[----:B------:R-:W-:Y:S01]  /*2c00*/  FFMA.FTZ R20, -R21, R21, 1 ;  /* 0x3f80000015147423 */ /* 0x000fe20000010115 */
[----:B------:R-:W-:Y:S01]  /*2c10*/  FMUL.FTZ R122, R123, R122 ;  /* 0x0000007a7b7a7220 */ /* 0x000fe20000410000 */
[----:B------:R-:W-:Y:S01]  /*2c20*/  FMUL.FTZ R148, R19, R148 ;  /* 0x0000009413947220 */ /* 0x000fe20000410000 */
[----:B------:R-:W-:Y:S01]  /*2c30*/  FFMA.FTZ R19, -R22, R22, 1 ;  /* 0x3f80000016137423 */ /* 0x000fe20000010116 */
[----:B------:R1:W-:Y:S01]  /*2c40*/  STSM.16.M88.4 [R11], R12 ;  /* 0x0000000c0b007844 */ /* 0x0003e20000000200 */
[----:B------:R-:W-:Y:S01]  /*2c50*/  FMUL.FTZ R149, R18, R149 ;  /* 0x0000009512957220 */ /* 0x000fe20000410000 */
[----:B------:R-:W-:Y:S01]  /*2c60*/  FMUL.FTZ R127, R20, R127 ;  /* 0x0000007f147f7220 */ /* 0x000fe20000410000 */
[----:B------:R-:W-:Y:S01]  /*2c70*/  FMUL.FTZ R19, R19, R130 ;  /* 0x0000008213137220 */ /* 0x000fe20000410000 */
[----:B------:R-:W-:Y:S01]  /*2c80*/  @!PT LDS RZ, [RZ] ;  /* 0x00000000fffff984 */ /* 0x000fe20000000800 */
[----:B------:R-:W-:Y:S01]  /*2c90*/  @!PT LDS RZ, [RZ] ;  /* 0x00000000fffff984 */ /* 0x000fe20000000800 */
[----:B------:R-:W-:Y:S01]  /*2ca0*/  @!PT LDS RZ, [RZ] ;  /* 0x00000000fffff984 */ /* 0x000fe20000000800 */
[----:B------:R-:W-:Y:S01]  /*2cb0*/  @!PT LDS RZ, [RZ] ;  /* 0x00000000fffff984 */ /* 0x000fe20000000800 */
[----:B------:R2:W-:Y:S06]  /*2cc0*/  MEMBAR.ALL.CTA ;  /* 0x0000000000007992 */ /* 0x0005ec0000008000 */
[----:B--2---:R-:W2:Y:S01]  /*2cd0*/  FENCE.VIEW.ASYNC.S ;  /* 0x00000000000073c6 */ /* 0x004ea20000000000 */
[----:B------:R-:W-:Y:S01]  /*2ce0*/  FMUL.FTZ R144, R144, R135 ;  /* 0x0000008790907220 */ /* 0x000fe20000410000 */
[----:B------:R-:W-:-:S02]  /*2cf0*/  F2FP.BF16.F32.PACK_AB R20, R129, R128 ;  /* 0x000000808114723e */ /* 0x000fc400000010ff */
[----:B------:R-:W-:Y:S01]  /*2d00*/  F2FP.BF16.F32.PACK_AB R22, R133, R132 ;  /* 0x000000848516723e */ /* 0x000fe200000010ff */
[----:B-1----:R-:W-:Y:S01]  /*2d10*/  FFMA.FTZ R12, -R23, R23, 1 ;  /* 0x3f800000170c7423 */ /* 0x002fe20000010117 */
[----:B------:R-:W-:Y:S01]  /*2d20*/  FMUL.FTZ R23, R139, R134 ;  /* 0x000000868b177220 */ /* 0x000fe20000410000 */
[----:B------:R-:W-:Y:S02]  /*2d30*/  F2FP.BF16.F32.PACK_AB R14, R125, R124 ;  /* 0x0000007c7d0e723e */ /* 0x000fe400000010ff */
[----:B------:R-:W-:Y:S01]  /*2d40*/  FMUL.FTZ R18, R12, R131 ;  /* 0x000000830c127220 */ /* 0x000fe20000410000 */
[----:B------:R-:W-:Y:S02]  /*2d50*/  F2FP.BF16.F32.PACK_AB R12, R121, R120 ;  /* 0x00000078790c723e */ /* 0x000fe400000010ff */
[----:B------:R-:W-:Y:S02]  /*2d60*/  F2FP.BF16.F32.PACK_AB R13, R149, R122 ;  /* 0x0000007a950d723e */ /* 0x000fe400000010ff */
[----:B------:R-:W-:-:S02]  /*2d70*/  F2FP.BF16.F32.PACK_AB R15, R127, R148 ;  /* 0x000000947f0f723e */ /* 0x000fc400000010ff */
[----:B------:R-:W-:Y:S01]  /*2d80*/  F2FP.BF16.F32.PACK_AB R21, R18, R19 ;  /* 0x000000131215723e */ /* 0x000fe200000010ff */
[----:B--2---:R-:W-:Y:S01]  /*2d90*/  BAR.SYNC.DEFER_BLOCKING 0x9, 0x180 ;  /* 0x0246000000007b1d */ /* 0x004fe20000010000 */
[----:B------:R-:W-:-:S05]  /*2da0*/  F2FP.BF16.F32.PACK_AB R23, R144, R23 ;  /* 0x000000179017723e */ /* 0x000fca00000010ff */
[----:B------:R1:W-:Y:S04]  /*2db0*/  STSM.16.M88.4 [R10+0x33400], R12 ;  /* 0x0334000c0a007844 */ /* 0x0003e80000000200 */
[----:B------:R1:W-:Y:S01]  /*2dc0*/  STSM.16.M88.4 [R11+0x3000], R20 ;  /* 0x003000140b007844 */ /* 0x0003e20000000200 */
[----:B------:R-:W-:-:S06]  /*2dd0*/  WARPGROUP.ARRIVE ;  /* 0x00000000000079c5 */ /* 0x000fcc0000000000 */
[----:B------:R-:W-:Y:S01]  /*2de0*/  HGMMA.64x96x16.F32.BF16 R24, gdesc[UR4].tnspA.tnspB, R24, gsb0 ;  /* 0x61600000041879f0 */ /* 0x000fe20008001818 */
[----:B------:R-:W-:Y:S02]  /*2df0*/  UIADD3 UR6, UR9, 0x40, URZ ;  /* 0x0000004009067890 */ /* 0x000fe4000fffe03f */
[----:B------:R-:W-:Y:S01]  /*2e00*/  UIADD3 UR4, UR8, 0x80, URZ ;  /* 0x0000008008047890 */ /* 0x000fe2000fffe03f */
[----:B------:R-:W-:Y:S01]  /*2e10*/  UMOV UR7, 0x80000020 ;  /* 0x8000002000077882 */ /* 0x000fe20000000000 */
[----:B------:R-:W-:Y:S01]  /*2e20*/  UMOV UR5, 0x40000040 ;  /* 0x4000004000057882 */ /* 0x000fe20000000000 */
[----:B------:R-:W-:Y:S02]  /*2e30*/  WARPGROUP.DEPBAR.LE gsb0, 0x0 ;  /* 0x00008000000079c5 */ /* 0x000fe40000010000 */
        /* <DEDUP_REMOVED lines=9> */
[----:B------:R-:W-:Y:S01]  /*2ed0*/  R2UR UR5, R156 ;  /* 0x000000009c0572ca */ /* 0x000fe200000e0000 */
[----:B------:R-:W-:Y:S02]  /*2ee0*/  UIMAD UR4, UR10, 0x3000, UR37 ;  /* 0x000030000a0478a4 */ /* 0x000fe4000f8e0225 */
[----:B------:R-:W-:Y:S01]  /*2ef0*/  UIADD3 UR6, UR9, 0xc0, URZ ;  /* 0x000000c009067890 */ /* 0x000fe2000fffe03f */
[----:B------:R-:W-:Y:S02]  /*2f00*/  UMOV UR7, 0x80000020 ;  /* 0x8000002000077882 */ /* 0x000fe40000000000 */
[----:B------:R-:W-:-:S07]  /*2f10*/  UMOV UR9, 0x80000020 ;  /* 0x8000002000097882 */ /* 0x000fce0000000000 */
[----:B------:R-:W-:-:S04]  /*2f20*/  USHF.R.U32.HI UR5, URZ, 0x4, UR5 ;  /* 0x000000043f057899 */ /* 0x000fc80008011605 */
[----:B------:R-:W-:Y:S02]  /*2f30*/  ULOP3.LUT UR12, UR5, 0x3fff, URZ, 0xc0, !UPT ;  /* 0x00003fff050c7892 */ /* 0x000fe4000f8ec03f */
[----:B------:R-:W-:Y:S02]  /*2f40*/  USHF.R.U32.HI UR5, URZ, 0x4, UR4 ;  /* 0x000000043f057899 */ /* 0x000fe40008011604 */
[----:B------:R-:W-:Y:S02]  /*2f50*/  UIADD3 UR4, UR8, 0x180, URZ ;  /* 0x0000018008047890 */ /* 0x000fe4000fffe03f */
[----:B------:R-:W-:Y:S02]  /*2f60*/  ULOP3.LUT UR10, UR5, 0x3fff, URZ, 0xc0, !UPT ;  /* 0x00003fff050a7892 */ /* 0x000fe4000f8ec03f */
[----:B------:R-:W-:Y:S01]  /*2f70*/  ULOP3.LUT UR13, UR12, 0x10000, URZ, 0xfc, !UPT ;  /* 0x000100000c0d7892 */ /* 0x000fe2000f8efc3f */
[----:B------:R-:W-:-:S06]  /*2f80*/  UMOV UR5, 0x40000040 ;  /* 0x4000004000057882 */ /* 0x000fcc0000000000 */
[----:B------:R-:W-:Y:S01]  /*2f90*/  UMOV UR8, UR13 ;  /* 0x0000000d00087c82 */ /* 0x000fe20008000000 */
        /* <DEDUP_REMOVED lines=8> */
[----:B------:R-:W-:Y:S01]  /*3020*/  @!PT LDS RZ, [RZ] ;  /* 0x00000000fffff984 */ /* 0x000fe20000000800 */
[----:B------:R-:W-:Y:S01]  /*3030*/  @!PT LDS RZ, [RZ] ;  /* 0x00000000fffff984 */ /* 0x000fe20000000800 */
[----:B------:R-:W-:Y:S01]  /*3040*/  @!PT LDS RZ, [RZ] ;  /* 0x00000000fffff984 */ /* 0x000fe20000000800 */
[----:B------:R-:W-:Y:S01]  /*3050*/  @!PT LDS RZ, [RZ] ;  /* 0x00000000fffff984 */ /* 0x000fe20000000800 */
[----:B------:R2:W-:Y:S06]  /*3060*/  MEMBAR.ALL.CTA ;  /* 0x0000000000007992 */ /* 0x0005ec0000008000 */
[----:B--2---:R-:W2:Y:S02]  /*3070*/  FENCE.VIEW.ASYNC.S ;  /* 0x00000000000073c6 */ /* 0x004ea40000000000 */
[----:B--2---:R-:W-:Y:S06]  /*3080*/  BAR.SYNC.DEFER_BLOCKING 0x9, 0x180 ;  /* 0x0246000000007b1d */ /* 0x004fec0000010000 */
[----:B------:R-:W-:-:S06]  /*3090*/  WARPGROUP.ARRIVE ;  /* 0x00000000000079c5 */ /* 0x000fcc0000000000 */
[----:B------:R-:W-:Y:S03]  /*30a0*/  HGMMA.64x64x16.F32.BF16 R120, gdesc[UR8].tnspB, RZ, !UPT, gsb0 ;  /* 0x40e00000087879f0 */ /* 0x000fe6000c0018ff */
[----:B------:R-:W-:Y:S02]  /*30b0*/  WARPGROUP.DEPBAR.LE gsb0, 0x0 ;  /* 0x00008000000079c5 */ /* 0x000fe40000010000 */
[----:B------:R-:W-:-:S06]  /*30c0*/  WARPGROUP.ARRIVE ;  /* 0x00000000000079c5 */ /* 0x000fcc0000000000 */
[----:B------:R-:W-:Y:S01]  /*30d0*/  HGMMA.64x64x16.F32.BF16 R120, gdesc[UR4].tnspB, R120, gsb0 ;  /* 0x40e00000047879f0 */ /* 0x000fe20008001878 */
[----:B------:R-:W-:Y:S02]  /*30e0*/  UIADD3 UR6, UR10, 0x100, URZ ;  /* 0x000001000a067890 */ /* 0x000fe4000fffe03f */
[----:B------:R-:W-:Y:S01]  /*30f0*/  UIADD3 UR4, UR13, 0x100, URZ ;  /* 0x000001000d047890 */ /* 0x000fe2000fffe03f */
[----:B------:R-:W-:Y:S01]  /*3100*/  UMOV UR7, 0x40000040 ;  /* 0x4000004000077882 */ /* 0x000fe20000000000 */
[----:B------:R-:W-:Y:S01]  /*3110*/  UMOV UR5, 0x80000020 ;  /* 0x8000002000057882 */ /* 0x000fe20000000000 */
        /* <DEDUP_REMOVED lines=23> */
[----:B------:R-:W-:Y:S03]  /*3290*/  HGMMA.64x64x16.F32.BF16 R120, gdesc[UR4].tnspB, R120, gsb0 ;  /* 0x40e00000047879f0 */ /* 0x000fe60008001878 */
[----:B------:R-:W-:Y:S02]  /*32a0*/  WARPGROUP.DEPBAR.LE gsb0, 0x0 ;  /* 0x00008000000079c5 */ /* 0x000fe40000010000 */
[----:B-1----:R-:W-:Y:S05]  /*32b0*/  @!P0 BRA `(.L_x_22) ;  /* 0x0000000000048947 */ /* 0x002fea0003800000 */
[----:B------:R-:W-:Y:S01]  /*32c0*/  BPT.TRAP 0x1 ;  /* 0x000000040000795c */ /* 0x000fe20000300000 */
.L_x_22:
[----:B------:R-:W-:Y:S01]  /*32d0*/  LEA R12, R5, UR37, 0xd ;  /* 0x00000025050c7c11 */ /* 0x000fe2000f8e68ff */
[----:B------:R-:W-:Y:S01]  /*32e0*/  UIADD3 UR4, UR37, 0x36438, URZ ;  /* 0x0003643825047890 */ /* 0x000fe2000fffe03f */
[----:B------:R-:W1:Y:S01]  /*32f0*/  S2R R13, SR_TID.X ;  /* 0x00000000000d7919 */ /* 0x000e620000002100 */
[----:B------:R-:W-:Y:S02]  /*3300*/  ULOP3.LUT UR12, UR12, 0x1000000, URZ, 0xfc, !UPT ;  /* 0x010000000c0c7892 */ /* 0x000fe4000f8efc3f */
[----:B------:R-:W-:Y:S01]  /*3310*/  VIADD R12, R12, 0x1e000 ;  /* 0x0001e0000c0c7836 */ /* 0x000fe20000000000 */
[----:B------:R-:W-:Y:S01]  /*3320*/  UPRMT UR4, URZ, 0x654, UR4 ;  /* 0x000006543f047896 */ /* 0x000fe20008000004 */
[----:B------:R-:W-:Y:S01]  /*3330*/  UMOV UR7, 0x80000020 ;  /* 0x8000002000077882 */ /* 0x000fe20000000000 */
[----:B------:R-:W-:Y:S02]  /*3340*/  UMOV UR5, 0x40000040 ;  /* 0x4000004000057882 */ /* 0x000fe40000000000 */
[----:B------:R-:W-:Y:S01]  /*3350*/  SHF.R.U32.HI R12, RZ, 0x4, R12 ;  /* 0x00000004ff0c7819 */ /* 0x000fe2000001160c */
[----:B------:R-:W-:-:S03]  /*3360*/  UMOV UR6, UR12 ;  /* 0x0000000c00067c82 */ /* 0x000fc60008000000 */
[----:B------:R-:W-:Y:S01]  /*3370*/  LOP3.LUT R12, R12, 0x3fff, RZ, 0xc0, !PT ;  /* 0x00003fff0c0c7812 */ /* 0x000fe200078ec0ff */
[----:B------:R-:W-:Y:S01]  /*3380*/  SYNCS.ARRIVE.TRANS64.RED.A1T0 RZ, [UR4], RZ ;  /* 0x000000ffffff79a7 */ /* 0x000fe20008100404 */
[----:B------:R-:W-:-:S03]  /*3390*/  WARPGROUP.ARRIVE ;  /* 0x00000000000079c5 */ /* 0x000fc60000000000 */
[----:B------:R-:W-:-:S05]  /*33a0*/  IMAD R12, R3, 0x600, R12 ;  /* 0x00000600030c7824 */ /* 0x000fca00078e020c */
[----:B------:R-:W-:Y:S02]  /*33b0*/  R2UR UR8, R12 ;  /* 0x000000000c0872ca */ /* 0x000fe400000e0000 */
[----:B-1----:R-:W-:-:S11]  /*33c0*/  SHF.R.U32.HI R14, RZ, 0x7, R13 ;  /* 0x00000007ff0e7819 */ /* 0x002fd6000001160d */
[----:B------:R-:W-:Y:S02]  /*33d0*/  UMOV UR4, UR8 ;  /* 0x0000000800047c82 */ /* 0x000fe40008000000 */
[----:B------:R-:W-:Y:S01]  /*33e0*/  HGMMA.64x96x16.F32.BF16 R72, gdesc[UR4].tnspA.tnspB, R72, gsb0 ;  /* 0x61600000044879f0 */ /* 0x000fe20008001848 */
[----:B------:R-:W-:Y:S01]  /*33f0*/  UIADD3 UR6, UR12, 0x40, URZ ;  /* 0x000000400c067890 */ /* 0x000fe2000fffe03f */
[C---:B------:R-:W-:Y:S01]  /*3400*/  VIADD R13, R14.reuse, 0x9 ;  /* 0x000000090e0d7836 */ /* 0x040fe20000000000 */
[----:B------:R-:W-:Y:S01]  /*3410*/  UIADD3 UR4, UR8, 0x80, URZ ;  /* 0x0000008008047890 */ /* 0x000fe2000fffe03f */
[----:B------:R-:W-:Y:S01]  /*3420*/  VIADD R12, R14, 0xc ;  /* 0x0000000c0e0c7836 */ /* 0x000fe20000000000 */
        /* <DEDUP_REMOVED lines=18> */
[----:B------:R-:W-:Y:S03]  /*3550*/  HGMMA.64x96x16.F32.BF16 R72, gdesc[UR4].tnspA.tnspB, R72, gsb0 ;  /* 0x61600000044879f0 */ /* 0x000fe60008001848 */
[----:B------:R-:W-:Y:S02]  /*3560*/  WARPGROUP.DEPBAR.LE gsb0, 0x0 ;  /* 0x00008000000079c5 */ /* 0x000fe40000010000 */
[----:B------:R1:W-:Y:S06]  /*3570*/  BAR.SYNC.DEFER_BLOCKING R13, 0xa0 ;  /* 0x0002800d0000751d */ /* 0x0003ec0000010000 */
[----:B------:R1:W-:Y:S04]  /*3580*/  STS.128 [R0+0x12000], R120 ;  /* 0x0120007800007388 */ /* 0x0003e80000000c00 */
[----:B------:R1:W-:Y:S04]  /*3590*/  STS.128 [R0+0x12800], R124 ;  /* 0x0128007c00007388 */ /* 0x0003e80000000c00 */
[----:B------:R1:W-:Y:S04]  /*35a0*/  STS.128 [R0+0x13000], R128 ;  /* 0x0130008000007388 */ /* 0x0003e80000000c00 */
[----:B------:R1:W-:Y:S04]  /*35b0*/  STS.128 [R0+0x13800], R132 ;  /* 0x0138008400007388 */ /* 0x0003e80000000c00 */
[----:B------:R1:W-:Y:S04]  /*35c0*/  STS.128 [R0+0x14000], R136 ;  /* 0x0140008800007388 */ /* 0x0003e80000000c00 */
[----:B------:R1:W-:Y:S04]  /*35d0*/  STS.128 [R0+0x14800], R140 ;  /* 0x0148008c00007388 */ /* 0x0003e80000000c00 */
[----:B------:R1:W-:Y:S04]  /*35e0*/  STS.128 [R0+0x15000], R144 ;  /* 0x0150009000007388 */ /* 0x0003e80000000c00 */
[----:B------:R1:W-:Y:S01]  /*35f0*/  STS.128 [R0+0x15800], R148 ;  /* 0x0158009400007388 */ /* 0x0003e20000000c00 */
[----:B------:R-:W-:Y:S01]  /*3600*/  @!PT LDS RZ, [RZ] ;  /* 0x00000000fffff984 */ /* 0x000fe20000000800 */
[----:B------:R-:W-:Y:S01]  /*3610*/  @!PT LDS RZ, [RZ] ;  /* 0x00000000fffff984 */ /* 0x000fe20000000800 */
[----:B------:R-:W-:Y:S01]  /*3620*/  @!PT LDS RZ, [RZ] ;  /* 0x00000000fffff984 */ /* 0x000fe20000000800 */
[----:B------:R-:W-:Y:S01]  /*3630*/  @!PT LDS RZ, [RZ] ;  /* 0x00000000fffff984 */ /* 0x000fe20000000800 */
[----:B------:R2:W-:Y:S06]  /*3640*/  MEMBAR.ALL.CTA ;  /* 0x0000000000007992 */ /* 0x0005ec0000008000 */
[----:B--2---:R-:W2:Y:S02]  /*3650*/  FENCE.VIEW.ASYNC.S ;  /* 0x00000000000073c6 */ /* 0x004ea40000000000 */
[----:B--2---:R1:W-:Y:S06]  /*3660*/  BAR.ARV R12, 0xa0 ;  /* 0x0002800c0000751d */ /* 0x0043ec0000002000 */
[----:B------:R-:W-:Y:S05]  /*3670*/  @!P0 BRA `(.L_x_23) ;  /* 0x0000000000048947 */ /* 0x000fea0003800000 */
[----:B------:R-:W-:Y:S01]  /*3680*/  BPT.TRAP 0x1 ;  /* 0x000000040000795c */ /* 0x000fe20000300000 */
.L_x_23:
[----:B------:R-:W-:Y:S01]  /*3690*/  VIADD R6, R6, 0x1 ;  /* 0x0000000106067836 */ /* 0x000fe20000000000 */
[----:B------:R-:W-:Y:S01]  /*36a0*/  LOP3.LUT R7, R7, 0x1, RZ, 0x3c, !PT ;  /* 0x0000000107077812 */ /* 0x000fe200078e3cff */
[----:B------:R-:W-:Y:S02]  /*36b0*/  VIADD R3, R3, 0x1 ;  /* 0x0000000103037836 */ /* 0x000fe40000000000 */
[----:B------:R-:W-:Y:S01]  /*36c0*/  VIADD R4, R4, 0x36420 ;  /* 0x0003642004047836 */ /* 0x000fe20000000000 */
[----:B------:R-:W-:Y:S02]  /*36d0*/  ISETP.GE.AND P1, PT, R6, R17, PT ;  /* 0x000000110600720c */ /* 0x000fe40003f26270 */
[----:B------:R-:W-:Y:S02]  /*36e0*/  ISETP.NE.AND P0, PT, R3, 0x2, PT ;  /* 0x000000020300780c */ /* 0x000fe40003f05270 */
[----:B------:R-:W-:Y:S02]  /*36f0*/  PRMT R4, RZ, 0x654, R4 ;  /* 0x00000654ff047816 */ /* 0x000fe40000000004 */
[----:B-1----:R-:W-:-:S02]  /*3700*/  SEL R13, RZ, 0x1, P0 ;  /* 0x00000001ff0d7807 */ /* 0x002fc40000000000 */
[----:B------:R3:W-:Y:S01]  /*3710*/  SYNCS.ARRIVE.TRANS64.RED.A1T0 RZ, [R4+URZ], RZ ;  /* 0x000000ff04ff79a7 */ /* 0x0007e2000810043f */
[----:B------:R-:W-:Y:S02]  /*3720*/  SEL R3, R3, RZ, P0 ;  /* 0x000000ff03037207 */ /* 0x000fe40000000000 */
[----:B------:R-:W-:Y:S02]  /*3730*/  LOP3.LUT R8, R8, R13, RZ, 0x3c, !PT ;  /* 0x0000000d08087212 */ /* 0x000fe400078e3cff */
[----:B------:R-:W-:Y:S05]  /*3740*/  @!P1 BRA `(.L_x_24) ;  /* 0xffffffdc00349947 */ /* 0x000fea000383ffff */
.L_x_13:
[----:B------:R-:W-:Y:S01]  /*3750*/  IMAD.U32 R2, RZ, RZ, UR37 ;  /* 0x00000025ff027e24 */ /* 0x000fe2000f8e00ff */
[----:B------:R-:W-:Y:S02]  /*3760*/  ULDC UR4, c[0x0][0x740] ;  /* 0x0001d00000047ab9 */ /* 0x000fe40000000800 */
[----:B------:R-:W-:Y:S01]  /*3770*/  FMUL.FTZ R72, R72, UR4 ;  /* 0x0000000448487c20 */ /* 0x000fe20008410000 */
[----:B------:R-:W-:Y:S01]  /*3780*/  FMUL.FTZ R73, R73, UR4 ;  /* 0x0000000449497c20 */ /* 0x000fe20008410000 */
[----:B------:R-:W-:Y:S01]  /*3790*/  LOP3.LUT P0, RZ, R2, 0x3ff, RZ, 0xc0, !PT ;  /* 0x000003ff02ff7812 */ /* 0x000fe2000780c0ff */
[----:B------:R-:W-:Y:S01]  /*37a0*/  FMUL.FTZ R74, R74, UR4 ;  /* 0x000000044a4a7c20 */ /* 0x000fe20008410000 */
        /* <DEDUP_REMOVED lines=45> */
[----:B------:R-:W-:Y:S06]  /*3a80*/  @!P0 BRA `(.L_x_25) ;  /* 0x0000000000408947 */ /* 0x000fec0003800000 */
[----:B------:R-:W-:Y:S01]  /*3a90*/  MOV R14, 0x0 ;  /* 0x00000000000e7802 */ /* 0x000fe20000000f00 */
[----:B------:R-:W-:Y:S01]  /*3aa0*/  ULDC.64 UR4, c[0x4][0x80] ;  /* 0x0100200000047ab9 */ /* 0x000fe20000000a00 */
[----:B------:R-:W-:Y:S01]  /*3ab0*/  ULDC.64 UR6, c[0x4][0x88] ;  /* 0x0100220000067ab9 */ /* 0x000fe20000000a00 */
[----:B---3--:R-:W-:Y:S02]  /*3ac0*/  IMAD.U32 R4, RZ, RZ, UR4 ;  /* 0x00000004ff047e24 */ /* 0x008fe4000f8e00ff */
[----:B------:R-:W-:Y:S01]  /*3ad0*/  IMAD.U32 R5, RZ, RZ, UR5 ;  /* 0x00000005ff057e24 */ /* 0x000fe2000f8e00ff */
[----:B------:R-:W3:Y:S01]  /*3ae0*/  LDC.64 R14, c[0x4][R14] ;  /* 0x010000000e0e7b82 */ /* 0x000ee20000000a00 */
[----:B------:R-:W-:Y:S01]  /*3af0*/  ULDC.64 UR4, c[0x4][0x18] ;  /* 0x0100060000047ab9 */ /* 0x000fe20000000a00 */
[----:B------:R-:W-:Y:S02]  /*3b00*/  IMAD.U32 R6, RZ, RZ, UR6 ;  /* 0x00000006ff067e24 */ /* 0x000fe4000f8e00ff */
[----:B------:R-:W-:-:S02]  /*3b10*/  IMAD.U32 R7, RZ, RZ, UR7 ;  /* 0x00000007ff077e24 */ /* 0x000fc4000f8e00ff */
[----:B------:R-:W-:Y:S02]  /*3b20*/  IMAD.U32 R10, RZ, RZ, UR4 ;  /* 0x00000004ff0a7e24 */ /* 0x000fe4000f8e00ff */
[----:B------:R-:W-:Y:S02]  /*3b30*/  IMAD.U32 R11, RZ, RZ, UR5 ;  /* 0x00000005ff0b7e24 */ /* 0x000fe4000f8e00ff */
[----:B------:R-:W-:Y:S02]  /*3b40*/  IMAD.MOV.U32 R8, RZ, RZ, 0x70 ;  /* 0x00000070ff087424 */ /* 0x000fe400078e00ff */
[----:B------:R-:W-:Y:S02]  /*3b50*/  IMAD.MOV.U32 R12, RZ, RZ, 0x1 ;  /* 0x00000001ff0c7424 */ /* 0x000fe400078e00ff */
[----:B-1----:R-:W-:-:S07]  /*3b60*/  IMAD.MOV.U32 R13, RZ, RZ, RZ ;  /* 0x000000ffff0d7224 */ /* 0x002fce00078e00ff */
[----:B------:R-:W-:-:S07]  /*3b70*/  LEPC R20, `(.L_x_25) ;  /* 0x000000001014794e */ /* 0x000fce0000000000 */
[----:B--23--:R-:W-:Y:S05]  /*3b80*/  CALL.ABS.NOINC R14 ;  /* 0x000000000e007343 */ /* 0x00cfea0003c00000 */
.L_x_25:
[----:B------:R-:W-:-:S06]  /*3b90*/  UIADD3 UR4, UR37, 0x9000, URZ ;  /* 0x0000900025047890 */ /* 0x000fcc000fffe03f */
[----:B------:R-:W-:-:S05]  /*3ba0*/  IMAD.U32 R16, RZ, RZ, UR4 ;  /* 0x00000004ff107e24 */ /* 0x000fca000f8e00ff */
[----:B------:R-:W-:-:S13]  /*3bb0*/  LOP3.LUT P0, RZ, R16, 0x3ff, RZ, 0xc0, !PT ;  /* 0x000003ff10ff7812 */ /* 0x000fda000780c0ff */
[----:B------:R-:W-:Y:S05]  /*3bc0*/  @!P0 BRA `(.L_x_26) ;  /* 0x0000000000408947 */ /* 0x000fea0003800000 */
        /* <DEDUP_REMOVED lines=16> */
.L_x_26:
        /* <DEDUP_REMOVED lines=18> */
.L_x_27:
        /* <DEDUP_REMOVED lines=18> */
.L_x_28:
[----:B------:R-:W4:Y:S04]  /*3f10*/  LDL.LU R2, [R1] ;  /* 0x0000000001027983 */ /* 0x000f280000300800 */
[----:B------:R-:W5:Y:S01]  /*3f20*/  LDL.LU R16, [R1+0x4] ;  /* 0x0000040001107983 */ /* 0x000f620000300800 */
[----:B------:R-:W-:Y:S05]  /*3f30*/  WARPSYNC.ALL ;  /* 0x0000000000007948 */ /* 0x000fea0003800000 */
[----:B------:R-:W3:Y:S01]  /*3f40*/  S2R R0, SR_TID.X ;  /* 0x0000000000007919 */ /* 0x000ee20000002100 */
[----:B------:R-:W-:-:S02]  /*3f50*/  F2FP.BF16.F32.PACK_AB R24, R25, R24 ;  /* 0x000000181918723e */ /* 0x000fc400000010ff */
[----:B------:R-:W-:Y:S02]  /*3f60*/  F2FP.BF16.F32.PACK_AB R25, R27, R26 ;  /* 0x0000001a1b19723e */ /* 0x000fe400000010ff */
[----:B------:R-:W-:Y:S02]  /*3f70*/  F2FP.BF16.F32.PACK_AB R32, R33, R32 ;  /* 0x000000202120723e */ /* 0x000fe400000010ff */
[----:B------:R-:W-:Y:S02]  /*3f80*/  F2FP.BF16.F32.PACK_AB R26, R29, R28 ;  /* 0x0000001c1d1a723e */ /* 0x000fe400000010ff */
[----:B------:R-:W-:Y:S02]  /*3f90*/  F2FP.BF16.F32.PACK_AB R27, R31, R30 ;  /* 0x0000001e1f1b723e */ /* 0x000fe400000010ff */
[----:B------:R-:W-:Y:S02]  /*3fa0*/  F2FP.BF16.F32.PACK_AB R33, R35, R34 ;  /* 0x000000222321723e */ /* 0x000fe400000010ff */
        /* <DEDUP_REMOVED lines=9> */
[----:B------:R-:W-:Y:S01]  /*4040*/  F2FP.BF16.F32.PACK_AB R50, R53, R52 ;  /* 0x000000343532723e */ /* 0x000fe200000010ff */
[----:B---3--:R-:W-:Y:S01]  /*4050*/  VIADD R4, R0, 0xffffff80 ;  /* 0xffffff8000047836 */ /* 0x008fe20000000000 */
[----:B------:R-:W-:Y:S02]  /*4060*/  F2FP.BF16.F32.PACK_AB R51, R55, R54 ;  /* 0x000000363733723e */ /* 0x000fe400000010ff */
[----:B------:R-:W-:Y:S01]  /*4070*/  F2FP.BF16.F32.PACK_AB R57, R59, R58 ;  /* 0x0000003a3b39723e */ /* 0x000fe200000010ff */
[----:B------:R-:W-:Y:S01]  /*4080*/  IMAD.SHL.U32 R0, R4, 0x40, RZ ;  /* 0x0000004004007824 */ /* 0x000fe200078e00ff */
[----:B------:R-:W-:-:S02]  /*4090*/  SHF.R.S32.HI R7, RZ, 0x1f, R4 ;  /* 0x0000001fff077819 */ /* 0x000fc40000011404 */
[----:B------:R-:W-:Y:S02]  /*40a0*/  F2FP.BF16.F32.PACK_AB R64, R65, R64 ;  /* 0x000000404140723e */ /* 0x000fe400000010ff */
[----:B------:R-:W-:Y:S02]  /*40b0*/  LEA.HI R5, R7, R4, RZ, 0x7 ;  /* 0x0000000407057211 */ /* 0x000fe400078f38ff */
[----:B------:R-:W-:Y:S02]  /*40c0*/  F2FP.BF16.F32.PACK_AB R58, R61, R60 ;  /* 0x0000003c3d3a723e */ /* 0x000fe400000010ff */
[----:B------:R-:W-:Y:S02]  /*40d0*/  SHF.R.S32.HI R6, RZ, 0x7, R5 ;  /* 0x00000007ff067819 */ /* 0x000fe40000011405 */
        /* <DEDUP_REMOVED lines=27> */
[----:B------:R-:W-:Y:S01]  /*4290*/  F2FP.BF16.F32.PACK_AB R115, R119, R118 ;  /* 0x000000767773723e */ /* 0x000fe200000010ff */
[----:B----4-:R-:W-:Y:S01]  /*42a0*/  IMAD.SHL.U32 R3, R2, 0x10, RZ ;  /* 0x0000001002037824 */ /* 0x010fe200078e00ff */
[----:B------:R-:W-:Y:S02]  /*42b0*/  LOP3.LUT R2, R0, 0x1c0, RZ, 0xc0, !PT ;  /* 0x000001c000027812 */ /* 0x000fe400078ec0ff */
[----:B------:R-:W-:Y:S02]  /*42c0*/  LEA.HI R0, R7, R4, RZ, 0x3 ;  /* 0x0000000407007211 */ /* 0x000fe400078f18ff */
[----:B------:R-:W-:Y:S02]  /*42d0*/  LOP3.LUT R3, R2, 0x30, R3, 0xf8, !PT ;  /* 0x0000003002037812 */ /* 0x000fe400078ef803 */
[----:B------:R-:W-:-:S02]  /*42e0*/  SHF.R.U32.HI R5, RZ, 0x3, R2 ;  /* 0x00000003ff057819 */ /* 0x000fc40000011602 */
[----:B------:R-:W-:Y:S01]  /*42f0*/  LOP3.LUT R0, R3, 0x8, R0, 0xf8, !PT ;  /* 0x0000000803007812 */ /* 0x000fe200078ef800 */
[----:B-----5:R-:W-:Y:S01]  /*4300*/  IMAD R3, R6, 0xc, R16 ;  /* 0x0000000c06037824 */ /* 0x020fe200078e0210 */
[----:B------:R-:W-:Y:S02]  /*4310*/  LEA.HI R4, R7, R4, RZ, 0x5 ;  /* 0x0000000407047211 */ /* 0x000fe400078f28ff */
[----:B------:R-:W-:Y:S02]  /*4320*/  LOP3.LUT R0, R0, R5, RZ, 0x3c, !PT ;  /* 0x0000000500007212 */ /* 0x000fe400078e3cff */
[----:B------:R-:W-:-:S03]  /*4330*/  SHF.R.S32.HI R2, RZ, 0x5, R4 ;  /* 0x00000005ff027819 */ /* 0x000fc60000011404 */
[----:B------:R-:W-:-:S03]  /*4340*/  IMAD.U32 R0, R3, 0x200, R0 ;  /* 0x0000020003007824 */ /* 0x000fc600078e0000 */
[----:B------:R-:W3:Y:S02]  /*4350*/  SHFL.IDX PT, R2, R2, RZ, 0x1f ;  /* 0x00001fff02027589 */ /* 0x000ee400000e0000 */
[----:B------:R-:W-:Y:S01]  /*4360*/  LEA R0, R0, UR37, 0x1 ;  /* 0x0000002500007c11 */ /* 0x000fe2000f8e08ff */
[----:B------:R-:W-:Y:S01]  /*4370*/  BAR.SYNC.DEFER_BLOCKING 0x1, 0x180 ;  /* 0x0046000000007b1d */ /* 0x000fe20000010000 */
[----:B---3--:R-:W-:-:S05]  /*4380*/  ISETP.NE.AND P0, PT, R2, 0xb, PT ;  /* 0x0000000b0200780c */ /* 0x008fca0003f05270 */
[----:B------:R3:W-:Y:S04]  /*4390*/  STSM.16.MT88.4 [R0+0x9000], R24 ;  /* 0x0090001800007844 */ /* 0x0007e80000004200 */
[----:B------:R3:W-:Y:S04]  /*43a0*/  STSM.16.MT88.4 [R0+0x9800], R32 ;  /* 0x0098002000007844 */ /* 0x0007e80000004200 */
[----:B------:R3:W-:Y:S04]  /*43b0*/  STSM.16.MT88.4 [R0+0xa000], R40 ;  /* 0x00a0002800007844 */ /* 0x0007e80000004200 */
[----:B------:R3:W-:Y:S04]  /*43c0*/  STSM.16.MT88.4 [R0+0xa800], R48 ;  /* 0x00a8003000007844 */ /* 0x0007e80000004200 */
[----:B------:R3:W-:Y:S04]  /*43d0*/  STSM.16.MT88.4 [R0+0xb000], R56 ;  /* 0x00b0003800007844 */ /* 0x0007e80000004200 */
[----:B------:R3:W-:Y:S04]  /*43e0*/  STSM.16.MT88.4 [R0+0xb800], R64 ;  /* 0x00b8004000007844 */ /* 0x0007e80000004200 */
[----:B------:R3:W-:Y:S04]  /*43f0*/  STSM.16.MT88.4 [R0], R72 ;  /* 0x0000004800007844 */ /* 0x0007e80000004200 */
[----:B------:R3:W-:Y:S04]  /*4400*/  STSM.16.MT88.4 [R0+0x800], R80 ;  /* 0x0008005000007844 */ /* 0x0007e80000004200 */
[----:B------:R3:W-:Y:S04]  /*4410*/  STSM.16.MT88.4 [R0+0x1000], R88 ;  /* 0x0010005800007844 */ /* 0x0007e80000004200 */
[----:B------:R3:W-:Y:S04]  /*4420*/  STSM.16.MT88.4 [R0+0x1800], R96 ;  /* 0x0018006000007844 */ /* 0x0007e80000004200 */
[----:B------:R3:W-:Y:S04]  /*4430*/  STSM.16.MT88.4 [R0+0x2000], R104 ;  /* 0x0020006800007844 */ /* 0x0007e80000004200 */
[----:B------:R3:W-:Y:S01]  /*4440*/  STSM.16.MT88.4 [R0+0x2800], R112 ;  /* 0x0028007000007844 */ /* 0x0007e20000004200 */
[----:B------:R-:W-:Y:S01]  /*4450*/  @!PT LDS RZ, [RZ] ;  /* 0x00000000fffff984 */ /* 0x000fe20000000800 */
[----:B------:R-:W-:Y:S01]  /*4460*/  @!PT LDS RZ, [RZ] ;  /* 0x00000000fffff984 */ /* 0x000fe20000000800 */
[----:B------:R-:W-:Y:S01]  /*4470*/  @!PT LDS RZ, [RZ] ;  /* 0x00000000fffff984 */ /* 0x000fe20000000800 */
[----:B------:R-:W-:Y:S01]  /*4480*/  @!PT LDS RZ, [RZ] ;  /* 0x00000000fffff984 */ /* 0x000fe20000000800 */
[----:B------:R4:W-:Y:S06]  /*4490*/  MEMBAR.ALL.CTA ;  /* 0x0000000000007992 */ /* 0x0009ec0000008000 */
[----:B----4-:R-:W4:Y:S02]  /*44a0*/  FENCE.VIEW.ASYNC.S ;  /* 0x00000000000073c6 */ /* 0x010f240000000000 */
[----:B----4-:R-:W-:Y:S06]  /*44b0*/  BAR.ARV 0x1, 0x1a0 ;  /* 0x0046800000007b1d */ /* 0x010fec0000002000 */
[----:B------:R-:W-:Y:S05]  /*44c0*/  @P0 BRA `(.L_x_29) ;  /* 0x0000000000b00947 */ /* 0x000fea0003800000 */
[----:B------:R-:W-:Y:S01]  /*44d0*/  BAR.SYNC.DEFER_BLOCKING 0x1, 0x1a0 ;  /* 0x0046800000007b1d */ /* 0x000fe20000010000 */
[----:B------:R-:W-:-:S05]  /*44e0*/  ELECT P0, URZ, PT ;  /* 0x00000000003f782f */ /* 0x000fca0003800000 */
[----:B------:R-:W-:Y:S08]  /*44f0*/  BSSY B0, `(.L_x_29) ;  /* 0x0000029000007945 */ /* 0x000ff00003800000 */
[----:B------:R-:W-:Y:S05]  /*4500*/  @!P0 BRA `(.L_x_30) ;  /* 0x00000000009c8947 */ /* 0x000fea0003800000 */
[----:B------:R-:W4:Y:S01]  /*4510*/  S2UR UR10, SR_CTAID.X ;  /* 0x00000000000a79c3 */ /* 0x000f220000002500 */
[----:B------:R-:W-:Y:S01]  /*4520*/  ULDC.64 UR6, c[0x0][0x198] ;  /* 0x0000660000067ab9 */ /* 0x000fe20000000a00 */
[----:B------:R-:W-:Y:S02]  /*4530*/  UIADD3 UR8, UR37, 0x9000, URZ ;  /* 0x0000900025087890 */ /* 0x000fe4000fffe03f */
[----:B------:R-:W-:Y:S02]  /*4540*/  UIADD3 UR4, UP0, UR6, 0x770, URZ ;  /* 0x0000077006047890 */ /* 0x000fe4000ff1e03f */
[----:B------:R-:W-:Y:S02]  /*4550*/  UIADD3 UR40, UR37, 0xc000, URZ ;  /* 0x0000c00025287890 */ /* 0x000fe4000fffe03f */
[----:B------:R-:W5:Y:S01]  /*4560*/  S2UR UR11, SR_CTAID.Y ;  /* 0x00000000000b79c3 */ /* 0x000f620000002600 */
[----:B------:R-:W-:Y:S02]  /*4570*/  UIADD3.X UR5, URZ, UR7, URZ, UP0, !UPT ;  /* 0x000000073f057290 */ /* 0x000fe400087fe43f */
[----:B------:R-:W-:-:S02]  /*4580*/  UIADD3 UR6, UP0, UR6, 0x670, URZ ;  /* 0x0000067006067890 */ /* 0x000fc4000ff1e03f */
[----:B------:R-:W-:Y:S02]  /*4590*/  UIADD3 UR32, UR37, 0xf000, URZ ;  /* 0x0000f00025207890 */ /* 0x000fe4000fffe03f */
[----:B------:R-:W-:Y:S01]  /*45a0*/  UIADD3.X UR7, URZ, UR7, URZ, UP0, !UPT ;  /* 0x000000073f077290 */ /* 0x000fe200087fe43f */
[----:B------:R-:W1:Y:S01]  /*45b0*/  S2UR UR12, SR_CTAID.Z ;  /* 0x00000000000c79c3 */ /* 0x000e620000002700 */
[----:B------:R-:W-:Y:S02]  /*45c0*/  UIADD3 UR24, UR37, 0x3000, URZ ;  /* 0x0000300025187890 */ /* 0x000fe4000fffe03f */
[----:B------:R-:W-:Y:S01]  /*45d0*/  UIADD3 UR16, UR37, 0x6000, URZ ;  /* 0x0000600025107890 */ /* 0x000fe2000fffe03f */
[----:B------:R-:W-:Y:S01]  /*45e0*/  UMOV UR9, URZ ;  /* 0x0000003f00097c82 */ /* 0x000fe20008000000 */
[----:B------:R-:W-:Y:S01]  /*45f0*/  UMOV UR41, 0x40 ;  /* 0x0000004000297882 */ /* 0x000fe20000000000 */
[----:B------:R-:W-:Y:S01]  /*4600*/  UMOV UR33, 0x80 ;  /* 0x0000008000217882 */ /* 0x000fe20000000000 */
[----:B----4-:R-:W-:Y:S01]  /*4610*/  UIMAD UR10, UR10, 0x60, URZ ;  /* 0x000000600a0a78a4 */ /* 0x010fe2000f8e023f */
[----:B------:R-:W-:Y:S01]  /*4620*/  UMOV UR25, 0x40 ;  /* 0x0000004000197882 */ /* 0x000fe20000000000 */
[----:B------:R-:W-:-:S05]  /*4630*/  UMOV UR17, 0x80 ;  /* 0x0000008000117882 */ /* 0x000fca0000000000 */
[----:B------:R-:W-:Y:S01]  /*4640*/  UMOV UR42, UR10 ;  /* 0x0000000a002a7c82 */ /* 0x000fe20008000000 */
[----:B-----5:R-:W-:Y:S01]  /*4650*/  UMOV UR43, UR11 ;  /* 0x0000000b002b7c82 */ /* 0x020fe20008000000 */
[----:B------:R-:W-:Y:S01]  /*4660*/  UMOV UR35, UR11 ;  /* 0x0000000b00237c82 */ /* 0x000fe20008000000 */
[----:B------:R-:W-:Y:S01]  /*4670*/  UMOV UR34, UR10 ;  /* 0x0000000a00227c82 */ /* 0x000fe20008000000 */
[----:B------:R-:W-:Y:S01]  /*4680*/  UMOV UR27, UR11 ;  /* 0x0000000b001b7c82 */ /* 0x000fe20008000000 */
[----:B------:R-:W-:Y:S01]  /*4690*/  UMOV UR26, UR10 ;  /* 0x0000000a001a7c82 */ /* 0x000fe20008000000 */
[----:B------:R-:W-:Y:S01]  /*46a0*/  UMOV UR19, UR11 ;  /* 0x0000000b00137c82 */ /* 0x000fe20008000000 */
[----:B------:R-:W-:Y:S01]  /*46b0*/  UMOV UR18, UR10 ;  /* 0x0000000a00127c82 */ /* 0x000fe20008000000 */
[----:B-1----:R-:W-:Y:S01]  /*46c0*/  UMOV UR44, UR12 ;  /* 0x0000000c002c7c82 */ /* 0x002fe20008000000 */
[----:B------:R1:W-:Y:S01]  /*46d0*/  UTMASTG.4D [UR8], [UR4] ;  /* 0x00000008040073b5 */ /* 0x0003e20008018000 */
[----:B------:R-:W-:Y:S01]  /*46e0*/  UMOV UR36, UR12 ;  /* 0x0000000c00247c82 */ /* 0x000fe20008000000 */
[----:B------:R-:W-:Y:S01]  /*46f0*/  UMOV UR28, UR12 ;  /* 0x0000000c001c7c82 */ /* 0x000fe20008000000 */
[----:B------:R-:W-:Y:S01]  /*4700*/  UMOV UR20, UR12 ;  /* 0x0000000c00147c82 */ /* 0x000fe20008000000 */
[----:B------:R4:W-:Y:S01]  /*4710*/  UTMASTG.4D [UR40], [UR4] ;  /* 0x00000028040073b5 */ /* 0x0009e20008018000 */
[----:B------:R4:W-:Y:S01]  /*4720*/  UTMASTG.4D [UR32], [UR4] ;  /* 0x00000020040073b5 */ /* 0x0009e20008018000 */
[----:B-1----:R-:W-:-:S02]  /*4730*/  UMOV UR8, UR37 ;  /* 0x0000002500087c82 */ /* 0x002fc40008000000 */
[----:B------:R4:W-:Y:S01]  /*4740*/  UTMASTG.4D [UR8], [UR6] ;  /* 0x00000008060073b5 */ /* 0x0009e20008018000 */
[----:B------:R4:W-:Y:S01]  /*4750*/  UTMASTG.4D [UR24], [UR6] ;  /* 0x00000018060073b5 */ /* 0x0009e20008018000 */
[----:B------:R4:W-:Y:S02]  /*4760*/  UTMASTG.4D [UR16], [UR6] ;  /* 0x00000010060073b5 */ /* 0x0009e40008018000 */
[----:B----4-:R0:W-:Y:S02]  /*4770*/  UTMACMDFLUSH ;  /* 0x00000000000079b7 */ /* 0x0101e40000000000 */
.L_x_30:
[----:B------:R-:W-:Y:S05]  /*4780*/  BSYNC B0 ;  /* 0x0000000000007941 */ /* 0x000fea0003800000 */
.L_x_29:
[----:B------:R-:W-:-:S04]  /*4790*/  DEPBAR.LE SB0, 0x0 ;  /* 0x000080000000791a */ /* 0x000fc80000000000 */
[----:B------:R-:W-:Y:S05]  /*47a0*/  EXIT ;  /* 0x000000000000794d */ /* 0x000fea0003800000 */
.L_x_4:
[----:B------:R-:W-:-:S08]  /*47b0*/  NOP ;  /* 0x0000000000007918 */ /* 0x000fd00000000000 */
[----:B------:R-:W1:-:S00]  /*47c0*/  USETMAXREG.DEALLOC.CTAPOOL 0x20 ;  /* 0x00000020000079c8 */ /* 0x000e4000080e0500 */
[----:B-1----:R-:W-:Y:S01]  /*47d0*/  LOP3.LUT R0, R0, 0x3, RZ, 0xc0, !PT ;  /* 0x0000000300007812 */ /* 0x002fe200078ec0ff */
[----:B------:R-:W-:-:S05]  /*47e0*/  IMAD.MOV.U32 R2, RZ, RZ, RZ ;  /* 0x000000ffff027224 */ /* 0x000fca00078e00ff */
[----:B------:R-:W1:Y:S02]  /*47f0*/  SHFL.IDX PT, R0, R0, RZ, 0x1f ;  /* 0x00001fff00007589 */ /* 0x000e6400000e0000 */
[----:B-1----:R-:W-:-:S13]  /*4800*/  ISETP.NE.AND P0, PT, R0, RZ, PT ;  /* 0x000000ff0000720c */ /* 0x002fda0003f05270 */
[----:B------:R-:W-:Y:S05]  /*4810*/  @!P0 BRA `(.L_x_31) ;  /* 0x0000000c00b88947 */ /* 0x000fea0003800000 */
[----:B------:R-:W-:-:S13]  /*4820*/  ISETP.NE.AND P0, PT, R0, 0x1, PT ;  /* 0x000000010000780c */ /* 0x000fda0003f05270 */
[----:B------:R-:W-:Y:S05]  /*4830*/  @P0 EXIT ;  /* 0x000000000000094d */ /* 0x000fea0003800000 */
[----:B------:R-:W1:Y:S02]  /*4840*/  S2UR UR12, SR_CTAID.Z ;  /* 0x00000000000c79c3 */ /* 0x000e640000002700 */
[----:B-1----:R-:W-:-:S13]  /*4850*/  ISETP.LE.AND P0, PT, RZ, UR12, PT ;  /* 0x0000000cff007c0c */ /* 0x002fda000bf03270 */
[----:B------:R-:W-:Y:S05]  /*4860*/  @!P0 EXIT ;  /* 0x000000000000894d */ /* 0x000fea0003800000 */
[----:B------:R-:W1:Y:S01]  /*4870*/  S2UR UR7, SR_CTAID.Y ;  /* 0x00000000000779c3 */ /* 0x000e620000002600 */
[----:B------:R-:W-:Y:S01]  /*4880*/  ULDC.64 UR8, c[0x0][0x2d8] ;  /* 0x0000b60000087ab9 */ /* 0x000fe20000000a00 */
[----:B------:R-:W-:Y:S01]  /*4890*/  ULDC.64 UR10, c[0x0][0x2e0] ;  /* 0x0000b800000a7ab9 */ /* 0x000fe20000000a00 */
[----:B------:R-:W-:-:S05]  /*48a0*/  ELECT P0, URZ, PT ;  /* 0x00000000003f782f */ /* 0x000fca0003800000 */
[----:B------:R-:W2:Y:S01]  /*48b0*/  LDC R2, c[0x0][0x280] ;  /* 0x0000a000ff027b82 */ /* 0x000ea20000000800 */
[----:B-1----:R-:W-:-:S04]  /*48c0*/  USHF.R.S32.HI UR4, URZ, 0x1f, UR7 ;  /* 0x0000001f3f047899 */ /* 0x002fc80008011407 */
[----:B------:R-:W-:Y:S02]  /*48d0*/  UIMAD UR6, UR4, UR8, URZ ;  /* 0x00000008040672a4 */ /* 0x000fe4000f8e023f */
[----:B------:R-:W-:Y:S01]  /*48e0*/  UIMAD.WIDE.U32 UR4, UR7, UR8, URZ ;  /* 0x00000008070472a5 */ /* 0x000fe2000f8e003f */
[----:B--2---:R-:W-:Y:S01]  /*48f0*/  ISETP.GE.AND P1, PT, R2, 0x1, PT ;  /* 0x000000010200780c */ /* 0x004fe20003f26270 */
[----:B------:R-:W-:Y:S02]  /*4900*/  UIMAD UR7, UR7, UR9, UR6 ;  /* 0x00000009070772a4 */ /* 0x000fe4000f8e0206 */
[----:B------:R-:W-:Y:S02]  /*4910*/  USHF.R.S32.HI UR6, URZ, 0x1f, UR12 ;  /* 0x0000001f3f067899 */ /* 0x000fe4000801140c */
[----:B------:R-:W-:Y:S02]  /*4920*/  UIADD3 UR5, UR5, UR7, URZ ;  /* 0x0000000705057290 */ /* 0x000fe4000fffe03f */
[----:B------:R-:W-:-:S04]  /*4930*/  UIMAD UR6, UR6, UR10, URZ ;  /* 0x0000000a060672a4 */ /* 0x000fc8000f8e023f */
[----:B------:R-:W-:Y:S02]  /*4940*/  UIMAD UR8, UR12, UR11, UR6 ;  /* 0x0000000b0c0872a4 */ /* 0x000fe4000f8e0206 */
[----:B------:R-:W-:Y:S01]  /*4950*/  UIMAD.WIDE.U32 UR6, UR12, UR10, UR4 ;  /* 0x0000000a0c0672a5 */ /* 0x000fe2000f8e0004 */
[----:B------:R-:W-:Y:S11]  /*4960*/  @!P1 EXIT ;  /* 0x000000000000994d */ /* 0x000ff60003800000 */
[C---:B------:R-:W-:Y:S01]  /*4970*/  VIADD R0, R2.reuse, 0x3f ;  /* 0x0000003f02007836 */ /* 0x040fe20000000000 */
[----:B------:R-:W-:Y:S01]  /*4980*/  ISETP.GE.AND P1, PT, R2, 0x41, PT ;  /* 0x000000410200780c */ /* 0x000fe20003f26270 */
[----:B------:R-:W-:Y:S01]  /*4990*/  UIADD3 UR8, UR7, UR8, URZ ;  /* 0x0000000807087290 */ /* 0x000fe2000fffe03f */
[----:B------:R-:W-:Y:S02]  /*49a0*/  UMOV UR4, URZ ;  /* 0x0000003f00047c82 */ /* 0x000fe40008000000 */
[----:B------:R-:W-:-:S04]  /*49b0*/  SHF.R.S32.HI R3, RZ, 0x1f, R0 ;  /* 0x0000001fff037819 */ /* 0x000fc80000011400 */
[----:B------:R-:W-:-:S04]  /*49c0*/  LEA.HI R3, R3, R0, RZ, 0x6 ;  /* 0x0000000003037211 */ /* 0x000fc800078f30ff */
[----:B------:R-:W-:-:S04]  /*49d0*/  SHF.R.S32.HI R0, RZ, 0x6, R3 ;  /* 0x00000006ff007819 */ /* 0x000fc80000011403 */
[----:B------:R-:W-:-:S04]  /*49e0*/  VIMNMX R0, R0, 0x1, !PT ;  /* 0x0000000100007848 */ /* 0x000fc80007fe0100 */
[----:B------:R-:W-:Y:S01]  /*49f0*/  LOP3.LUT R3, R0, 0x1, RZ, 0xc0, !PT ;  /* 0x0000000100037812 */ /* 0x000fe200078ec0ff */
[----:B------:R-:W-:Y:S06]  /*4a00*/  @!P1 BRA `(.L_x_32) ;  /* 0x0000000800209947 */ /* 0x000fec0003800000 */
[----:B------:R-:W-:Y:S01]  /*4a10*/  ULDC.64 UR20, c[0x0][0x2c0] ;  /* 0x0000b00000147ab9 */ /* 0x000fe20000000a00 */
[----:B------:R-:W-:Y:S01]  /*4a20*/  IMAD.IADD R0, R0, 0x1, -R3 ;  /* 0x0000000100007824 */ /* 0x000fe200078e0a03 */
[----:B------:R-:W-:Y:S01]  /*4a30*/  ULEA UR20, UP0, UR6, UR20, 0x2 ;  /* 0x0000001406147291 */ /* 0x000fe2000f80103f */
[----:B------:R-:W-:Y:S01]  /*4a40*/  UMOV UR4, URZ ;  /* 0x0000003f00047c82 */ /* 0x000fe20008000000 */
[----:B------:R-:W-:Y:S02]  /*4a50*/  UMOV UR5, URZ ;  /* 0x0000003f00057c82 */ /* 0x000fe40008000000 */
[----:B------:R-:W-:Y:S02]  /*4a60*/  ULEA.HI.X UR21, UR6, UR21, UR8, 0x2, UP0 ;  /* 0x0000001506157291 */ /* 0x000fe400080f1408 */
[----:B------:R-:W-:Y:S02]  /*4a70*/  UIADD3 UR12, UP0, UR20, 0x4000, URZ ;  /* 0x00004000140c7890 */ /* 0x000fe4000ff1e03f */
[----:B------:R-:W-:-:S02]  /*4a80*/  UIADD3 UR14, UP1, UR20, 0x8000, URZ ;  /* 0x00008000140e7890 */ /* 0x000fc4000ff3e03f */
[----:B------:R-:W-:Y:S02]  /*4a90*/  UIADD3 UR16, UP2, UR20, 0xc000, URZ ;  /* 0x0000c00014107890 */ /* 0x000fe4000ff5e03f */
[----:B------:R-:W-:Y:S02]  /*4aa0*/  UIADD3 UR18, UP3, UR20, 0x10000, URZ ;  /* 0x0001000014127890 */ /* 0x000fe4000ff7e03f */
[----:B------:R-:W-:Y:S02]  /*4ab0*/  UIADD3 UR20, UP4, UR20, 0x14000, URZ ;  /* 0x0001400014147890 */ /* 0x000fe4000ff9e03f */
[----:B------:R-:W-:Y:S02]  /*4ac0*/  UIADD3.X UR13, URZ, UR21, URZ, UP0, !UPT ;  /* 0x000000153f0d7290 */ /* 0x000fe400087fe43f */
[----:B------:R-:W-:Y:S02]  /*4ad0*/  UIADD3.X UR15, URZ, UR21, URZ, UP1, !UPT ;  /* 0x000000153f0f7290 */ /* 0x000fe40008ffe43f */
[----:B------:R-:W-:-:S02]  /*4ae0*/  UIADD3.X UR17, URZ, UR21, URZ, UP2, !UPT ;  /* 0x000000153f117290 */ /* 0x000fc400097fe43f */
[----:B------:R-:W-:Y:S02]  /*4af0*/  UIADD3.X UR19, URZ, UR21, URZ, UP3, !UPT ;  /* 0x000000153f137290 */ /* 0x000fe40009ffe43f */
[----:B------:R-:W-:Y:S01]  /*4b00*/  UIADD3.X UR21, URZ, UR21, URZ, UP4, !UPT ;  /* 0x000000153f157290 */ /* 0x000fe2000a7fe43f */
[----:B------:R-:W-:-:S11]  /*4b10*/  ULDC.64 UR24, c[0x0][0x2c0] ;  /* 0x0000b00000187ab9 */ /* 0x000fd60000000a00 */
.L_x_53:
[----:B------:R-:W-:Y:S01]  /*4b20*/  UIMAD UR10, UR4, 0x6000, URZ ;  /* 0x00006000040a78a4 */ /* 0x000fe2000f8e023f */
[----:B------:R-:W-:Y:S01]  /*4b30*/  BAR.SYNC.DEFER_BLOCKING 0xd, 0xa0 ;  /* 0x0342800000007b1d */ /* 0x000fe20000010000 */
[----:B------:R-:W-:Y:S02]  /*4b40*/  UIMAD UR9, UR5, 0x3000, URZ ;  /* 0x00003000050978a4 */ /* 0x000fe4000f8e023f */
[----:B------:R-:W-:Y:S02]  /*4b50*/  UIMAD.WIDE UR28, UR10, 0x4, UR12 ;  /* 0x000000040a1c78a5 */ /* 0x000fe4000f8e020c */
[----:B------:R-:W-:Y:S01]  /*4b60*/  UIMAD.WIDE UR26, UR10, 0x4, UR14 ;  /* 0x000000040a1a78a5 */ /* 0x000fe2000f8e020e */
[----:B------:R-:W-:Y:S01]  /*4b70*/  BSSY B0, `(.L_x_33) ;  /* 0x0000012000007945 */ /* 0x000fe20003800000 */
[----:B------:R-:W-:Y:S02]  /*4b80*/  UIMAD.WIDE UR30, UR10, 0x4, UR16 ;  /* 0x000000040a1e78a5 */ /* 0x000fe4000f8e0210 */
[----:B------:R-:W-:-:S02]  /*4b90*/  UIMAD.WIDE UR32, UR10, 0x4, UR18 ;  /* 0x000000040a2078a5 */ /* 0x000fc4000f8e0212 */
[----:B------:R-:W-:Y:S01]  /*4ba0*/  UIMAD.WIDE UR10, UR10, 0x4, UR20 ;  /* 0x000000040a0a78a5 */ /* 0x000fe2000f8e0214 */
[----:B------:R-:W-:Y:S11]  /*4bb0*/  @!P0 BRA `(.L_x_34) ;  /* 0x0000000000348947 */ /* 0x000ff60003800000 */
[----:B------:R-:W1:Y:S01]  /*4bc0*/  S2UR UR23, SR_CgaCtaId ;  /* 0x00000000001779c3 */ /* 0x000e620000008800 */
[----:B------:R-:W-:Y:S01]  /*4bd0*/  UIADD3 UR34, UP0, UR9, UR6, URZ ;  /* 0x0000000609227290 */ /* 0x000fe2000ff1e03f */
[----:B------:R-:W-:-:S03]  /*4be0*/  UMOV UR22, 0x400 ;  /* 0x0000040000167882 */ /* 0x000fc60000000000 */
[----:B------:R-:W-:Y:S02]  /*4bf0*/  ULEA.HI.X.SX32 UR35, UR9, UR8, 0x1, UP0 ;  /* 0x0000000809237291 */ /* 0x000fe400080f0e3f */
[----:B------:R-:W-:-:S04]  /*4c00*/  ULEA UR36, UP0, UR34, UR24, 0x2 ;  /* 0x0000001822247291 */ /* 0x000fc8000f80103f */
[----:B------:R-:W-:-:S03]  /*4c10*/  ULEA.HI.X UR37, UR34, UR25, UR35, 0x2, UP0 ;  /* 0x0000001922257291 */ /* 0x000fc600080f1423 */
[----:B------:R-:W-:Y:S01]  /*4c20*/  UMOV UR34, 0x0 ;  /* 0x0000000000227882 */ /* 0x000fe20000000000 */
[----:B------:R-:W-:Y:S01]  /*4c30*/  UMOV UR35, 0x14f00000 ;  /* 0x14f0000000237882 */ /* 0x000fe20000000000 */
[----:B-1----:R-:W-:-:S03]  /*4c40*/  ULEA UR22, UR23, UR22, 0x18 ;  /* 0x0000001617167291 */ /* 0x002fc6000f8ec03f */
[----:B------:R-:W-:Y:S01]  /*4c50*/  UMOV UR23, 0x400 ;  /* 0x0000040000177882 */ /* 0x000fe20000000000 */
[----:B------:R-:W-:-:S09]  /*4c60*/  UIADD3 UR22, UR22, 0x12000, URZ ;  /* 0x0001200016167890 */ /* 0x000fd2000fffe03f */
[----:B------:R1:W-:Y:S02]  /*4c70*/  UBLKRED.G.S.ADD.F32.RN [UR36], [UR22], UR23, desc[UR34] ;  /* 0x00002224160073bb */ /* 0x0003e400080a1417 */
[----:B-1----:R0:W-:Y:S02]  /*4c80*/  UTMACMDFLUSH ;  /* 0x00000000000079b7 */ /* 0x0021e40000000000 */
.L_x_34:
[----:B------:R-:W-:Y:S05]  /*4c90*/  BSYNC B0 ;  /* 0x0000000000007941 */ /* 0x000fea0003800000 */
.L_x_33:
[----:B------:R-:W-:Y:S06]  /*4ca0*/  BAR.SYNC.DEFER_BLOCKING 0xe, 0xa0 ;  /* 0x0382800000007b1d */ /* 0x000fec0000010000 */
[----:B------:R-:W-:Y:S04]  /*4cb0*/  BSSY B0, `(.L_x_35) ;  /* 0x000000b000007945 */ /* 0x000fe80003800000 */
[----:B------:R-:W-:Y:S05]  /*4cc0*/  @!P0 BRA `(.L_x_36) ;  /* 0x0000000000248947 */ /* 0x000fea0003800000 */
[----:B------:R-:W1:Y:S01]  /*4cd0*/  S2UR UR23, SR_CgaCtaId ;  /* 0x00000000001779c3 */ /* 0x000e620000008800 */
[----:B------:R-:W-:Y:S01]  /*4ce0*/  UMOV UR22, 0x400 ;  /* 0x0000040000167882 */ /* 0x000fe20000000000 */
[----:B------:R-:W-:Y:S01]  /*4cf0*/  UMOV UR34, 0x0 ;  /* 0x0000000000227882 */ /* 0x000fe20000000000 */
[----:B------:R-:W-:Y:S01]  /*4d00*/  UMOV UR35, 0x14f00000 ;  /* 0x14f0000000237882 */ /* 0x000fe20000000000 */
[----:B-1----:R-:W-:-:S03]  /*4d10*/  ULEA UR22, UR23, UR22, 0x18 ;  /* 0x0000001617167291 */ /* 0x002fc6000f8ec03f */
[----:B------:R-:W-:Y:S01]  /*4d20*/  UMOV UR23, 0x400 ;  /* 0x0000040000177882 */ /* 0x000fe20000000000 */
[----:B------:R-:W-:-:S09]  /*4d30*/  UIADD3 UR22, UR22, 0x16000, URZ ;  /* 0x0001600016167890 */ /* 0x000fd2000fffe03f */
[----:B------:R1:W-:Y:S02]  /*4d40*/  UBLKRED.G.S.ADD.F32.RN [UR28], [UR22], UR23, desc[UR34] ;  /* 0x0000221c160073bb */ /* 0x0003e400080a1417 */
[----:B-1----:R0:W-:Y:S02]  /*4d50*/  UTMACMDFLUSH ;  /* 0x00000000000079b7 */ /* 0x0021e40000000000 */
.L_x_36:
[----:B------:R-:W-:Y:S05]  /*4d60*/  BSYNC B0 ;  /* 0x0000000000007941 */ /* 0x000fea0003800000 */
.L_x_35:
        /* <DEDUP_REMOVED lines=10> */
[----:B------:R1:W-:Y:S01]  /*4e10*/  UBLKRED.G.S.ADD.F32.RN [UR26], [UR22], UR23, desc[UR28] ;  /* 0x00001c1a160073bb */ /* 0x0003e200080a1417 */
[----:B------:R0:W-:Y:S01]  /*4e20*/  UTMACMDFLUSH ;  /* 0x00000000000079b7 */ /* 0x0001e20000000000 */
[----:B-1----:R-:W-:-:S04]  /*4e30*/  DEPBAR.LE SB0, 0x2 ;  /* 0x000080800000791a */ /* 0x002fc80000000000 */
.L_x_38:
[----:B------:R-:W-:Y:S05]  /*4e40*/  BSYNC B0 ;  /* 0x0000000000007941 */ /* 0x000fea0003800000 */
.L_x_37:
[----:B------:R-:W-:Y:S06]  /*4e50*/  BAR.ARV 0xa, 0xa0 ;  /* 0x0282800000007b1d */ /* 0x000fec0000002000 */
[----:B------:R-:W-:Y:S04]  /*4e60*/  BSSY B0, `(.L_x_39) ;  /* 0x0000003000007945 */ /* 0x000fe80003800000 */
[----:B------:R-:W-:Y:S05]  /*4e70*/  @!P0 BRA `(.L_x_40) ;  /* 0x0000000000048947 */ /* 0x000fea0003800000 */
[----:B------:R-:W-:-:S04]  /*4e80*/  DEPBAR.LE SB0, 0x1 ;  /* 0x000080400000791a */ /* 0x000fc80000000000 */
.L_x_40:
[----:B------:R-:W-:Y:S05]  /*4e90*/  BSYNC B0 ;  /* 0x0000000000007941 */ /* 0x000fea0003800000 */
.L_x_39:
[----:B------:R-:W-:Y:S06]  /*4ea0*/  BAR.ARV 0xb, 0xa0 ;  /* 0x02c2800000007b1d */ /* 0x000fec0000002000 */
[----:B------:R-:W-:Y:S04]  /*4eb0*/  BSSY B0, `(.L_x_41) ;  /* 0x0000003000007945 */ /* 0x000fe80003800000 */
[----:B------:R-:W-:Y:S05]  /*4ec0*/  @!P0 BRA `(.L_x_42) ;  /* 0x0000000000048947 */ /* 0x000fea0003800000 */
[----:B------:R-:W-:-:S04]  /*4ed0*/  DEPBAR.LE SB0, 0x0 ;  /* 0x000080000000791a */ /* 0x000fc80000000000 */
.L_x_42:
[----:B------:R-:W-:Y:S05]  /*4ee0*/  BSYNC B0 ;  /* 0x0000000000007941 */ /* 0x000fea0003800000 */
.L_x_41:
[----:B------:R-:W-:Y:S06]  /*4ef0*/  BAR.ARV 0xc, 0xa0 ;  /* 0x0302800000007b1d */ /* 0x000fec0000002000 */
[----:B------:R-:W-:Y:S02]  /*4f00*/  BSSY B0, `(.L_x_43) ;  /* 0x000000c000007945 */ /* 0x000fe40003800000 */
[----:B------:R-:W-:Y:S06]  /*4f10*/  BAR.SYNC.DEFER_BLOCKING 0xd, 0xa0 ;  /* 0x0342800000007b1d */ /* 0x000fec0000010000 */
        /* <DEDUP_REMOVED lines=10> */
.L_x_44:
[----:B------:R-:W-:Y:S05]  /*4fc0*/  BSYNC B0 ;  /* 0x0000000000007941 */ /* 0x000fea0003800000 */
.L_x_43:
        /* <DEDUP_REMOVED lines=12> */
.L_x_46:
[----:B------:R-:W-:Y:S05]  /*5090*/  BSYNC B0 ;  /* 0x0000000000007941 */ /* 0x000fea0003800000 */
.L_x_45:
        /* <DEDUP_REMOVED lines=13> */
.L_x_48:
[----:B------:R-:W-:Y:S05]  /*5170*/  BSYNC B0 ;  /* 0x0000000000007941 */ /* 0x000fea0003800000 */
.L_x_47:
[----:B------:R-:W-:Y:S06]  /*5180*/  BAR.ARV 0xa, 0xa0 ;  /* 0x0282800000007b1d */ /* 0x000fec0000002000 */
[----:B------:R-:W-:Y:S04]  /*5190*/  BSSY B0, `(.L_x_49) ;  /* 0x0000003000007945 */ /* 0x000fe80003800000 */
[----:B------:R-:W-:Y:S05]  /*51a0*/  @!P0 BRA `(.L_x_50) ;  /* 0x0000000000048947 */ /* 0x000fea0003800000 */
[----:B------:R-:W-:-:S04]  /*51b0*/  DEPBAR.LE SB0, 0x1 ;  /* 0x000080400000791a */ /* 0x000fc80000000000 */
.L_x_50:
[----:B------:R-:W-:Y:S05]  /*51c0*/  BSYNC B0 ;  /* 0x0000000000007941 */ /* 0x000fea0003800000 */
.L_x_49:
[----:B------:R-:W-:Y:S01]  /*51d0*/  VIADD R0, R0, 0xfffffffe ;  /* 0xfffffffe00007836 */ /* 0x000fe20000000000 */
[----:B------:R-:W-:Y:S06]  /*51e0*/  BAR.ARV 0xb, 0xa0 ;  /* 0x02c2800000007b1d */ /* 0x000fec0000002000 */
[----:B------:R-:W-:Y:S01]  /*51f0*/  BSSY B0, `(.L_x_51) ;  /* 0x0000004000007945 */ /* 0x000fe20003800000 */
[----:B------:R-:W-:-:S03]  /*5200*/  ISETP.NE.AND P1, PT, R0, RZ, PT ;  /* 0x000000ff0000720c */ /* 0x000fc60003f25270 */
[----:B------:R-:W-:Y:S10]  /*5210*/  @!P0 BRA `(.L_x_52) ;  /* 0x0000000000048947 */ /* 0x000ff40003800000 */
[----:B------:R-:W-:-:S04]  /*5220*/  DEPBAR.LE SB0, 0x0 ;  /* 0x000080000000791a */ /* 0x000fc80000000000 */
.L_x_52:
[----:B------:R-:W-:Y:S05]  /*5230*/  BSYNC B0 ;  /* 0x0000000000007941 */ /* 0x000fea0003800000 */
.L_x_51:
[----:B------:R-:W-:Y:S06]  /*5240*/  BAR.ARV 0xc, 0xa0 ;  /* 0x0302800000007b1d */ /* 0x000fec0000002000 */
[----:B------:R-:W-:Y:S02]  /*5250*/  UIADD3 UR5, UR5, 0x2, URZ ;  /* 0x0000000205057890 */ /* 0x000fe4000fffe03f */
[----:B------:R-:W-:Y:S01]  /*5260*/  UIADD3 UR4, UR4, 0x1, URZ ;  /* 0x0000000104047890 */ /* 0x000fe2000fffe03f */
[----:B------:R-:W-:Y:S11]  /*5270*/  @P1 BRA `(.L_x_53) ;  /* 0xfffffff800281947 */ /* 0x000ff6000383ffff */
[----:B------:R-:W-:-:S12]  /*5280*/  UIADD3 UR4, UR9, 0x6000, URZ ;  /* 0x0000600009047890 */ /* 0x000fd8000fffe03f */
.L_x_32:
[----:B------:R-:W-:-:S13]  /*5290*/  ISETP.NE.AND P1, PT, R3, RZ, PT ;  /* 0x000000ff0300720c */ /* 0x000fda0003f25270 */
[----:B------:R-:W-:Y:S05]  /*52a0*/  @!P1 EXIT ;  /* 0x000000000000994d */ /* 0x000fea0003800000 */
[----:B------:R-:W-:Y:S06]  /*52b0*/  BAR.SYNC.DEFER_BLOCKING 0xd, 0xa0 ;  /* 0x0342800000007b1d */ /* 0x000fec0000010000 */
[----:B------:R-:W-:Y:S04]  /*52c0*/  BSSY B0, `(.L_x_54) ;  /* 0x0000010000007945 */ /* 0x000fe80003800000 */
[----:B------:R-:W-:Y:S05]  /*52d0*/  @!P0 BRA `(.L_x_55) ;  /* 0x0000000000388947 */ /* 0x000fea0003800000 */
[----:B------:R-:W1:Y:S01]  /*52e0*/  S2UR UR9, SR_CgaCtaId ;  /* 0x00000000000979c3 */ /* 0x000e620000008800 */
[----:B------:R-:W-:Y:S01]  /*52f0*/  UIADD3 UR12, UP0, UR4, UR6, URZ ;  /* 0x00000006040c7290 */ /* 0x000fe2000ff1e03f */
[----:B------:R-:W-:Y:S01]  /*5300*/  UMOV UR5, 0x400 ;  /* 0x0000040000057882 */ /* 0x000fe20000000000 */
[----:B------:R-:W-:Y:S02]  /*5310*/  ULDC.64 UR10, c[0x0][0x2c0] ;  /* 0x0000b000000a7ab9 */ /* 0x000fe40000000a00 */
        /* <DEDUP_REMOVED lines=10> */
.L_x_55:
[----:B------:R-:W-:Y:S05]  /*53c0*/  BSYNC B0 ;  /* 0x0000000000007941 */ /* 0x000fea0003800000 */
.L_x_54:
[----:B------:R-:W-:Y:S06]  /*53d0*/  BAR.SYNC.DEFER_BLOCKING 0xe, 0xa0 ;  /* 0x0382800000007b1d */ /* 0x000fec0000010000 */
[----:B------:R-:W-:Y:S04]  /*53e0*/  BSSY B0, `(.L_x_56) ;  /* 0x0000011000007945 */ /* 0x000fe80003800000 */
[----:B------:R-:W-:Y:S05]  /*53f0*/  @!P0 BRA `(.L_x_57) ;  /* 0x00000000003c8947 */ /* 0x000fea0003800000 */
[----:B------:R-:W1:Y:S01]  /*5400*/  S2UR UR12, SR_CgaCtaId ;  /* 0x00000000000c79c3 */ /* 0x000e620000008800 */
[----:B------:R-:W-:Y:S01]  /*5410*/  UIADD3 UR5, UR4, 0x1000, URZ ;  /* 0x0000100004057890 */ /* 0x000fe2000fffe03f */
[----:B------:R-:W-:Y:S01]  /*5420*/  UMOV UR9, 0x400 ;  /* 0x0000040000097882 */ /* 0x000fe20000000000 */
[----:B------:R-:W-:Y:S02]  /*5430*/  ULDC.64 UR10, c[0x0][0x2c0] ;  /* 0x0000b000000a7ab9 */ /* 0x000fe40000000a00 */
[----:B------:R-:W-:-:S04]  /*5440*/  UIADD3 UR13, UP0, UR5, UR6, URZ ;  /* 0x00000006050d7290 */ /* 0x000fc8000ff1e03f */
        /* <DEDUP_REMOVED lines=10> */
.L_x_57:
[----:B------:R-:W-:Y:S05]  /*54f0*/  BSYNC B0 ;  /* 0x0000000000007941 */ /* 0x000fea0003800000 */
.L_x_56:
        /* <DEDUP_REMOVED lines=19> */
.L_x_59:
[----:B------:R-:W-:Y:S05]  /*5630*/  BSYNC B0 ;  /* 0x0000000000007941 */ /* 0x000fea0003800000 */
.L_x_58:
[----:B------:R-:W-:Y:S06]  /*5640*/  BAR.ARV 0xa, 0xa0 ;  /* 0x0282800000007b1d */ /* 0x000fec0000002000 */
[----:B------:R-:W-:Y:S04]  /*5650*/  BSSY B0, `(.L_x_60) ;  /* 0x0000003000007945 */ /* 0x000fe80003800000 */
[----:B------:R-:W-:Y:S05]  /*5660*/  @!P0 BRA `(.L_x_61) ;  /* 0x0000000000048947 */ /* 0x000fea0003800000 */
[----:B------:R-:W-:-:S04]  /*5670*/  DEPBAR.LE SB0, 0x1 ;  /* 0x000080400000791a */ /* 0x000fc80000000000 */
.L_x_61:
[----:B------:R-:W-:Y:S05]  /*5680*/  BSYNC B0 ;  /* 0x0000000000007941 */ /* 0x000fea0003800000 */
.L_x_60:
[----:B------:R-:W-:Y:S06]  /*5690*/  BAR.ARV 0xb, 0xa0 ;  /* 0x02c2800000007b1d */ /* 0x000fec0000002000 */
[----:B------:R-:W-:Y:S04]  /*56a0*/  BSSY B0, `(.L_x_62) ;  /* 0x0000003000007945 */ /* 0x000fe80003800000 */
[----:B------:R-:W-:Y:S05]  /*56b0*/  @!P0 BRA `(.L_x_63) ;  /* 0x0000000000048947 */ /* 0x000fea0003800000 */
[----:B------:R-:W-:-:S04]  /*56c0*/  DEPBAR.LE SB0, 0x0 ;  /* 0x000080000000791a */ /* 0x000fc80000000000 */
.L_x_63:
[----:B------:R-:W-:Y:S05]  /*56d0*/  BSYNC B0 ;  /* 0x0000000000007941 */ /* 0x000fea0003800000 */
.L_x_62:
[----:B------:R-:W-:Y:S06]  /*56e0*/  BAR.ARV 0xc, 0xa0 ;  /* 0x0302800000007b1d */ /* 0x000fec0000002000 */
[----:B------:R-:W-:Y:S05]  /*56f0*/  EXIT ;  /* 0x000000000000794d */ /* 0x000fea0003800000 */
.L_x_31:
[----:B------:R-:W1:Y:S01]  /*5700*/  S2UR UR29, SR_CTAID.Z ;  /* 0x00000000001d79c3 */ /* 0x000e620000002700 */
[----:B------:R-:W-:Y:S02]  /*5710*/  IMAD.MOV.U32 R12, RZ, RZ, 0x1 ;  /* 0x00000001ff0c7424 */ /* 0x000fe400078e00ff */
[----:B------:R-:W-:Y:S01]  /*5720*/  IMAD.MOV.U32 R4, RZ, RZ, 0x1 ;  /* 0x00000001ff047424 */ /* 0x000fe200078e00ff */
[----:B-1----:R-:W-:-:S13]  /*5730*/  ISETP.LE.AND P0, PT, RZ, UR29, PT ;  /* 0x0000001dff007c0c */ /* 0x002fda000bf03270 */
[----:B------:R-:W-:Y:S05]  /*5740*/  @!P0 BRA `(.L_x_64) ;  /* 0x0000001c00bc8947 */ /* 0x000fea0003800000 */
[----:B------:R-:W1:Y:S01]  /*5750*/  S2R R13, SR_CTAID.Y ;  /* 0x00000000000d7919 */ /* 0x000e620000002600 */
[----:B------:R-:W2:Y:S01]  /*5760*/  LDC.64 R8, c[0x0][0x718] ;  /* 0x0001c600ff087b82 */ /* 0x000ea20000000a00 */
[----:B------:R-:W-:Y:S01]  /*5770*/  ULDC UR4, c[0x0][0x2e8] ;  /* 0x0000ba0000047ab9 */ /* 0x000fe20000000800 */
[----:B------:R-:W-:Y:S01]  /*5780*/  BSSY B0, `(.L_x_64) ;  /* 0x00001eb000007945 */ /* 0x000fe20003800000 */
[----:B------:R-:W3:Y:S01]  /*5790*/  S2R R11, SR_CTAID.Z ;  /* 0x00000000000b7919 */ /* 0x000ee20000002700 */
[----:B------:R-:W-:-:S04]  /*57a0*/  UISETP.NE.AND UP0, UPT, UR4, 0x1, UPT ;  /* 0x000000010400788c */ /* 0x000fc8000bf05270 */
[----:B------:R-:W2:Y:S07]  /*57b0*/  S2UR UR28, SR_CTAID.Y ;  /* 0x00000000001c79c3 */ /* 0x000eae0000002600 */
[----:B------:R-:W-:Y:S01]  /*57c0*/  @UP0 ULDC UR6, c[0x0][0x2ec] ;  /* 0x0000bb0000060ab9 */ /* 0x000fe20000000800 */
[----:B------:R-:W4:Y:S01]  /*57d0*/  LDC.64 R14, c[0x0][0x720] ;  /* 0x0001c800ff0e7b82 */ /* 0x000f220000000a00 */
[----:B------:R-:W-:-:S07]  /*57e0*/  @UP0 ULDC UR8, c[0x0][0x2f0] ;  /* 0x0000bc0000080ab9 */ /* 0x000fce0000000800 */
[----:B------:R-:W5:Y:S01]  /*57f0*/  LDC.64 R4, c[0x0][0x700] ;  /* 0x0001c000ff047b82 */ /* 0x000f620000000a00 */
[----:B-1----:R-:W-:-:S07]  /*5800*/  SHF.R.S32.HI R13, RZ, 0x1f, R13 ;  /* 0x0000001fff0d7819 */ /* 0x002fce000001140d */
[----:B------:R-:W1:Y:S01]  /*5810*/  LDC.64 R6, c[0x0][0x730] ;  /* 0x0001cc00ff067b82 */ /* 0x000e620000000a00 */
[----:B--2---:R-:W-:Y:S01]  /*5820*/  IMAD.WIDE.U32 R2, R8, UR28, RZ ;  /* 0x0000001c08027c25 */ /* 0x004fe2000f8e00ff */
[----:B------:R-:W-:Y:S01]  /*5830*/  UIMAD.WIDE.U32 UR6, UR28, UR6, URZ ;  /* 0x000000061c0672a5 */ /* 0x000fe2000f8e003f */
[----:B---3--:R-:W-:Y:S01]  /*5840*/  SHF.R.S32.HI R11, RZ, 0x1f, R11 ;  /* 0x0000001fff0b7819 */ /* 0x008fe2000001140b */
[----:B------:R-:W-:Y:S01]  /*5850*/  UMOV UR36, UR28 ;  /* 0x0000001c00247c82 */ /* 0x000fe20008000000 */
[----:B------:R-:W-:Y:S01]  /*5860*/  IMAD R0, R13, R8, RZ ;  /* 0x000000080d007224 */ /* 0x000fe200078e02ff */
[----:B------:R-:W-:-:S03]  /*5870*/  @UP0 USHF.R.U32.HI UR36, URZ, UR8, UR7 ;  /* 0x000000083f240299 */ /* 0x000fc60008011607 */
[----:B------:R-:W-:Y:S02]  /*5880*/  IMAD R9, R9, UR28, R0 ;  /* 0x0000001c09097c24 */ /* 0x000fe4000f8e0200 */
[----:B----4-:R-:W-:Y:S02]  /*5890*/  IMAD R0, R11, R14, RZ ;  /* 0x0000000e0b007224 */ /* 0x010fe400078e02ff */
[----:B------:R-:W-:Y:S02]  /*58a0*/  IMAD.IADD R3, R3, 0x1, R9 ;  /* 0x0000000103037824 */ /* 0x000fe400078e0209 */
[----:B------:R-:W2:Y:S01]  /*58b0*/  LDC.64 R8, c[0x0][0x738] ;  /* 0x0001ce00ff087b82 */ /* 0x000ea20000000a00 */
[----:B------:R-:W-:Y:S02]  /*58c0*/  IMAD R15, R15, UR29, R0 ;  /* 0x0000001d0f0f7c24 */ /* 0x000fe4000f8e0200 */
[----:B------:R-:W-:-:S04]  /*58d0*/  IMAD.WIDE.U32 R2, R14, UR29, R2 ;  /* 0x0000001d0e027c25 */ /* 0x000fc8000f8e0002 */
[----:B------:R-:W-:Y:S01]  /*58e0*/  IMAD.IADD R0, R3, 0x1, R15 ;  /* 0x0000000103007824 */ /* 0x000fe200078e020f */
[----:B-----5:R-:W-:Y:S01]  /*58f0*/  LEA R4, P0, R2, R4, 0x2 ;  /* 0x0000000402047211 */ /* 0x020fe200078010ff */
[----:B-1----:R-:W-:-:S03]  /*5900*/  IMAD R10, R13, R6, RZ ;  /* 0x000000060d0a7224 */ /* 0x002fc600078e02ff */
[----:B------:R-:W-:Y:S02]  /*5910*/  LEA.HI.X R0, R2, R5, R0, 0x2, P0 ;  /* 0x0000000502007211 */ /* 0x000fe400000f1400 */
[----:B------:R-:W-:Y:S01]  /*5920*/  ELECT P0, URZ, PT ;  /* 0x00000000003f782f */ /* 0x000fe20003800000 */
[----:B------:R-:W-:Y:S01]  /*5930*/  IMAD R3, R7, UR28, R10 ;  /* 0x0000001c07037c24 */ /* 0x000fe2000f8e020a */
[----:B------:R-:W-:Y:S01]  /*5940*/  R2UR UR4, R4 ;  /* 0x00000000040472ca */ /* 0x000fe200000e0000 */
[----:B------:R-:W-:Y:S01]  /*5950*/  IMAD.WIDE.U32 R6, R6, UR28, RZ ;  /* 0x0000001c06067c25 */ /* 0x000fe2000f8e00ff */
[----:B------:R-:W-:-:S03]  /*5960*/  R2UR UR5, R0 ;  /* 0x00000000000572ca */ /* 0x000fc600000e0000 */
[----:B------:R-:W-:Y:S02]  /*5970*/  IMAD.IADD R7, R7, 0x1, R3 ;  /* 0x0000000107077824 */ /* 0x000fe400078e0203 */
[----:B------:R-:W-:Y:S02]  /*5980*/  IMAD.MOV.U32 R2, RZ, RZ, RZ ;  /* 0x000000ffff027224 */ /* 0x000fe400078e00ff */
[----:B--2---:R-:W-:Y:S02]  /*5990*/  IMAD R0, R11, R8, RZ ;  /* 0x000000080b007224 */ /* 0x004fe400078e02ff */
[----:B------:R-:W-:-:S04]  /*59a0*/  IMAD.WIDE.U32 R6, R8, UR29, R6 ;  /* 0x0000001d08067c25 */ /* 0x000fc8000f8e0006 */
[----:B------:R-:W-:Y:S02]  /*59b0*/  IMAD R9, R9, UR29, R0 ;  /* 0x0000001d09097c24 */ /* 0x000fe4000f8e0200 */
[----:B------:R-:W-:Y:S01]  /*59c0*/  IMAD.MOV.U32 R4, RZ, RZ, 0x1 ;  /* 0x00000001ff047424 */ /* 0x000fe200078e00ff */
[----:B------:R-:W-:Y:S06]  /*59d0*/  @!P0 BRA `(.L_x_65) ;  /* 0x0000001c00148947 */ /* 0x000fec0003800000 */
[----:B------:R-:W1:Y:S01]  /*59e0*/  S2R R3, SR_CgaCtaId ;  /* 0x0000000000037919 */ /* 0x000e620000008800 */
[----:B------:R-:W-:Y:S01]  /*59f0*/  IMAD.MOV.U32 R10, RZ, RZ, 0x1 ;  /* 0x00000001ff0a7424 */ /* 0x000fe200078e00ff */
[----:B------:R-:W-:Y:S01]  /*5a00*/  MOV R0, 0x400 ;  /* 0x0000040000007802 */ /* 0x000fe20000000f00 */
[----:B------:R-:W-:Y:S01]  /*5a10*/  IMAD.IADD R11, R7, 0x1, R9 ;  /* 0x00000001070b7824 */ /* 0x000fe200078e0209 */
[----:B------:R-:W2:Y:S02]  /*5a20*/  S2R R16, SR_TID.X ;  /* 0x0000000000107919 */ /* 0x000ea40000002100 */
[----:B------:R-:W-:Y:S01]  /*5a30*/  SHF.L.U32 R10, R10, 0x1f, RZ ;  /* 0x0000001f0a0a7819 */ /* 0x000fe200000006ff */
[----:B------:R-:W3:Y:S01]  /*5a40*/  S2R R2, SR_CTAID.X ;  /* 0x0000000000027919 */ /* 0x000ee20000002500 */
[----:B-1----:R-:W-:-:S04]  /*5a50*/  LEA R0, R3, R0, 0x18 ;  /* 0x0000000003007211 */ /* 0x002fc800078ec0ff */
[----:B------:R-:W1:Y:S01]  /*5a60*/  SYNCS.PHASECHK.TRANS64.TRYWAIT P1, [R0+URZ+0x36420], R10 ;  /* 0x0364200a000075a7 */ /* 0x000e62000802017f */
[----:B--2---:R-:W-:Y:S01]  /*5a70*/  LOP3.LUT P0, RZ, R16, 0x7f, RZ, 0xc0, !PT ;  /* 0x0000007f10ff7812 */ /* 0x004fe2000780c0ff */
[----:B-1-3--:R-:W-:-:S12]  /*5a80*/  @!P1 BRA `(.L_x_66) ;  /* 0x0000001c00d09947 */ /* 0x00afd80003800000 */
.L_x_95:
[----:B------:R-:W-:Y:S02]  /*5a90*/  IMAD.MOV.U32 R12, RZ, RZ, 0x1 ;  /* 0x00000001ff0c7424 */ /* 0x000fe400078e00ff */
[----:B------:R-:W-:Y:S01]  /*5aa0*/  IMAD R4, R2, 0x60, RZ ;  /* 0x0000006002047824 */ /* 0x000fe200078e02ff */
[----:B------:R-:W-:Y:S06]  /*5ab0*/  @P0 BRA `(.L_x_67) ;  /* 0x0000000000180947 */ /* 0x000fec0003800000 */
[----:B------:R-:W2:Y:S01]  /*5ac0*/  S2R R5, SR_TID.X ;  /* 0x0000000000057919 */ /* 0x000ea20000002100 */
[----:B------:R-:W-:-:S04]  /*5ad0*/  IMAD.MOV.U32 R3, RZ, RZ, 0x6100 ;  /* 0x00006100ff037424 */ /* 0x000fc800078e00ff */
[----:B------:R3:W-:Y:S01]  /*5ae0*/  SYNCS.ARRIVE.TRANS64 RZ, [R0+URZ+0x36410], R3 ;  /* 0x0364100300ff79a7 */ /* 0x0007e2000800003f */
[----:B--2---:R-:W-:-:S13]  /*5af0*/  LOP3.LUT P1, RZ, R5, 0x1f, RZ, 0xc0, !PT ;  /* 0x0000001f05ff7812 */ /* 0x004fda000782c0ff */
[----:B---3--:R-:W-:Y:S05]  /*5b00*/  @!P1 BRA `(.L_x_67) ;  /* 0x0000000000049947 */ /* 0x008fea0003800000 */
[----:B------:R-:W-:Y:S01]  /*5b10*/  BPT.TRAP 0x1 ;  /* 0x000000040000795c */ /* 0x000fe20000300000 */
.L_x_67:
[----:B------:R-:W2:Y:S01]  /*5b20*/  LDC.64 R8, c[0x0][0x198] ;  /* 0x00006600ff087b82 */ /* 0x000ea20000000a00 */
[----:B------:R-:W-:Y:S01]  /*5b30*/  R2UR UR32, R0 ;  /* 0x00000000002072ca */ /* 0x000fe200000e0000 */
[----:B------:R-:W-:Y:S01]  /*5b40*/  UMOV UR27, URZ ;  /* 0x0000003f001b7c82 */ /* 0x000fe20008000000 */
[----:B------:R-:W-:Y:S01]  /*5b50*/  R2UR UR35, R4 ;  /* 0x00000000042372ca */ /* 0x000fe200000e0000 */
[----:B------:R-:W-:Y:S01]  /*5b60*/  UMOV UR30, 0x0 ;  /* 0x00000000001e7882 */ /* 0x000fe20000000000 */
[----:B------:R-:W-:Y:S01]  /*5b70*/  UMOV UR31, 0x14f00000 ;  /* 0x14f00000001f7882 */ /* 0x000fe20000000000 */
[----:B------:R-:W-:Y:S01]  /*5b80*/  UMOV UR26, URZ ;  /* 0x0000003f001a7c82 */ /* 0x000fe20008000000 */
[----:B------:R-:W-:Y:S01]  /*5b90*/  UMOV UR18, 0x40 ;  /* 0x0000004000127882 */ /* 0x000fe20000000000 */
[----:B------:R-:W3:Y:S01]  /*5ba0*/  LDC R16, c[0x0][0x280] ;  /* 0x0000a000ff107b82 */ /* 0x000ee20000000800 */
[----:B------:R-:W-:Y:S01]  /*5bb0*/  UMOV UR20, UR28 ;  /* 0x0000001c00147c82 */ /* 0x000fe20008000000 */
[----:B------:R-:W-:Y:S01]  /*5bc0*/  UMOV UR21, UR29 ;  /* 0x0000001d00157c82 */ /* 0x000fe20008000000 */
[----:B------:R-:W-:Y:S01]  /*5bd0*/  UMOV UR19, UR27 ;  /* 0x0000001b00137c82 */ /* 0x000fe20008000000 */
[----:B------:R-:W-:Y:S01]  /*5be0*/  UMOV UR10, 0x80 ;  /* 0x00000080000a7882 */ /* 0x000fe20000000000 */
[----:B------:R-:W-:Y:S01]  /*5bf0*/  UMOV UR12, UR28 ;  /* 0x0000001c000c7c82 */ /* 0x000fe20008000000 */
[----:B------:R-:W-:Y:S01]  /*5c00*/  UIADD3 UR24, UR32, 0x1e000, URZ ;  /* 0x0001e00020187890 */ /* 0x000fe2000fffe03f */
[----:B------:R-:W-:Y:S01]  /*5c10*/  IMAD.MOV.U32 R4, RZ, RZ, 0x1 ;  /* 0x00000001ff047424 */ /* 0x000fe200078e00ff */
[----:B------:R-:W-:-:S02]  /*5c20*/  UIADD3 UR25, UR32, 0x36410, URZ ;  /* 0x0003641020197890 */ /* 0x000fc4000fffe03f */
[----:B------:R-:W-:Y:S02]  /*5c30*/  UIADD3 UR16, UR32, 0x20000, URZ ;  /* 0x0002000020107890 */ /* 0x000fe4000fffe03f */
[----:B------:R-:W-:Y:S02]  /*5c40*/  UIADD3 UR8, UR32, 0x22000, URZ ;  /* 0x0002200020087890 */ /* 0x000fe4000fffe03f */
[----:B------:R-:W-:Y:S01]  /*5c50*/  UIADD3 UR40, UR32, 0x30000, URZ ;  /* 0x0003000020287890 */ /* 0x000fe2000fffe03f */
[----:B--2---:R-:W-:Y:S01]  /*5c60*/  IMAD.MOV.U32 R13, RZ, RZ, R8 ;  /* 0x000000ffff0d7224 */ /* 0x004fe200078e0008 */
[----:B------:R-:W-:Y:S01]  /*5c70*/  UIADD3 UR33, UR32, 0x36400, URZ ;  /* 0x0003640020217890 */ /* 0x000fe2000fffe03f */
[----:B------:R-:W-:Y:S01]  /*5c80*/  IMAD.MOV.U32 R14, RZ, RZ, R9 ;  /* 0x000000ffff0e7224 */ /* 0x000fe200078e0009 */
[----:B------:R-:W-:Y:S01]  /*5c90*/  UMOV UR17, UR25 ;  /* 0x0000001900117c82 */ /* 0x000fe20008000000 */
[----:B------:R-:W-:Y:S01]  /*5ca0*/  UMOV UR13, UR29 ;  /* 0x0000001d000d7c82 */ /* 0x000fe20008000000 */
[C---:B------:R-:W-:Y:S01]  /*5cb0*/  IADD3 R2, P2, R13.reuse, 0x2f0, RZ ;  /* 0x000002f00d027810 */ /* 0x040fe20007f5e0ff */
[----:B------:R-:W-:Y:S01]  /*5cc0*/  UMOV UR11, UR27 ;  /* 0x0000001b000b7c82 */ /* 0x000fe20008000000 */
[C---:B------:R-:W-:Y:S01]  /*5cd0*/  IADD3 R5, P3, R13.reuse, 0x3f0, RZ ;  /* 0x000003f00d057810 */ /* 0x040fe20007f7e0ff */
[----:B------:R-:W-:Y:S01]  /*5ce0*/  UMOV UR9, UR25 ;  /* 0x0000001900097c82 */ /* 0x000fe20008000000 */
[----:B------:R-:W-:Y:S01]  /*5cf0*/  R2UR UR14, R2 ;  /* 0x00000000020e72ca */ /* 0x000fe200000e0000 */
[----:B------:R-:W-:Y:S01]  /*5d00*/  UMOV UR42, 0x10 ;  /* 0x00000010002a7882 */ /* 0x000fe20000000000 */
[----:B------:R-:W-:Y:S01]  /*5d10*/  IADD3 R2, P1, R13, 0xf0, RZ ;  /* 0x000000f00d027810 */ /* 0x000fe20007f3e0ff */
[--C-:B------:R-:W-:Y:S01]  /*5d20*/  IMAD.X R15, RZ, RZ, R14.reuse, P3 ;  /* 0x000000ffff0f7224 */ /* 0x100fe200018e060e */
[----:B------:R-:W-:Y:S01]  /*5d30*/  R2UR UR6, R5 ;  /* 0x00000000050672ca */ /* 0x000fe200000e0000 */
[--C-:B------:R-:W-:Y:S01]  /*5d40*/  IMAD.X R5, RZ, RZ, R14.reuse, P2 ;  /* 0x000000ffff057224 */ /* 0x100fe200010e060e */
[----:B------:R-:W-:Y:S01]  /*5d50*/  R2UR UR22, R2 ;  /* 0x00000000021672ca */ /* 0x000fe200000e0000 */
[----:B------:R-:W-:Y:S01]  /*5d60*/  IMAD.X R3, RZ, RZ, R14, P1 ;  /* 0x000000ffff037224 */ /* 0x000fe200008e060e */
[----:B------:R-:W-:Y:S01]  /*5d70*/  R2UR UR7, R15 ;  /* 0x000000000f0772ca */ /* 0x000fe200000e0000 */
[----:B------:R-:W-:Y:S01]  /*5d80*/  UMOV UR41, UR25 ;  /* 0x0000001900297c82 */ /* 0x000fe20008000000 */
[----:B------:R-:W-:Y:S01]  /*5d90*/  R2UR UR15, R5 ;  /* 0x00000000050f72ca */ /* 0x000fe200000e0000 */
[----:B------:R-:W-:Y:S01]  /*5da0*/  IMAD.MOV.U32 R5, RZ, RZ, 0x12000 ;  /* 0x00012000ff057424 */ /* 0x000fe200078e00ff */
[----:B------:R-:W-:Y:S01]  /*5db0*/  R2UR UR23, R3 ;  /* 0x00000000031772ca */ /* 0x000fe200000e0000 */
[----:B------:R-:W-:Y:S01]  /*5dc0*/  UIADD3 UR48, UR32, 0x3000, URZ ;  /* 0x0000300020307890 */ /* 0x000fe2000fffe03f */
[----:B---3--:R-:W-:Y:S01]  /*5dd0*/  ISETP.GE.AND P1, PT, R16, 0x41, PT ;  /* 0x000000411000780c */ /* 0x008fe20003f26270 */
[----:B------:R-:W-:Y:S01]  /*5de0*/  UMOV UR38, 0x0 ;  /* 0x0000000000267882 */ /* 0x000fe20000000000 */
[----:B------:R-:W-:Y:S01]  /*5df0*/  UMOV UR39, 0x10000000 ;  /* 0x1000000000277882 */ /* 0x000fe20000000000 */
[----:B------:R-:W-:Y:S01]  /*5e00*/  UMOV UR37, UR29 ;  /* 0x0000001d00257c82 */ /* 0x000fe20008000000 */
[----:B------:R-:W-:Y:S01]  /*5e10*/  UMOV UR34, UR26 ;  /* 0x0000001a00227c82 */ /* 0x000fe20008000000 */
[----:B------:R-:W-:Y:S01]  /*5e20*/  UMOV UR50, 0x40 ;  /* 0x0000004000327882 */ /* 0x000fe20000000000 */
[----:B------:R-:W-:Y:S01]  /*5e30*/  UMOV UR52, UR36 ;  /* 0x0000002400347c82 */ /* 0x000fe20008000000 */
[----:B------:R-:W-:Y:S01]  /*5e40*/  UMOV UR53, UR29 ;  /* 0x0000001d00357c82 */ /* 0x000fe20008000000 */
[----:B------:R-:W-:Y:S01]  /*5e50*/  UMOV UR51, UR35 ;  /* 0x0000002300337c82 */ /* 0x000fe20008000000 */
[----:B------:R-:W-:Y:S01]  /*5e60*/  UMOV UR49, UR33 ;  /* 0x0000002100317c82 */ /* 0x000fe20008000000 */
[----:B------:R-:W-:Y:S01]  /*5e70*/  UMOV UR44, UR36 ;  /* 0x00000024002c7c82 */ /* 0x000fe20008000000 */
[----:B------:R-:W-:Y:S01]  /*5e80*/  UTMALDG.4D [UR24], [UR22], desc[UR30] ;  /* 0x00001e18160075b4 */ /* 0x000fe20008019000 */
[----:B------:R-:W-:Y:S01]  /*5e90*/  UMOV UR45, UR29 ;  /* 0x0000001d002d7c82 */ /* 0x000fe20008000000 */
[----:B------:R-:W-:Y:S01]  /*5ea0*/  UMOV UR43, UR35 ;  /* 0x00000023002b7c82 */ /* 0x000fe20008000000 */
[----:B------:R-:W-:Y:S01]  /*5eb0*/  IMAD.MOV.U32 R15, RZ, RZ, 0x1 ;  /* 0x00000001ff0f7424 */ /* 0x000fe200078e00ff */
[----:B------:R2:W-:Y:S01]  /*5ec0*/  UTMALDG.4D [UR16], [UR22], desc[UR30] ;  /* 0x00001e10160075b4 */ /* 0x0005e20008019000 */
[----:B------:R-:W-:Y:S01]  /*5ed0*/  UTMALDG.4D [UR8], [UR22], desc[UR30] ;  /* 0x00001e08160075b4 */ /* 0x000fe20008019000 */
[----:B------:R3:W-:Y:S01]  /*5ee0*/  UBLKCP.S.G [UR40], [UR4], UR42 ;  /* 0x00000028040073ba */ /* 0x0007e2000800022a */
[----:B------:R4:W-:Y:S01]  /*5ef0*/  SYNCS.ARRIVE.TRANS64 RZ, [R0+URZ+0x36400], R5 ;  /* 0x0364000500ff79a7 */ /* 0x0009e2000800003f */
[----:B------:R5:W-:Y:S01]  /*5f00*/  UTMALDG.4D [UR32], [UR14], desc[UR38] ;  /* 0x000026200e0075b4 */ /* 0x000be20008019000 */
[----:B--2---:R-:W-:Y:S01]  /*5f10*/  UIADD3 UR16, UR32, 0x9000, URZ ;  /* 0x0000900020107890 */ /* 0x004fe2000fffe03f */
[----:B----4-:R-:W-:Y:S01]  /*5f20*/  IMAD.MOV.U32 R5, RZ, RZ, RZ ;  /* 0x000000ffff057224 */ /* 0x010fe200078e00ff */
[----:B------:R-:W-:Y:S01]  /*5f30*/  UMOV UR20, UR36 ;  /* 0x0000002400147c82 */ /* 0x000fe20008000000 */
[----:B------:R-:W-:Y:S01]  /*5f40*/  UMOV UR18, UR26 ;  /* 0x0000001a00127c82 */ /* 0x000fe20008000000 */
[----:B------:R-:W-:Y:S01]  /*5f50*/  UMOV UR19, UR35 ;  /* 0x0000002300137c82 */ /* 0x000fe20008000000 */
[----:B------:R-:W-:Y:S01]  /*5f60*/  UMOV UR17, UR33 ;  /* 0x0000002100117c82 */ /* 0x000fe20008000000 */
[----:B---3--:R-:W-:Y:S01]  /*5f70*/  UIADD3 UR40, UR32, 0x6000, URZ ;  /* 0x0000600020287890 */ /* 0x008fe2000fffe03f */
[----:B------:R2:W-:Y:S01]  /*5f80*/  UTMALDG.4D [UR48], [UR14], desc[UR38] ;  /* 0x000026300e0075b4 */ /* 0x0005e20008019000 */
[----:B------:R-:W-:Y:S01]  /*5f90*/  UIADD3 UR8, UR32, 0xc000, URZ ;  /* 0x0000c00020087890 */ /* 0x000fe2000fffe03f */
[----:B------:R-:W-:Y:S01]  /*5fa0*/  UMOV UR42, 0x80 ;  /* 0x00000080002a7882 */ /* 0x000fe20000000000 */
[----:B------:R-:W-:Y:S01]  /*5fb0*/  UMOV UR41, UR33 ;  /* 0x0000002100297c82 */ /* 0x000fe20008000000 */
[----:B------:R-:W-:Y:S01]  /*5fc0*/  UMOV UR10, 0x40 ;  /* 0x00000040000a7882 */ /* 0x000fe20000000000 */
[----:B------:R-:W-:Y:S01]  /*5fd0*/  UMOV UR12, UR36 ;  /* 0x00000024000c7c82 */ /* 0x000fe20008000000 */
[----:B------:R-:W-:-:S02]  /*5fe0*/  UMOV UR11, UR35 ;  /* 0x00000023000b7c82 */ /* 0x000fc40008000000 */
[----:B------:R2:W-:Y:S01]  /*5ff0*/  UTMALDG.4D [UR40], [UR14], desc[UR38] ;  /* 0x000026280e0075b4 */ /* 0x0005e20008019000 */
[----:B------:R-:W-:Y:S01]  /*6000*/  UMOV UR9, UR33 ;  /* 0x0000002100097c82 */ /* 0x000fe20008000000 */
[----:B------:R2:W-:Y:S01]  /*6010*/  UTMALDG.4D [UR16], [UR6], desc[UR38] ;  /* 0x00002610060075b4 */ /* 0x0005e20008019000 */
[----:B-----5:R-:W-:Y:S01]  /*6020*/  UIADD3 UR32, UR32, 0xf000, URZ ;  /* 0x0000f00020207890 */ /* 0x020fe2000fffe03f */
[----:B------:R-:W-:Y:S01]  /*6030*/  UMOV UR34, 0x80 ;  /* 0x0000008000227882 */ /* 0x000fe20000000000 */
[----:B------:R2:W-:Y:S07]  /*6040*/  UTMALDG.4D [UR8], [UR6], desc[UR38] ;  /* 0x00002608060075b4 */ /* 0x0005ee0008019000 */
[----:B------:R2:W-:Y:S02]  /*6050*/  UTMALDG.4D [UR32], [UR6], desc[UR38] ;  /* 0x00002620060075b4 */ /* 0x0005e40008019000 */
[----:B--2---:R-:W-:Y:S05]  /*6060*/  @!P1 BRA `(.L_x_68) ;  /* 0x00000010009c9947 */ /* 0x004fea0003800000 */
[----:B------:R-:W2:Y:S01]  /*6070*/  S2R R18, SR_TID.X ;  /* 0x0000000000127919 */ /* 0x000ea20000002100 */
[C---:B------:R-:W-:Y:S01]  /*6080*/  VIADD R4, R16.reuse, 0x3f ;  /* 0x0000003f10047836 */ /* 0x040fe20000000000 */
[----:B------:R-:W-:Y:S01]  /*6090*/  ISETP.GE.AND P1, PT, R16, 0x81, PT ;  /* 0x000000811000780c */ /* 0x000fe20003f26270 */
[----:B------:R-:W-:Y:S02]  /*60a0*/  IMAD.MOV.U32 R15, RZ, RZ, 0x1 ;  /* 0x00000001ff0f7424 */ /* 0x000fe400078e00ff */
[----:B------:R-:W-:Y:S01]  /*60b0*/  IMAD.MOV.U32 R20, RZ, RZ, RZ ;  /* 0x000000ffff147224 */ /* 0x000fe200078e00ff */
[----:B------:R-:W-:Y:S01]  /*60c0*/  SHF.R.S32.HI R5, RZ, 0x1f, R4 ;  /* 0x0000001fff057819 */ /* 0x000fe20000011404 */
[----:B------:R-:W-:-:S03]  /*60d0*/  IMAD.MOV.U32 R12, RZ, RZ, 0x1 ;  /* 0x00000001ff0c7424 */ /* 0x000fc600078e00ff */
[----:B------:R-:W-:Y:S01]  /*60e0*/  LEA.HI R4, R5, R4, RZ, 0x6 ;  /* 0x0000000405047211 */ /* 0x000fe200078f30ff */
[----:B------:R-:W-:-:S03]  /*60f0*/  IMAD.MOV.U32 R5, RZ, RZ, RZ ;  /* 0x000000ffff057224 */ /* 0x000fc600078e00ff */
[----:B------:R-:W-:-:S04]  /*6100*/  LEA.HI.SX32 R4, R4, 0xffffffff, 0x1a ;  /* 0xffffffff04047811 */ /* 0x000fc800078fd2ff */
[----:B------:R-:W-:-:S04]  /*6110*/  VIMNMX R4, R4, 0x1, !PT ;  /* 0x0000000104047848 */ /* 0x000fc80007fe0100 */
[----:B------:R-:W-:Y:S02]  /*6120*/  LOP3.LUT R21, R4, 0x1, RZ, 0xc0, !PT ;  /* 0x0000000104157812 */ /* 0x000fe400078ec0ff */
[----:B--2---:R-:W-:Y:S01]  /*6130*/  LOP3.LUT R16, R18, 0x1f, RZ, 0xc0, !PT ;  /* 0x0000001f12107812 */ /* 0x004fe200078ec0ff */
[----:B------:R-:W-:Y:S06]  /*6140*/  @!P1 BRA `(.L_x_69) ;  /* 0x0000000800f49947 */ /* 0x000fec0003800000 */
[----:B------:R-:W-:Y:S02]  /*6150*/  IMAD.IADD R22, R4, 0x1, -R21 ;  /* 0x0000000104167824 */ /* 0x000fe400078e0a15 */
[----:B------:R-:W-:Y:S02]  /*6160*/  IMAD.MOV.U32 R20, RZ, RZ, RZ ;  /* 0x000000ffff147224 */ /* 0x000fe400078e00ff */
[----:B------:R-:W-:-:S07]  /*6170*/  IMAD.MOV.U32 R12, RZ, RZ, 0x1 ;  /* 0x00000001ff0c7424 */ /* 0x000fce00078e00ff */
.L_x_78:
[----:B-1----:R-:W-:-:S05]  /*6180*/  IMAD.MOV.U32 R10, RZ, RZ, 0x1 ;  /* 0x00000001ff0a7424 */ /* 0x002fca00078e00ff */
[----:B------:R-:W-:-:S04]  /*6190*/  SHF.L.U32 R10, R10, 0x1f, RZ ;  /* 0x0000001f0a0a7819 */ /* 0x000fc800000006ff */
[----:B------:R-:W1:Y:S02]  /*61a0*/  SYNCS.PHASECHK.TRANS64.TRYWAIT P1, [R0+URZ+0x36438], R10 ;  /* 0x0364380a000075a7 */ /* 0x000e64000802017f */
[----:B-123--:R-:W-:Y:S05]  /*61b0*/  @!P1 BRA `(.L_x_70) ;  /* 0x0000001800189947 */ /* 0x00efea0003800000 */
.L_x_96:
[----:B------:R-:W-:Y:S05]  /*61c0*/  @P0 BRA `(.L_x_71) ;  /* 0x0000000000140947 */ /* 0x000fea0003800000 */
[----:B------:R-:W-:Y:S01]  /*61d0*/  ISETP.NE.AND P1, PT, R16, RZ, PT ;  /* 0x000000ff1000720c */ /* 0x000fe20003f25270 */
[----:B------:R-:W-:-:S04]  /*61e0*/  IMAD.MOV.U32 R3, RZ, RZ, 0x6100 ;  /* 0x00006100ff037424 */ /* 0x000fc800078e00ff */
[----:B------:R2:W-:Y:S08]  /*61f0*/  SYNCS.ARRIVE.TRANS64 RZ, [R0+URZ+0x36430], R3 ;  /* 0x0364300300ff79a7 */ /* 0x0005f0000800003f */
[----:B------:R-:W-:Y:S05]  /*6200*/  @!P1 BRA `(.L_x_71) ;  /* 0x0000000000049947 */ /* 0x000fea0003800000 */
[----:B------:R-:W-:Y:S01]  /*6210*/  BPT.TRAP 0x1 ;  /* 0x000000040000795c */ /* 0x000fe20000300000 */
.L_x_71:
[----:B------:R-:W3:Y:S01]  /*6220*/  LDC.64 R18, c[0x0][0x728] ;  /* 0x0001ca00ff127b82 */ /* 0x000ee20000000a00 */
[----:B------:R-:W-:Y:S01]  /*6230*/  IMAD.SHL.U32 R28, R20, 0x40, RZ ;  /* 0x00000040141c7824 */ /* 0x000fe200078e00ff */
[----:B------:R-:W-:Y:S01]  /*6240*/  UMOV UR14, 0x0 ;  /* 0x00000000000e7882 */ /* 0x000fe20000000000 */
[----:B------:R-:W-:Y:S01]  /*6250*/  IMAD.MOV.U32 R13, RZ, RZ, R8 ;  /* 0x000000ffff0d7224 */ /* 0x000fe200078e0008 */
[----:B------:R-:W-:Y:S01]  /*6260*/  UMOV UR15, 0x14f00000 ;  /* 0x14f00000000f7882 */ /* 0x000fe20000000000 */
[----:B------:R-:W-:Y:S01]  /*6270*/  IMAD.MOV.U32 R14, RZ, RZ, R9 ;  /* 0x000000ffff0e7224 */ /* 0x000fe200078e0009 */
[----:B------:R-:W-:Y:S01]  /*6280*/  IADD3 R2, P1, R28, R6, RZ ;  /* 0x000000061c027210 */ /* 0x000fe20007f3e0ff */
[----:B------:R-:W-:Y:S01]  /*6290*/  VIADD R23, R0, 0x36430 ;  /* 0x0003643000177836 */ /* 0x000fe20000000000 */
[----:B------:R-:W-:Y:S01]  /*62a0*/  R2UR UR27, R28 ;  /* 0x000000001c1b72ca */ /* 0x000fe200000e0000 */
[----:B------:R-:W-:Y:S01]  /*62b0*/  VIADD R24, R0, 0x2a000 ;  /* 0x0002a00000187836 */ /* 0x000fe20000000000 */
[----:B--2---:R-:W-:Y:S01]  /*62c0*/  LEA.HI.X.SX32 R3, R28, R11, 0x1, P1 ;  /* 0x0000000b1c037211 */ /* 0x004fe200008f0eff */
[C---:B------:R-:W-:Y:S01]  /*62d0*/  VIADD R25, R0.reuse, 0x2c000 ;  /* 0x0002c00000197836 */ /* 0x040fe20000000000 */
[----:B------:R-:W-:Y:S01]  /*62e0*/  R2UR UR25, R23 ;  /* 0x00000000171972ca */ /* 0x000fe200000e0000 */
[----:B------:R-:W-:Y:S01]  /*62f0*/  VIADD R26, R0, 0x2e000 ;  /* 0x0002e000001a7836 */ /* 0x000fe20000000000 */
[----:B------:R-:W-:Y:S01]  /*6300*/  R2UR UR24, R24 ;  /* 0x00000000181872ca */ /* 0x000fe200000e0000 */
[----:B------:R-:W-:Y:S01]  /*6310*/  VIADD R27, R0, 0x30200 ;  /* 0x00030200001b7836 */ /* 0x000fe20000000000 */
[----:B------:R-:W-:Y:S01]  /*6320*/  R2UR UR16, R25 ;  /* 0x00000000191072ca */ /* 0x000fe200000e0000 */
[----:B------:R-:W-:Y:S01]  /*6330*/  UMOV UR26, URZ ;  /* 0x0000003f001a7c82 */ /* 0x000fe20008000000 */
[----:B------:R-:W-:Y:S01]  /*6340*/  R2UR UR8, R26 ;  /* 0x000000001a0872ca */ /* 0x000fe200000e0000 */
[----:B------:R-:W-:Y:S01]  /*6350*/  UMOV UR18, 0x40 ;  /* 0x0000004000127882 */ /* 0x000fe20000000000 */
[----:B------:R-:W-:Y:S01]  /*6360*/  R2UR UR32, R27 ;  /* 0x000000001b2072ca */ /* 0x000fe200000e0000 */
[----:B------:R-:W-:Y:S01]  /*6370*/  UMOV UR20, UR28 ;  /* 0x0000001c00147c82 */ /* 0x000fe20008000000 */
[----:B------:R-:W-:Y:S01]  /*6380*/  UMOV UR21, UR29 ;  /* 0x0000001d00157c82 */ /* 0x000fe20008000000 */
[----:B------:R-:W-:Y:S01]  /*6390*/  UMOV UR19, UR27 ;  /* 0x0000001b00137c82 */ /* 0x000fe20008000000 */
[C---:B---3--:R-:W-:Y:S01]  /*63a0*/  LEA R4, P1, R2.reuse, R18, 0x2 ;  /* 0x0000001202047211 */ /* 0x048fe200078210ff */
[----:B------:R-:W-:Y:S01]  /*63b0*/  UMOV UR17, UR25 ;  /* 0x0000001900117c82 */ /* 0x000fe20008000000 */
[----:B------:R-:W-:Y:S01]  /*63c0*/  UMOV UR10, 0x80 ;  /* 0x00000080000a7882 */ /* 0x000fe20000000000 */
[----:B------:R-:W-:Y:S01]  /*63d0*/  UMOV UR12, UR28 ;  /* 0x0000001c000c7c82 */ /* 0x000fe20008000000 */
[----:B------:R-:W-:Y:S01]  /*63e0*/  LEA.HI.X R2, R2, R19, R3, 0x2, P1 ;  /* 0x0000001302027211 */ /* 0x000fe200008f1403 */
[----:B------:R-:W-:Y:S01]  /*63f0*/  UMOV UR13, UR29 ;  /* 0x0000001d000d7c82 */ /* 0x000fe20008000000 */
[----:B------:R-:W-:Y:S01]  /*6400*/  R2UR UR30, R4 ;  /* 0x00000000041e72ca */ /* 0x000fe200000e0000 */
[----:B------:R-:W-:Y:S01]  /*6410*/  UMOV UR9, UR25 ;  /* 0x0000001900097c82 */ /* 0x000fe20008000000 */
[----:B------:R-:W-:Y:S01]  /*6420*/  IADD3 R4, P1, R13, 0x1f0, RZ ;  /* 0x000001f00d047810 */ /* 0x000fe20007f3e0ff */
[----:B------:R-:W-:Y:S01]  /*6430*/  UMOV UR11, UR27 ;  /* 0x0000001b000b7c82 */ /* 0x000fe20008000000 */
[----:B------:R-:W-:Y:S01]  /*6440*/  R2UR UR31, R2 ;  /* 0x00000000021f72ca */ /* 0x000fe200000e0000 */
[----:B------:R-:W-:Y:S01]  /*6450*/  UMOV UR22, 0x10 ;  /* 0x0000001000167882 */ /* 0x000fe20000000000 */
[----:B------:R-:W-:Y:S01]  /*6460*/  R2UR UR6, R4 ;  /* 0x00000000040672ca */ /* 0x000fe200000e0000 */
[----:B------:R-:W-:Y:S01]  /*6470*/  IMAD.X R5, RZ, RZ, R14, P1 ;  /* 0x000000ffff057224 */ /* 0x000fe200008e060e */
[----:B------:R-:W-:Y:S01]  /*6480*/  SHF.L.U32 R3, R12, 0x1f, RZ ;  /* 0x0000001f0c037819 */ /* 0x000fe200000006ff */
[----:B------:R-:W-:-:S03]  /*6490*/  UMOV UR33, UR25 ;  /* 0x0000001900217c82 */ /* 0x000fc60008000000 */
[----:B------:R-:W-:-:S13]  /*64a0*/  R2UR UR7, R5 ;  /* 0x00000000050772ca */ /* 0x000fda00000e0000 */
[----:B------:R2:W-:Y:S01]  /*64b0*/  UTMALDG.4D [UR24], [UR6], desc[UR14] ;  /* 0x00000e18060075b4 */ /* 0x0005e20008019000 */
[----:B------:R2:W-:Y:S01]  /*64c0*/  UTMALDG.4D [UR16], [UR6], desc[UR14] ;  /* 0x00000e10060075b4 */ /* 0x0005e20008019000 */
[----:B------:R2:W-:Y:S01]  /*64d0*/  UTMALDG.4D [UR8], [UR6], desc[UR14] ;  /* 0x00000e08060075b4 */ /* 0x0005e20008019000 */
[----:B------:R2:W-:Y:S01]  /*64e0*/  UBLKCP.S.G [UR32], [UR30], UR22 ;  /* 0x000000201e0073ba */ /* 0x0005e20008000216 */
[----:B------:R-:W3:Y:S02]  /*64f0*/  SYNCS.PHASECHK.TRANS64.TRYWAIT P1, [R0+URZ+0x36428], R3 ;  /* 0x03642803000075a7 */ /* 0x000ee4000802017f */
[----:B--23--:R-:W-:Y:S05]  /*6500*/  @!P1 BRA `(.L_x_72) ;  /* 0x0000001400589947 */ /* 0x00cfea0003800000 */
.L_x_97:
[----:B------:R-:W-:Y:S05]  /*6510*/  @P0 BRA `(.L_x_73) ;  /* 0x0000000000140947 */ /* 0x000fea0003800000 */
[----:B------:R-:W-:Y:S01]  /*6520*/  ISETP.NE.AND P1, PT, R16, RZ, PT ;  /* 0x000000ff1000720c */ /* 0x000fe20003f25270 */
[----:B--2---:R-:W-:-:S04]  /*6530*/  IMAD.MOV.U32 R3, RZ, RZ, 0x6100 ;  /* 0x00006100ff037424 */ /* 0x004fc800078e00ff */
[----:B------:R3:W-:Y:S08]  /*6540*/  SYNCS.ARRIVE.TRANS64 RZ, [R0+URZ+0x36418], R3 ;  /* 0x0364180300ff79a7 */ /* 0x0007f0000800003f */
[----:B------:R-:W-:Y:S05]  /*6550*/  @!P1 BRA `(.L_x_73) ;  /* 0x0000000000049947 */ /* 0x000fea0003800000 */
[----:B------:R-:W-:Y:S01]  /*6560*/  BPT.TRAP 0x1 ;  /* 0x000000040000795c */ /* 0x000fe20000300000 */
.L_x_73:
[----:B------:R-:W-:Y:S01]  /*6570*/  VIADD R28, R28, 0x40 ;  /* 0x000000401c1c7836 */ /* 0x000fe20000000000 */
[----:B------:R-:W-:Y:S01]  /*6580*/  IADD3 R2, P1, R13, 0xf0, RZ ;  /* 0x000000f00d027810 */ /* 0x000fe20007f3e0ff */
[----:B------:R-:W-:Y:S01]  /*6590*/  UMOV UR22, 0x0 ;  /* 0x0000000000167882 */ /* 0x000fe20000000000 */
[----:B------:R-:W-:Y:S01]  /*65a0*/  R2UR UR24, R0 ;  /* 0x00000000001872ca */ /* 0x000fe200000e0000 */
[----:B------:R-:W-:Y:S01]  /*65b0*/  UMOV UR23, 0x14f00000 ;  /* 0x14f0000000177882 */ /* 0x000fe20000000000 */
[----:B------:R-:W-:Y:S01]  /*65c0*/  R2UR UR19, R28 ;  /* 0x000000001c1372ca */ /* 0x000fe200000e0000 */
[----:B--23--:R-:W-:Y:S01]  /*65d0*/  IMAD.X R3, RZ, RZ, R14, P1 ;  /* 0x000000ffff037224 */ /* 0x00cfe200008e060e */
[----:B------:R-:W-:Y:S01]  /*65e0*/  R2UR UR14, R2 ;  /* 0x00000000020e72ca */ /* 0x000fe200000e0000 */
[----:B------:R-:W-:Y:S01]  /*65f0*/  UMOV UR18, URZ ;  /* 0x0000003f00127c82 */ /* 0x000fe20008000000 */
[----:B------:R-:W-:Y:S01]  /*6600*/  UMOV UR20, UR28 ;  /* 0x0000001c00147c82 */ /* 0x000fe20008000000 */
[----:B------:R-:W-:Y:S01]  /*6610*/  UMOV UR21, UR29 ;  /* 0x0000001d00157c82 */ /* 0x000fe20008000000 */
[----:B------:R-:W-:Y:S01]  /*6620*/  R2UR UR15, R3 ;  /* 0x00000000030f72ca */ /* 0x000fe200000e0000 */
[----:B------:R-:W-:Y:S01]  /*6630*/  UMOV UR10, 0x40 ;  /* 0x00000040000a7882 */ /* 0x000fe20000000000 */
[----:B------:R-:W-:Y:S01]  /*6640*/  UMOV UR12, UR28 ;  /* 0x0000001c000c7c82 */ /* 0x000fe20008000000 */
[----:B------:R-:W-:Y:S01]  /*6650*/  UMOV UR13, UR29 ;  /* 0x0000001d000d7c82 */ /* 0x000fe20008000000 */
[----:B------:R-:W-:Y:S01]  /*6660*/  UMOV UR26, 0x80 ;  /* 0x00000080001a7882 */ /* 0x000fe20000000000 */
[----:B------:R-:W-:Y:S01]  /*6670*/  UIADD3 UR16, UR24, 0x24000, URZ ;  /* 0x0002400018107890 */ /* 0x000fe2000fffe03f */
[----:B------:R-:W-:Y:S01]  /*6680*/  SHF.L.U32 R29, RZ, 0x1f, RZ ;  /* 0x0000001fff1d7819 */ /* 0x000fe200000006ff */
[----:B------:R-:W-:-:S02]  /*6690*/  UIADD3 UR17, UR24, 0x36418, URZ ;  /* 0x0003641818117890 */ /* 0x000fc4000fffe03f */
[----:B------:R-:W-:Y:S02]  /*66a0*/  UIADD3 UR8, UR24, 0x26000, URZ ;  /* 0x0002600018087890 */ /* 0x000fe4000fffe03f */
[----:B------:R-:W-:Y:S02]  /*66b0*/  UIADD3 UR30, UR24, 0x30100, URZ ;  /* 0x00030100181e7890 */ /* 0x000fe4000fffe03f */
[----:B------:R-:W-:Y:S02]  /*66c0*/  UIADD3 UR24, UR24, 0x28000, URZ ;  /* 0x0002800018187890 */ /* 0x000fe4000fffe03f */
[----:B------:R-:W-:Y:S02]  /*66d0*/  UIMAD.WIDE UR6, UR19, 0x4, UR4 ;  /* 0x00000004130678a5 */ /* 0x000fe4000f8e0204 */
[----:B------:R2:W-:Y:S01]  /*66e0*/  UTMALDG.4D [UR16], [UR14], desc[UR22] ;  /* 0x000016100e0075b4 */ /* 0x0005e20008019000 */
[----:B------:R-:W-:Y:S01]  /*66f0*/  UMOV UR9, UR17 ;  /* 0x0000001100097c82 */ /* 0x000fe20008000000 */
[----:B------:R-:W-:Y:S01]  /*6700*/  UMOV UR11, UR19 ;  /* 0x00000013000b7c82 */ /* 0x000fe20008000000 */
[----:B------:R-:W-:Y:S01]  /*6710*/  UMOV UR25, UR17 ;  /* 0x0000001100197c82 */ /* 0x000fe20008000000 */
[----:B------:R-:W-:Y:S01]  /*6720*/  UMOV UR27, UR19 ;  /* 0x00000013001b7c82 */ /* 0x000fe20008000000 */
[----:B------:R-:W-:Y:S01]  /*6730*/  UMOV UR32, 0x10 ;  /* 0x0000001000207882 */ /* 0x000fe20000000000 */
[----:B------:R-:W-:Y:S01]  /*6740*/  UMOV UR31, UR17 ;  /* 0x00000011001f7c82 */ /* 0x000fe20008000000 */
[----:B------:R2:W-:Y:S01]  /*6750*/  UTMALDG.4D [UR8], [UR14], desc[UR22] ;  /* 0x000016080e0075b4 */ /* 0x0005e20008019000 */
[----:B------:R2:W-:Y:S01]  /*6760*/  UTMALDG.4D [UR24], [UR14], desc[UR22] ;  /* 0x000016180e0075b4 */ /* 0x0005e20008019000 */
[----:B------:R2:W-:Y:S01]  /*6770*/  UBLKCP.S.G [UR30], [UR6], UR32 ;  /* 0x0000001e060073ba */ /* 0x0005e20008000220 */
[----:B------:R-:W3:Y:S02]  /*6780*/  SYNCS.PHASECHK.TRANS64.TRYWAIT P1, [R0+URZ+0x36438], R29 ;  /* 0x0364381d000075a7 */ /* 0x000ee4000802017f */
[----:B--23--:R-:W-:Y:S05]  /*6790*/  @!P1 BRA `(.L_x_74) ;  /* 0x0000001000c89947 */ /* 0x00cfea0003800000 */
.L_x_98:
[----:B--2---:R-:W-:Y:S01]  /*67a0*/  SHF.R.S32.HI R29, RZ, 0x1f, R28 ;  /* 0x0000001fff1d7819 */ /* 0x004fe2000001141c */
[----:B------:R-:W-:Y:S06]  /*67b0*/  @P0 BRA `(.L_x_75) ;  /* 0x00000000001c0947 */ /* 0x000fec0003800000 */
[----:B------:R-:W-:-:S04]  /*67c0*/  IMAD.MOV.U32 R16, RZ, RZ, 0x6100 ;  /* 0x00006100ff107424 */ /* 0x000fc800078e00ff */
[----:B------:R2:W-:Y:S02]  /*67d0*/  SYNCS.ARRIVE.TRANS64 RZ, [R0+URZ+0x36430], R16 ;  /* 0x0364301000ff79a7 */ /* 0x0005e4000800003f */
[----:B--2---:R-:W2:Y:S02]  /*67e0*/  S2R R16, SR_TID.X ;  /* 0x0000000000107919 */ /* 0x004ea40000002100 */
[----:B--2---:R-:W-:-:S04]  /*67f0*/  LOP3.LUT R16, R16, 0x1f, RZ, 0xc0, !PT ;  /* 0x0000001f10107812 */ /* 0x004fc800078ec0ff */
[----:B------:R-:W-:-:S13]  /*6800*/  ISETP.NE.AND P1, PT, R16, RZ, PT ;  /* 0x000000ff1000720c */ /* 0x000fda0003f25270 */
[----:B------:R-:W-:Y:S05]  /*6810*/  @!P1 BRA `(.L_x_75) ;  /* 0x0000000000049947 */ /* 0x000fea0003800000 */
[----:B------:R-:W-:Y:S01]  /*6820*/  BPT.TRAP 0x1 ;  /* 0x000000040000795c */ /* 0x000fe20000300000 */
.L_x_75:
[C---:B------:R-:W-:Y:S01]  /*6830*/  R2UR UR27, R28.reuse ;  /* 0x000000001c1b72ca */ /* 0x040fe200000e0000 */
[----:B------:R-:W-:Y:S01]  /*6840*/  UMOV UR14, 0x0 ;  /* 0x00000000000e7882 */ /* 0x000fe20000000000 */
[----:B------:R-:W-:Y:S01]  /*6850*/  IADD3 R28, P1, R28, R6, RZ ;  /* 0x000000061c1c7210 */ /* 0x000fe20007f3e0ff */
[----:B------:R-:W-:Y:S01]  /*6860*/  UMOV UR15, 0x14f00000 ;  /* 0x14f00000000f7882 */ /* 0x000fe20000000000 */
[----:B------:R-:W-:Y:S01]  /*6870*/  R2UR UR25, R23 ;  /* 0x00000000171972ca */ /* 0x000fe200000e0000 */
[----:B------:R-:W-:Y:S01]  /*6880*/  UMOV UR26, URZ ;  /* 0x0000003f001a7c82 */ /* 0x000fe20008000000 */
[----:B------:R-:W-:Y:S01]  /*6890*/  R2UR UR24, R24 ;  /* 0x00000000181872ca */ /* 0x000fe200000e0000 */
[----:B------:R-:W-:Y:S01]  /*68a0*/  IMAD.X R29, R29, 0x1, R11, P1 ;  /* 0x000000011d1d7824 */ /* 0x000fe200008e060b */
[----:B------:R-:W-:Y:S01]  /*68b0*/  LEA R18, P1, R28, R18, 0x2 ;  /* 0x000000121c127211 */ /* 0x000fe200078210ff */
[----:B------:R-:W-:Y:S01]  /*68c0*/  UMOV UR18, 0x40 ;  /* 0x0000004000127882 */ /* 0x000fe20000000000 */
[----:B------:R-:W-:Y:S01]  /*68d0*/  R2UR UR6, R4 ;  /* 0x00000000040672ca */ /* 0x000fe200000e0000 */
[----:B------:R-:W-:Y:S01]  /*68e0*/  UMOV UR20, UR28 ;  /* 0x0000001c00147c82 */ /* 0x000fe20008000000 */
[----:B------:R-:W-:Y:S01]  /*68f0*/  LEA.HI.X R19, R28, R19, R29, 0x2, P1 ;  /* 0x000000131c137211 */ /* 0x000fe200008f141d */
[----:B------:R-:W-:Y:S01]  /*6900*/  UMOV UR21, UR29 ;  /* 0x0000001d00157c82 */ /* 0x000fe20008000000 */
[----:B------:R-:W-:Y:S01]  /*6910*/  R2UR UR7, R5 ;  /* 0x00000000050772ca */ /* 0x000fe200000e0000 */
[----:B------:R-:W-:Y:S01]  /*6920*/  UMOV UR19, UR27 ;  /* 0x0000001b00137c82 */ /* 0x000fe20008000000 */
[----:B------:R-:W-:Y:S01]  /*6930*/  R2UR UR16, R25 ;  /* 0x00000000191072ca */ /* 0x000fe200000e0000 */
[----:B------:R-:W-:Y:S01]  /*6940*/  UMOV UR17, UR25 ;  /* 0x0000001900117c82 */ /* 0x000fe20008000000 */
[----:B------:R-:W-:Y:S01]  /*6950*/  R2UR UR8, R26 ;  /* 0x000000001a0872ca */ /* 0x000fe200000e0000 */
[----:B------:R-:W-:Y:S01]  /*6960*/  UMOV UR10, 0x80 ;  /* 0x00000080000a7882 */ /* 0x000fe20000000000 */
[----:B------:R-:W-:Y:S01]  /*6970*/  R2UR UR30, R18 ;  /* 0x00000000121e72ca */ /* 0x000fe200000e0000 */
[----:B------:R-:W-:Y:S01]  /*6980*/  UMOV UR12, UR28 ;  /* 0x0000001c000c7c82 */ /* 0x000fe20008000000 */
[----:B------:R-:W-:Y:S01]  /*6990*/  R2UR UR31, R19 ;  /* 0x00000000131f72ca */ /* 0x000fe200000e0000 */
[----:B------:R-:W-:Y:S01]  /*69a0*/  UMOV UR13, UR29 ;  /* 0x0000001d000d7c82 */ /* 0x000fe20008000000 */
[----:B------:R-:W-:Y:S01]  /*69b0*/  R2UR UR32, R27 ;  /* 0x000000001b2072ca */ /* 0x000fe200000e0000 */
[----:B------:R-:W-:Y:S01]  /*69c0*/  UMOV UR9, UR25 ;  /* 0x0000001900097c82 */ /* 0x000fe20008000000 */
[----:B------:R-:W-:Y:S01]  /*69d0*/  LOP3.LUT R12, R12, 0x1, RZ, 0x3c, !PT ;  /* 0x000000010c0c7812 */ /* 0x000fe200078e3cff */
[----:B------:R2:W-:Y:S01]  /*69e0*/  UTMALDG.4D [UR24], [UR6], desc[UR14] ;  /* 0x00000e18060075b4 */ /* 0x0005e20008019000 */
[----:B------:R-:W-:Y:S01]  /*69f0*/  UMOV UR11, UR27 ;  /* 0x0000001b000b7c82 */ /* 0x000fe20008000000 */
[----:B------:R-:W-:Y:S01]  /*6a00*/  UMOV UR33, UR25 ;  /* 0x0000001900217c82 */ /* 0x000fe20008000000 */
[----:B------:R-:W-:Y:S01]  /*6a10*/  SHF.L.U32 R5, R12, 0x1f, RZ ;  /* 0x0000001f0c057819 */ /* 0x000fe200000006ff */
[----:B------:R-:W-:Y:S01]  /*6a20*/  UMOV UR22, 0x10 ;  /* 0x0000001000167882 */ /* 0x000fe20000000000 */
[----:B------:R2:W-:Y:S01]  /*6a30*/  UTMALDG.4D [UR16], [UR6], desc[UR14] ;  /* 0x00000e10060075b4 */ /* 0x0005e20008019000 */
[----:B------:R2:W-:Y:S04]  /*6a40*/  UTMALDG.4D [UR8], [UR6], desc[UR14] ;  /* 0x00000e08060075b4 */ /* 0x0005e80008019000 */
[----:B------:R2:W-:Y:S01]  /*6a50*/  UBLKCP.S.G [UR32], [UR30], UR22 ;  /* 0x000000201e0073ba */ /* 0x0005e20008000216 */
[----:B------:R-:W3:Y:S02]  /*6a60*/  SYNCS.PHASECHK.TRANS64.TRYWAIT P1, [R0+URZ+0x36420], R5 ;  /* 0x03642005000075a7 */ /* 0x000ee4000802017f */
[----:B--23--:R-:W-:Y:S05]  /*6a70*/  @!P1 BRA `(.L_x_76) ;  /* 0x0000001000249947 */ /* 0x00cfea0003800000 */
.L_x_100:
[----:B------:R-:W-:Y:S05]  /*6a80*/  @P0 BRA `(.L_x_77) ;  /* 0x0000000000140947 */ /* 0x000fea0003800000 */
[----:B------:R-:W-:Y:S01]  /*6a90*/  ISETP.NE.AND P1, PT, R16, RZ, PT ;  /* 0x000000ff1000720c */ /* 0x000fe20003f25270 */
[----:B--2---:R-:W-:-:S04]  /*6aa0*/  IMAD.MOV.U32 R5, RZ, RZ, 0x6100 ;  /* 0x00006100ff057424 */ /* 0x004fc800078e00ff */
[----:B------:R3:W-:Y:S08]  /*6ab0*/  SYNCS.ARRIVE.TRANS64 RZ, [R0+URZ+0x36410], R5 ;  /* 0x0364100500ff79a7 */ /* 0x0007f0000800003f */
[----:B------:R-:W-:Y:S05]  /*6ac0*/  @!P1 BRA `(.L_x_77) ;  /* 0x0000000000049947 */ /* 0x000fea0003800000 */
[----:B------:R-:W-:Y:S01]  /*6ad0*/  BPT.TRAP 0x1 ;  /* 0x000000040000795c */ /* 0x000fe20000300000 */
.L_x_77:
[----:B------:R-:W-:Y:S01]  /*6ae0*/  R2UR UR30, R20 ;  /* 0x00000000141e72ca */ /* 0x000fe200000e0000 */
[----:B------:R-:W-:Y:S01]  /*6af0*/  VIADD R22, R22, 0xfffffffe ;  /* 0xfffffffe16167836 */ /* 0x000fe20000000000 */
[----:B------:R-:W-:Y:S01]  /*6b00*/  R2UR UR24, R0 ;  /* 0x00000000001872ca */ /* 0x000fe200000e0000 */
[----:B------:R-:W-:Y:S01]  /*6b10*/  UMOV UR22, 0x0 ;  /* 0x0000000000167882 */ /* 0x000fe20000000000 */
[----:B------:R-:W-:Y:S01]  /*6b20*/  R2UR UR14, R2 ;  /* 0x00000000020e72ca */ /* 0x000fe200000e0000 */
[----:B------:R-:W-:Y:S01]  /*6b30*/  UMOV UR23, 0x14f00000 ;  /* 0x14f0000000177882 */ /* 0x000fe20000000000 */
[----:B------:R-:W-:Y:S01]  /*6b40*/  R2UR UR15, R3 ;  /* 0x00000000030f72ca */ /* 0x000fe200000e0000 */
[----:B------:R-:W-:Y:S01]  /*6b50*/  UMOV UR18, URZ ;  /* 0x0000003f00127c82 */ /* 0x000fe20008000000 */
[----:B------:R-:W-:Y:S01]  /*6b60*/  ISETP.NE.AND P1, PT, R22, RZ, PT ;  /* 0x000000ff1600720c */ /* 0x000fe20003f25270 */
[----:B------:R-:W-:Y:S01]  /*6b70*/  UMOV UR20, UR28 ;  /* 0x0000001c00147c82 */ /* 0x000fe20008000000 */
[----:B------:R-:W-:Y:S01]  /*6b80*/  UMOV UR21, UR29 ;  /* 0x0000001d00157c82 */ /* 0x000fe20008000000 */
[----:B------:R-:W-:Y:S01]  /*6b90*/  UMOV UR10, 0x40 ;  /* 0x00000040000a7882 */ /* 0x000fe20000000000 */
[----:B------:R-:W-:Y:S01]  /*6ba0*/  UMOV UR12, UR28 ;  /* 0x0000001c000c7c82 */ /* 0x000fe20008000000 */
[----:B------:R-:W-:-:S02]  /*6bb0*/  UIADD3 UR30, UR30, 0x2, URZ ;  /* 0x000000021e1e7890 */ /* 0x000fc4000fffe03f */
[----:B------:R-:W-:Y:S02]  /*6bc0*/  UIADD3 UR16, UR24, 0x1e000, URZ ;  /* 0x0001e00018107890 */ /* 0x000fe4000fffe03f */
[----:B------:R-:W-:Y:S02]  /*6bd0*/  USHF.L.U32 UR19, UR30, 0x6, URZ ;  /* 0x000000061e137899 */ /* 0x000fe4000800063f */
[----:B------:R-:W-:Y:S01]  /*6be0*/  UIADD3 UR17, UR24, 0x36410, URZ ;  /* 0x0003641018117890 */ /* 0x000fe2000fffe03f */
[----:B------:R-:W-:Y:S01]  /*6bf0*/  IMAD.U32 R20, RZ, RZ, UR30 ;  /* 0x0000001eff147e24 */ /* 0x000fe2000f8e00ff */
[----:B------:R-:W-:Y:S02]  /*6c00*/  UIADD3 UR8, UR24, 0x20000, URZ ;  /* 0x0002000018087890 */ /* 0x000fe4000fffe03f */
[----:B------:R-:W-:Y:S02]  /*6c10*/  UIADD3 UR32, UR24, 0x30000, URZ ;  /* 0x0003000018207890 */ /* 0x000fe4000fffe03f */
[----:B------:R-:W-:-:S02]  /*6c20*/  UIADD3 UR24, UR24, 0x22000, URZ ;  /* 0x0002200018187890 */ /* 0x000fc4000fffe03f */
[----:B------:R-:W-:Y:S02]  /*6c30*/  UIMAD.WIDE UR6, UR19, 0x4, UR4 ;  /* 0x00000004130678a5 */ /* 0x000fe4000f8e0204 */
[----:B------:R4:W-:Y:S01]  /*6c40*/  UTMALDG.4D [UR16], [UR14], desc[UR22] ;  /* 0x000016100e0075b4 */ /* 0x0009e20008019000 */
[----:B------:R-:W-:Y:S01]  /*6c50*/  UMOV UR13, UR29 ;  /* 0x0000001d000d7c82 */ /* 0x000fe20008000000 */
[----:B------:R-:W-:Y:S01]  /*6c60*/  UMOV UR9, UR17 ;  /* 0x0000001100097c82 */ /* 0x000fe20008000000 */
[----:B------:R-:W-:Y:S01]  /*6c70*/  UMOV UR11, UR19 ;  /* 0x00000013000b7c82 */ /* 0x000fe20008000000 */
[----:B------:R-:W-:Y:S01]  /*6c80*/  UMOV UR26, 0x80 ;  /* 0x00000080001a7882 */ /* 0x000fe20000000000 */
[----:B------:R-:W-:Y:S01]  /*6c90*/  UMOV UR25, UR17 ;  /* 0x0000001100197c82 */ /* 0x000fe20008000000 */
[----:B------:R-:W-:Y:S01]  /*6ca0*/  UMOV UR27, UR19 ;  /* 0x00000013001b7c82 */ /* 0x000fe20008000000 */
[----:B------:R-:W-:Y:S01]  /*6cb0*/  UMOV UR31, 0x10 ;  /* 0x00000010001f7882 */ /* 0x000fe20000000000 */
[----:B------:R4:W-:Y:S01]  /*6cc0*/  UTMALDG.4D [UR8], [UR14], desc[UR22] ;  /* 0x000016080e0075b4 */ /* 0x0009e20008019000 */
[----:B------:R-:W-:Y:S01]  /*6cd0*/  UMOV UR33, UR17 ;  /* 0x0000001100217c82 */ /* 0x000fe20008000000 */
[----:B------:R4:W-:Y:S01]  /*6ce0*/  UTMALDG.4D [UR24], [UR14], desc[UR22] ;  /* 0x000016180e0075b4 */ /* 0x0009e20008019000 */
[----:B------:R4:W-:Y:S02]  /*6cf0*/  UBLKCP.S.G [UR32], [UR6], UR31 ;  /* 0x00000020060073ba */ /* 0x0009e4000800021f */
[----:B----4-:R-:W-:Y:S05]  /*6d00*/  @P1 BRA `(.L_x_78) ;  /* 0xfffffff4001c1947 */ /* 0x010fea000383ffff */
[----:B--23--:R-:W-:-:S07]  /*6d10*/  IMAD.U32 R5, RZ, RZ, UR19 ;  /* 0x00000013ff057e24 */ /* 0x00cfce000f8e00ff */
.L_x_69:
[----:B------:R-:W-:Y:S01]  /*6d20*/  ISETP.NE.AND P1, PT, R21, RZ, PT ;  /* 0x000000ff1500720c */ /* 0x000fe20003f25270 */
[----:B------:R-:W-:-:S12]  /*6d30*/  IMAD.MOV.U32 R4, RZ, RZ, 0x1 ;  /* 0x00000001ff047424 */ /* 0x000fd800078e00ff */
[----:B------:R-:W-:Y:S05]  /*6d40*/  @!P1 BRA `(.L_x_68) ;  /* 0x0000000400649947 */ /* 0x000fea0003800000 */
[----:B------:R-:W2:Y:S02]  /*6d50*/  SYNCS.PHASECHK.TRANS64.TRYWAIT P1, [R0+URZ+0x36438], R10 ;  /* 0x0364380a000075a7 */ /* 0x000ea4000802017f */
[----:B--2---:R-:W-:Y:S05]  /*6d60*/  @!P1 BRA `(.L_x_79) ;  /* 0x0000000c00809947 */ /* 0x004fea0003800000 */
.L_x_101:
[----:B------:R-:W-:Y:S05]  /*6d70*/  @P0 BRA `(.L_x_80) ;  /* 0x0000000000140947 */ /* 0x000fea0003800000 */
[----:B------:R-:W-:Y:S01]  /*6d80*/  ISETP.NE.AND P1, PT, R16, RZ, PT ;  /* 0x000000ff1000720c */ /* 0x000fe20003f25270 */
[----:B------:R-:W-:-:S04]  /*6d90*/  IMAD.MOV.U32 R5, RZ, RZ, 0x6100 ;  /* 0x00006100ff057424 */ /* 0x000fc800078e00ff */
[----:B------:R3:W-:Y:S08]  /*6da0*/  SYNCS.ARRIVE.TRANS64 RZ, [R0+URZ+0x36430], R5 ;  /* 0x0364300500ff79a7 */ /* 0x0007f0000800003f */
[----:B------:R-:W-:Y:S05]  /*6db0*/  @!P1 BRA `(.L_x_80) ;  /* 0x0000000000049947 */ /* 0x000fea0003800000 */
[----:B------:R-:W-:Y:S01]  /*6dc0*/  BPT.TRAP 0x1 ;  /* 0x000000040000795c */ /* 0x000fe20000300000 */
.L_x_80:
[----:B---3--:R-:W3:Y:S01]  /*6dd0*/  LDC.64 R4, c[0x0][0x728] ;  /* 0x0001ca00ff047b82 */ /* 0x008ee20000000a00 */
[----:B------:R-:W-:Y:S01]  /*6de0*/  IMAD.SHL.U32 R20, R20, 0x40, RZ ;  /* 0x0000004014147824 */ /* 0x000fe200078e00ff */
[----:B------:R-:W-:Y:S01]  /*6df0*/  R2UR UR24, R0 ;  /* 0x00000000001872ca */ /* 0x000fe200000e0000 */
[----:B------:R-:W-:Y:S01]  /*6e00*/  UMOV UR14, 0x0 ;  /* 0x00000000000e7882 */ /* 0x000fe20000000000 */
[----:B------:R-:W-:Y:S01]  /*6e10*/  UMOV UR15, 0x14f00000 ;  /* 0x14f00000000f7882 */ /* 0x000fe20000000000 */
[----:B------:R-:W-:Y:S01]  /*6e20*/  UMOV UR18, URZ ;  /* 0x0000003f00127c82 */ /* 0x000fe20008000000 */
[C---:B------:R-:W-:Y:S01]  /*6e30*/  IADD3 R8, P1, R20.reuse, R6, RZ ;  /* 0x0000000614087210 */ /* 0x040fe20007f3e0ff */
[----:B------:R-:W-:Y:S01]  /*6e40*/  UMOV UR20, UR28 ;  /* 0x0000001c00147c82 */ /* 0x000fe20008000000 */
[C---:B------:R-:W-:Y:S01]  /*6e50*/  R2UR UR19, R20.reuse ;  /* 0x00000000141372ca */ /* 0x040fe200000e0000 */
[----:B------:R-:W-:Y:S01]  /*6e60*/  UMOV UR21, UR29 ;  /* 0x0000001d00157c82 */ /* 0x000fe20008000000 */
[----:B------:R-:W-:Y:S01]  /*6e70*/  LEA.HI.X.SX32 R9, R20, R11, 0x1, P1 ;  /* 0x0000000b14097211 */ /* 0x000fe200008f0eff */
[----:B------:R-:W-:Y:S01]  /*6e80*/  UMOV UR10, 0x40 ;  /* 0x00000040000a7882 */ /* 0x000fe20000000000 */
[----:B------:R-:W-:Y:S01]  /*6e90*/  UMOV UR12, UR28 ;  /* 0x0000001c000c7c82 */ /* 0x000fe20008000000 */
[----:B------:R-:W-:Y:S01]  /*6ea0*/  UMOV UR13, UR29 ;  /* 0x0000001d000d7c82 */ /* 0x000fe20008000000 */
[----:B------:R-:W-:Y:S01]  /*6eb0*/  UMOV UR26, 0x80 ;  /* 0x00000080001a7882 */ /* 0x000fe20000000000 */
[----:B------:R-:W-:-:S02]  /*6ec0*/  UIADD3 UR17, UR24, 0x36430, URZ ;  /* 0x0003643018117890 */ /* 0x000fc4000fffe03f */
[----:B------:R-:W-:Y:S02]  /*6ed0*/  UIADD3 UR16, UR24, 0x2a000, URZ ;  /* 0x0002a00018107890 */ /* 0x000fe4000fffe03f */
[----:B------:R-:W-:Y:S02]  /*6ee0*/  UIADD3 UR32, UR24, 0x30200, URZ ;  /* 0x0003020018207890 */ /* 0x000fe4000fffe03f */
[----:B------:R-:W-:Y:S02]  /*6ef0*/  UIADD3 UR8, UR24, 0x2c000, URZ ;  /* 0x0002c00018087890 */ /* 0x000fe4000fffe03f */
[----:B------:R-:W-:Y:S01]  /*6f00*/  UIADD3 UR24, UR24, 0x2e000, URZ ;  /* 0x0002e00018187890 */ /* 0x000fe2000fffe03f */
[C---:B---3--:R-:W-:Y:S01]  /*6f10*/  LEA R4, P2, R8.reuse, R4, 0x2 ;  /* 0x0000000408047211 */ /* 0x048fe200078410ff */
[----:B------:R-:W-:Y:S01]  /*6f20*/  UMOV UR9, UR17 ;  /* 0x0000001100097c82 */ /* 0x000fe20008000000 */
[----:B------:R-:W-:Y:S01]  /*6f30*/  UMOV UR11, UR19 ;  /* 0x00000013000b7c82 */ /* 0x000fe20008000000 */
[----:B------:R-:W-:Y:S01]  /*6f40*/  UMOV UR25, UR17 ;  /* 0x0000001100197c82 */ /* 0x000fe20008000000 */
[----:B------:R-:W-:Y:S01]  /*6f50*/  LEA.HI.X R5, R8, R5, R9, 0x2, P2 ;  /* 0x0000000508057211 */ /* 0x000fe200010f1409 */
[----:B------:R-:W-:Y:S01]  /*6f60*/  UMOV UR27, UR19 ;  /* 0x00000013001b7c82 */ /* 0x000fe20008000000 */
[----:B------:R-:W-:Y:S01]  /*6f70*/  IADD3 R8, P1, R13, 0x1f0, RZ ;  /* 0x000001f00d087810 */ /* 0x000fe20007f3e0ff */
[----:B------:R-:W-:Y:S01]  /*6f80*/  UMOV UR33, UR17 ;  /* 0x0000001100217c82 */ /* 0x000fe20008000000 */
[----:B------:R-:W-:Y:S01]  /*6f90*/  R2UR UR30, R4 ;  /* 0x00000000041e72ca */ /* 0x000fe200000e0000 */
[----:B------:R-:W-:Y:S01]  /*6fa0*/  UMOV UR22, 0x10 ;  /* 0x0000001000167882 */ /* 0x000fe20000000000 */
[----:B------:R-:W-:Y:S01]  /*6fb0*/  R2UR UR6, R8 ;  /* 0x00000000080672ca */ /* 0x000fe200000e0000 */
[----:B------:R-:W-:Y:S01]  /*6fc0*/  IMAD.X R8, RZ, RZ, R14, P1 ;  /* 0x000000ffff087224 */ /* 0x000fe200008e060e */
[----:B------:R-:W-:-:S02]  /*6fd0*/  R2UR UR31, R5 ;  /* 0x00000000051f72ca */ /* 0x000fc400000e0000 */
[----:B------:R-:W-:Y:S02]  /*6fe0*/  SHF.L.U32 R5, R12, 0x1f, RZ ;  /* 0x0000001f0c057819 */ /* 0x000fe400000006ff */
[----:B------:R-:W-:-:S13]  /*6ff0*/  R2UR UR7, R8 ;  /* 0x00000000080772ca */ /* 0x000fda00000e0000 */
[----:B------:R3:W-:Y:S01]  /*7000*/  UTMALDG.4D [UR16], [UR6], desc[UR14] ;  /* 0x00000e10060075b4 */ /* 0x0007e20008019000 */
[----:B------:R3:W-:Y:S01]  /*7010*/  UTMALDG.4D [UR8], [UR6], desc[UR14] ;  /* 0x00000e08060075b4 */ /* 0x0007e20008019000 */
[----:B------:R3:W-:Y:S01]  /*7020*/  UTMALDG.4D [UR24], [UR6], desc[UR14] ;  /* 0x00000e18060075b4 */ /* 0x0007e20008019000 */
[----:B------:R3:W-:Y:S01]  /*7030*/  UBLKCP.S.G [UR32], [UR30], UR22 ;  /* 0x000000201e0073ba */ /* 0x0007e20008000216 */
[----:B------:R-:W4:Y:S02]  /*7040*/  SYNCS.PHASECHK.TRANS64.TRYWAIT P1, [R0+URZ+0x36428], R5 ;  /* 0x03642805000075a7 */ /* 0x000f24000802017f */
[----:B---34-:R-:W-:Y:S05]  /*7050*/  @!P1 BRA `(.L_x_81) ;  /* 0x0000000800d89947 */ /* 0x018fea0003800000 */
.L_x_102:
[----:B------:R-:W-:Y:S01]  /*7060*/  IMAD.MOV.U32 R4, RZ, RZ, RZ ;  /* 0x000000ffff047224 */ /* 0x000fe200078e00ff */
[----:B------:R-:W-:Y:S06]  /*7070*/  @P0 BRA `(.L_x_82) ;  /* 0x0000000000140947 */ /* 0x000fec0003800000 */
[----:B------:R-:W-:Y:S01]  /*7080*/  ISETP.NE.AND P1, PT, R16, RZ, PT ;  /* 0x000000ff1000720c */ /* 0x000fe20003f25270 */
[----:B---3--:R-:W-:-:S04]  /*7090*/  IMAD.MOV.U32 R5, RZ, RZ, 0x6100 ;  /* 0x00006100ff057424 */ /* 0x008fc800078e00ff */
[----:B------:R4:W-:Y:S08]  /*70a0*/  SYNCS.ARRIVE.TRANS64 RZ, [R0+URZ+0x36418], R5 ;  /* 0x0364180500ff79a7 */ /* 0x0009f0000800003f */
[----:B------:R-:W-:Y:S05]  /*70b0*/  @!P1 BRA `(.L_x_82) ;  /* 0x0000000000049947 */ /* 0x000fea0003800000 */
[----:B------:R-:W-:Y:S01]  /*70c0*/  BPT.TRAP 0x1 ;  /* 0x000000040000795c */ /* 0x000fe20000300000 */
.L_x_82:
[----:B------:R-:W-:Y:S01]  /*70d0*/  R2UR UR19, R20 ;  /* 0x00000000141372ca */ /* 0x000fe200000e0000 */
[----:B------:R-:W-:Y:S01]  /*70e0*/  UMOV UR22, 0x0 ;  /* 0x0000000000167882 */ /* 0x000fe20000000000 */
[----:B------:R-:W-:Y:S01]  /*70f0*/  R2UR UR24, R0 ;  /* 0x00000000001872ca */ /* 0x000fe200000e0000 */
[----:B------:R-:W-:Y:S01]  /*7100*/  UMOV UR23, 0x14f00000 ;  /* 0x14f0000000177882 */ /* 0x000fe20000000000 */
[----:B------:R-:W-:Y:S01]  /*7110*/  R2UR UR14, R2 ;  /* 0x00000000020e72ca */ /* 0x000fe200000e0000 */
[----:B------:R-:W-:Y:S01]  /*7120*/  UMOV UR18, URZ ;  /* 0x0000003f00127c82 */ /* 0x000fe20008000000 */
[----:B------:R-:W-:Y:S01]  /*7130*/  R2UR UR15, R3 ;  /* 0x00000000030f72ca */ /* 0x000fe200000e0000 */
[----:B------:R-:W-:Y:S01]  /*7140*/  UMOV UR20, UR28 ;  /* 0x0000001c00147c82 */ /* 0x000fe20008000000 */
[----:B------:R-:W-:Y:S01]  /*7150*/  UMOV UR21, UR29 ;  /* 0x0000001d00157c82 */ /* 0x000fe20008000000 */
[----:B------:R-:W-:Y:S01]  /*7160*/  UMOV UR10, 0x40 ;  /* 0x00000040000a7882 */ /* 0x000fe20000000000 */
[----:B------:R-:W-:Y:S01]  /*7170*/  UMOV UR12, UR28 ;  /* 0x0000001c000c7c82 */ /* 0x000fe20008000000 */
[----:B------:R-:W-:Y:S01]  /*7180*/  UMOV UR13, UR29 ;  /* 0x0000001d000d7c82 */ /* 0x000fe20008000000 */
[----:B------:R-:W-:Y:S01]  /*7190*/  UMOV UR26, 0x80 ;  /* 0x00000080001a7882 */ /* 0x000fe20000000000 */
[----:B------:R-:W-:Y:S01]  /*71a0*/  UIADD3 UR19, UR19, 0x40, URZ ;  /* 0x0000004013137890 */ /* 0x000fe2000fffe03f */
[----:B------:R-:W-:Y:S01]  /*71b0*/  IMAD.MOV.U32 R15, RZ, RZ, 0x2 ;  /* 0x00000002ff0f7424 */ /* 0x000fe200078e00ff */
[----:B------:R-:W-:-:S02]  /*71c0*/  UIADD3 UR16, UR24, 0x24000, URZ ;  /* 0x0002400018107890 */ /* 0x000fc4000fffe03f */
[----:B------:R-:W-:Y:S02]  /*71d0*/  UIADD3 UR17, UR24, 0x36418, URZ ;  /* 0x0003641818117890 */ /* 0x000fe4000fffe03f */
[----:B------:R-:W-:Y:S01]  /*71e0*/  UIADD3 UR8, UR24, 0x26000, URZ ;  /* 0x0002600018087890 */ /* 0x000fe2000fffe03f */
[----:B---34-:R-:W-:Y:S01]  /*71f0*/  IMAD.U32 R5, RZ, RZ, UR19 ;  /* 0x00000013ff057e24 */ /* 0x018fe2000f8e00ff */
        /* <DEDUP_REMOVED lines=12> */
[----:B------:R3:W-:Y:S02]  /*72c0*/  UBLKCP.S.G [UR32], [UR6], UR30 ;  /* 0x00000020060073ba */ /* 0x0007e4000800021e */
[----:B---3--:R-:W-:Y:S01]  /*72d0*/  NOP ;  /* 0x0000000000007918 */ /* 0x008fe20000000000 */
.L_x_68:
[----:B------:R-:W-:-:S04]  /*72e0*/  SHF.L.U32 R3, R4, 0x1f, RZ ;  /* 0x0000001f04037819 */ /* 0x000fc800000006ff */
[----:B------:R-:W3:Y:S02]  /*72f0*/  SYNCS.PHASECHK.TRANS64.TRYWAIT P1, [R0+URZ+0x36438], R3 ;  /* 0x03643803000075a7 */ /* 0x000ee4000802017f */
[----:B---3--:R-:W-:Y:S05]  /*7300*/  @!P1 BRA `(.L_x_83) ;  /* 0x0000000800409947 */ /* 0x008fea0003800000 */
.L_x_103:
[----:B------:R-:W-:Y:S05]  /*7310*/  @P0 BRA `(.L_x_84) ;  /* 0x0000000000180947 */ /* 0x000fea0003800000 */
[----:B------:R-:W4:Y:S01]  /*7320*/  S2R R2, SR_TID.X ;  /* 0x0000000000027919 */ /* 0x000f220000002100 */
[----:B---3--:R-:W-:-:S04]  /*7330*/  IMAD.MOV.U32 R3, RZ, RZ, 0x6100 ;  /* 0x00006100ff037424 */ /* 0x008fc800078e00ff */
[----:B------:R3:W-:Y:S01]  /*7340*/  SYNCS.ARRIVE.TRANS64 RZ, [R0+URZ+0x36430], R3 ;  /* 0x0364300300ff79a7 */ /* 0x0007e2000800003f */
[----:B----4-:R-:W-:-:S13]  /*7350*/  LOP3.LUT P0, RZ, R2, 0x1f, RZ, 0xc0, !PT ;  /* 0x0000001f02ff7812 */ /* 0x010fda000780c0ff */
[----:B---3--:R-:W-:Y:S05]  /*7360*/  @!P0 BRA `(.L_x_84) ;  /* 0x0000000000048947 */ /* 0x008fea0003800000 */
[----:B------:R-:W-:Y:S01]  /*7370*/  BPT.TRAP 0x1 ;  /* 0x000000040000795c */ /* 0x000fe20000300000 */
.L_x_84:
[----:B---3--:R-:W3:Y:S01]  /*7380*/  LDC.64 R2, c[0x0][0x728] ;  /* 0x0001ca00ff027b82 */ /* 0x008ee20000000a00 */
[----:B------:R-:W-:Y:S01]  /*7390*/  IADD3 R13, P1, R13, 0x1f0, RZ ;  /* 0x000001f00d0d7810 */ /* 0x000fe20007f3e0ff */
[----:B------:R-:W-:Y:S01]  /*73a0*/  UMOV UR14, 0x0 ;  /* 0x00000000000e7882 */ /* 0x000fe20000000000 */
[C---:B------:R-:W-:Y:S01]  /*73b0*/  IADD3 R6, P0, R5.reuse, R6, RZ ;  /* 0x0000000605067210 */ /* 0x040fe20007f1e0ff */
[----:B------:R-:W-:Y:S01]  /*73c0*/  UMOV UR15, 0x14f00000 ;  /* 0x14f00000000f7882 */ /* 0x000fe20000000000 */
[----:B------:R-:W-:Y:S01]  /*73d0*/  R2UR UR24, R0 ;  /* 0x00000000001872ca */ /* 0x000fe200000e0000 */
[----:B------:R-:W-:Y:S01]  /*73e0*/  IMAD.X R14, RZ, RZ, R14, P1 ;  /* 0x000000ffff0e7224 */ /* 0x000fe200008e060e */
[C---:B------:R-:W-:Y:S01]  /*73f0*/  LEA.HI.X.SX32 R11, R5.reuse, R11, 0x1, P0 ;  /* 0x0000000b050b7211 */ /* 0x040fe200000f0eff */
[----:B------:R-:W-:Y:S01]  /*7400*/  UMOV UR18, URZ ;  /* 0x0000003f00127c82 */ /* 0x000fe20008000000 */
[----:B------:R-:W-:Y:S01]  /*7410*/  R2UR UR19, R5 ;  /* 0x00000000051372ca */ /* 0x000fe200000e0000 */
[----:B------:R-:W-:Y:S01]  /*7420*/  UMOV UR20, UR28 ;  /* 0x0000001c00147c82 */ /* 0x000fe20008000000 */
[----:B------:R-:W-:Y:S01]  /*7430*/  R2UR UR6, R13 ;  /* 0x000000000d0672ca */ /* 0x000fe200000e0000 */
[----:B------:R-:W-:Y:S01]  /*7440*/  UMOV UR21, UR29 ;  /* 0x0000001d00157c82 */ /* 0x000fe20008000000 */
[----:B------:R-:W-:Y:S01]  /*7450*/  R2UR UR7, R14 ;  /* 0x000000000e0772ca */ /* 0x000fe200000e0000 */
[----:B------:R-:W-:Y:S01]  /*7460*/  UMOV UR10, 0x40 ;  /* 0x00000040000a7882 */ /* 0x000fe20000000000 */
[----:B------:R-:W-:Y:S01]  /*7470*/  UMOV UR12, UR28 ;  /* 0x0000001c000c7c82 */ /* 0x000fe20008000000 */
[----:B------:R-:W-:Y:S01]  /*7480*/  UMOV UR13, UR29 ;  /* 0x0000001d000d7c82 */ /* 0x000fe20008000000 */
[----:B------:R-:W-:Y:S01]  /*7490*/  UMOV UR26, 0x80 ;  /* 0x00000080001a7882 */ /* 0x000fe20000000000 */
[----:B------:R-:W-:Y:S01]  /*74a0*/  UIADD3 UR17, UR24, 0x36430, URZ ;  /* 0x0003643018117890 */ /* 0x000fe2000fffe03f */
[----:B------:R-:W-:Y:S01]  /*74b0*/  LOP3.LUT R4, R4, 0x1, RZ, 0x3c, !PT ;  /* 0x0000000104047812 */ /* 0x000fe200078e3cff */
[----:B------:R-:W-:-:S02]  /*74c0*/  UIADD3 UR16, UR24, 0x2a000, URZ ;  /* 0x0002a00018107890 */ /* 0x000fc4000fffe03f */
[----:B------:R-:W-:Y:S01]  /*74d0*/  UIADD3 UR32, UR24, 0x30200, URZ ;  /* 0x0003020018207890 */ /* 0x000fe2000fffe03f */
[C---:B---3--:R-:W-:Y:S01]  /*74e0*/  LEA R2, P0, R6.reuse, R2, 0x2 ;  /* 0x0000000206027211 */ /* 0x048fe200078010ff */
[----:B------:R-:W-:Y:S02]  /*74f0*/  UIADD3 UR8, UR24, 0x2c000, URZ ;  /* 0x0002c00018087890 */ /* 0x000fe4000fffe03f */
[----:B------:R-:W-:Y:S01]  /*7500*/  UIADD3 UR24, UR24, 0x2e000, URZ ;  /* 0x0002e00018187890 */ /* 0x000fe2000fffe03f */
[----:B------:R-:W-:Y:S01]  /*7510*/  LEA.HI.X R3, R6, R3, R11, 0x2, P0 ;  /* 0x0000000306037211 */ /* 0x000fe200000f140b */
[----:B------:R-:W-:Y:S01]  /*7520*/  UMOV UR11, UR19 ;  /* 0x00000013000b7c82 */ /* 0x000fe20008000000 */
[----:B------:R-:W-:Y:S01]  /*7530*/  R2UR UR30, R2 ;  /* 0x00000000021e72ca */ /* 0x000fe200000e0000 */
[----:B------:R-:W-:Y:S01]  /*7540*/  UMOV UR9, UR17 ;  /* 0x0000001100097c82 */ /* 0x000fe20008000000 */
[----:B------:R-:W-:Y:S01]  /*7550*/  R2UR UR31, R3 ;  /* 0x00000000031f72ca */ /* 0x000fe200000e0000 */
[----:B------:R-:W-:Y:S01]  /*7560*/  UMOV UR27, UR19 ;  /* 0x00000013001b7c82 */ /* 0x000fe20008000000 */
[----:B------:R3:W-:Y:S01]  /*7570*/  UTMALDG.4D [UR16], [UR6], desc[UR14] ;  /* 0x00000e10060075b4 */ /* 0x0007e20008019000 */
[----:B------:R-:W-:Y:S01]  /*7580*/  UMOV UR25, UR17 ;  /* 0x0000001100197c82 */ /* 0x000fe20008000000 */
[----:B------:R-:W-:Y:S01]  /*7590*/  UMOV UR33, UR17 ;  /* 0x0000001100217c82 */ /* 0x000fe20008000000 */
[----:B------:R-:W-:Y:S01]  /*75a0*/  UMOV UR22, 0x10 ;  /* 0x0000001000167882 */ /* 0x000fe20000000000 */
[----:B------:R-:W-:Y:S01]  /*75b0*/  ISETP.NE.AND P0, PT, R15, 0x2, PT ;  /* 0x000000020f00780c */ /* 0x000fe20003f05270 */
[----:B------:R3:W-:Y:S03]  /*75c0*/  UTMALDG.4D [UR8], [UR6], desc[UR14] ;  /* 0x00000e08060075b4 */ /* 0x0007e60008019000 */
[----:B------:R-:W-:-:S02]  /*75d0*/  SEL R3, RZ, 0x1, P0 ;  /* 0x00000001ff037807 */ /* 0x000fc40000000000 */
[----:B------:R-:W-:Y:S02]  /*75e0*/  SEL R2, R15, RZ, P0 ;  /* 0x000000ff0f027207 */ /* 0x000fe40000000000 */
[----:B------:R-:W-:Y:S01]  /*75f0*/  LOP3.LUT R12, R12, R3, RZ, 0x3c, !PT ;  /* 0x000000030c0c7212 */ /* 0x000fe200078e3cff */
[----:B------:R3:W-:Y:S01]  /*7600*/  UTMALDG.4D [UR24], [UR6], desc[UR14] ;  /* 0x00000e18060075b4 */ /* 0x0007e20008019000 */
[----:B------:R3:W-:Y:S02]  /*7610*/  UBLKCP.S.G [UR32], [UR30], UR22 ;  /* 0x000000201e0073ba */ /* 0x0007e40008000216 */
[----:B---3--:R-:W-:-:S03]  /*7620*/  NOP ;  /* 0x0000000000007918 */ /* 0x008fc60000000000 */
.L_x_65:
[----:B------:R-:W-:Y:S05]  /*7630*/  BSYNC B0 ;  /* 0x0000000000007941 */ /* 0x000fea0003800000 */
.L_x_64:
[----:B------:R-:W-:-:S03]  /*7640*/  UMOV UR6, 0xffffffff ;  /* 0xffffffff00067882 */ /* 0x000fc60000000000 */
[----:B------:R-:W-:Y:S05]  /*7650*/  BRA.DIV UR6, `(.L_x_85) ;  /* 0x0000000606807947 */ /* 0x000fea000b800000 */
[----:B------:R-:W-:-:S13]  /*7660*/  ELECT P0, URZ, PT ;  /* 0x00000000003f782f */ /* 0x000fda0003800000 */
.L_x_106:
[----:B------:R-:W-:Y:S04]  /*7670*/  BSSY B0, `(.L_x_86) ;  /* 0x000001e000007945 */ /* 0x000fe80003800000 */
[----:B------:R-:W-:Y:S05]  /*7680*/  @!P0 BRA `(.L_x_87) ;  /* 0x0000000000708947 */ /* 0x000fea0003800000 */
[----:B------:R-:W-:-:S04]  /*7690*/  LOP3.LUT R17, R17, 0x2, RZ, 0xfc, !PT ;  /* 0x0000000211117812 */ /* 0x000fc800078efcff */
[----:B------:R-:W-:-:S13]  /*76a0*/  ISETP.NE.AND P2, PT, R17, 0x3, PT ;  /* 0x000000031100780c */ /* 0x000fda0003f45270 */
[----:B------:R-:W-:Y:S05]  /*76b0*/  @!P2 BRA `(.L_x_88) ;  /* 0x000000000004a947 */ /* 0x000fea0003800000 */
[----:B------:R-:W-:Y:S01]  /*76c0*/  BPT.TRAP 0x1 ;  /* 0x000000040000795c */ /* 0x000fe20000300000 */
.L_x_88:
[----:B------:R-:W3:Y:S01]  /*76d0*/  S2R R3, SR_CgaCtaId ;  /* 0x0000000000037919 */ /* 0x000ee20000008800 */
[----:B-12---:R-:W-:-:S04]  /*76e0*/  MOV R0, 0x400 ;  /* 0x0000040000007802 */ /* 0x006fc80000000f00 */
[----:B---3--:R-:W-:Y:S02]  /*76f0*/  LEA R9, R3, R0, 0x18 ;  /* 0x0000000003097211 */ /* 0x008fe400078ec0ff */
[----:B------:R-:W-:-:S03]  /*7700*/  SHF.L.U32 R0, R12, 0x1f, RZ ;  /* 0x0000001f0c007819 */ /* 0x000fc600000006ff */
[----:B------:R-:W-:-:S04]  /*7710*/  VIADD R3, R9, 0x36420 ;  /* 0x0003642009037836 */ /* 0x000fc80000000000 */
[C---:B------:R-:W-:Y:S02]  /*7720*/  IMAD R7, R2.reuse, 0x8, R3 ;  /* 0x0000000802077824 */ /* 0x040fe400078e0203 */
[----:B------:R-:W-:Y:S02]  /*7730*/  VIADD R2, R2, 0x1 ;  /* 0x0000000102027836 */ /* 0x000fe40000000000 */
[----:B------:R-:W1:Y:S03]  /*7740*/  SYNCS.PHASECHK.TRANS64.TRYWAIT P0, [R7+URZ], R0 ;  /* 0x00000000070075a7 */ /* 0x000e66000800017f */
[----:B------:R-:W-:-:S04]  /*7750*/  ISETP.NE.AND P1, PT, R2, 0x2, PT ;  /* 0x000000020200780c */ /* 0x000fc80003f25270 */
[----:B------:R-:W-:Y:S02]  /*7760*/  SEL R5, RZ, 0x1, P1 ;  /* 0x00000001ff057807 */ /* 0x000fe40000800000 */
[----:B------:R-:W-:Y:S02]  /*7770*/  SEL R2, R2, RZ, P1 ;  /* 0x000000ff02027207 */ /* 0x000fe40000800000 */
[----:B------:R-:W-:-:S03]  /*7780*/  LOP3.LUT R5, R12, R5, RZ, 0x3c, !PT ;  /* 0x000000050c057212 */ /* 0x000fc600078e3cff */
[----:B------:R-:W-:Y:S01]  /*7790*/  IMAD R3, R2, 0x8, R3 ;  /* 0x0000000802037824 */ /* 0x000fe200078e0203 */
[----:B------:R-:W-:Y:S01]  /*77a0*/  SHF.L.U32 R2, R5, 0x1f, RZ ;  /* 0x0000001f05027819 */ /* 0x000fe200000006ff */
[----:B-1----:R-:W-:Y:S06]  /*77b0*/  @!P0 BRA `(.L_x_89) ;  /* 0x00000004004c8947 */ /* 0x002fec0003800000 */
.L_x_107:
[----:B------:R-:W2:Y:S02]  /*77c0*/  SYNCS.PHASECHK.TRANS64.TRYWAIT P0, [R3+URZ], R2 ;  /* 0x00000002030075a7 */ /* 0x000ea4000800017f */
[----:B--2---:R-:W-:Y:S05]  /*77d0*/  @!P0 BRA `(.L_x_90) ;  /* 0x0000000400588947 */ /* 0x004fea0003800000 */
.L_x_108:
[----:B------:R-:W-:Y:S05]  /*77e0*/  @!P2 BRA `(.L_x_91) ;  /* 0x000000000004a947 */ /* 0x000fea0003800000 */
[----:B------:R-:W-:Y:S01]  /*77f0*/  BPT.TRAP 0x1 ;  /* 0x000000040000795c */ /* 0x000fe20000300000 */
.L_x_91:
[----:B------:R-:W-:-:S07]  /*7800*/  SHF.L.U32 R4, R4, 0x1f, RZ ;  /* 0x0000001f04047819 */ /* 0x000fce00000006ff */
.L_x_92:
[----:B---3--:R3:W4:Y:S02]  /*7810*/  SYNCS.PHASECHK.TRANS64.TRYWAIT P0, [R9+URZ+0x36438], R4 ;  /* 0x03643804090075a7 */ /* 0x008724000800017f */
[----:B----4-:R-:W-:Y:S05]  /*7820*/  @!P0 NANOSLEEP.SYNCS 0x989680 ;  /* 0x009896800000895d */ /* 0x010fea0003900000 */
[----:B------:R-:W4:Y:S02]  /*7830*/  @!P0 SYNCS.PHASECHK.TRANS64 P0, [R9+URZ+0x36438], R4 ;  /* 0x03643804090085a7 */ /* 0x000f24000800007f */
[----:B----4-:R-:W-:Y:S05]  /*7840*/  @!P0 BRA `(.L_x_92) ;  /* 0xfffffffc00f08947 */ /* 0x010fea000383ffff */
.L_x_87:
[----:B------:R-:W-:Y:S05]  /*7850*/  BSYNC B0 ;  /* 0x0000000000007941 */ /* 0x000fea0003800000 */
.L_x_86:
[----:B------:R-:W-:Y:S05]  /*7860*/  EXIT ;  /* 0x000000000000794d */ /* 0x000fea0003800000 */
.L_x_10:
[----:B------:R-:W-:Y:S02]  /*7870*/  IMAD.MOV.U32 R12, RZ, RZ, RZ ;  /* 0x000000ffff0c7224 */ /* 0x000fe400078e00ff */
[----:B------:R-:W-:Y:S02]  /*7880*/  IMAD.MOV.U32 R11, RZ, RZ, 0x1f ;  /* 0x0000001fff0b7424 */ /* 0x000fe400078e00ff */
[----:B------:R-:W-:-:S07]  /*7890*/  IMAD.MOV.U32 R15, RZ, RZ, -0x1 ;  /* 0xffffffffff0f7424 */ /* 0x000fce00078e00ff */
[----:B------:R-:W-:Y:S05]  /*78a0*/  WARPSYNC.COLLECTIVE R15, `(.L_x_93) ;  /* 0x000000000f087348 */ /* 0x000fea0003c00000 */
[----:B------:R1:W2:Y:S02]  /*78b0*/  SHFL.IDX P6, R14, R13, R12, R11 ;  /* 0x0000000c0d0e7389 */ /* 0x0002a400000c000b */
[----:B-12---:R-:W-:Y:S01]  /*78c0*/  ENDCOLLECTIVE ;  /* 0x000000000000791b */ /* 0x006fe20003800000 */
.L_x_93:
[----:B------:R-:W-:Y:S05]  /*78d0*/  BRA `(.L_x_94) ;  /* 0xffffff9000ac7947 */ /* 0x000fea000383ffff */
.L_x_12:
[----:B--2---:R2:W3:Y:S02]  /*78e0*/  SYNCS.PHASECHK.TRANS64.TRYWAIT P0, [R157+URZ+0x36400], R18 ;  /* 0x036400129d0075a7 */ /* 0x0044e4000800017f */
[----:B---3--:R-:W-:Y:S05]  /*78f0*/  @!P0 NANOSLEEP.SYNCS 0x989680 ;  /* 0x009896800000895d */ /* 0x008fea0003900000 */
[----:B------:R-:W3:Y:S02]  /*7900*/  @!P0 SYNCS.PHASECHK.TRANS64 P0, [R157+URZ+0x36400], R18 ;  /* 0x036400129d0085a7 */ /* 0x000ee4000800007f */
[----:B---3--:R-:W-:Y:S05]  /*7910*/  @!P0 BRA `(.L_x_12) ;  /* 0xfffffffc00f08947 */ /* 0x008fea000383ffff */
[----:B------:R-:W-:Y:S05]  /*7920*/  BRA `(.L_x_11) ;  /* 0xffffff9400187947 */ /* 0x000fea000383ffff */
.L_x_17:
[----:B--2---:R2:W3:Y:S02]  /*7930*/  SYNCS.PHASECHK.TRANS64.TRYWAIT P1, [R4+URZ+0x36410], R13 ;  /* 0x0364100d040075a7 */ /* 0x0044e4000802017f */
[----:B---3--:R-:W-:Y:S05]  /*7940*/  @!P1 NANOSLEEP.SYNCS 0x989680 ;  /* 0x009896800000995d */ /* 0x008fea0003900000 */
[----:B------:R-:W3:Y:S02]  /*7950*/  @!P1 SYNCS.PHASECHK.TRANS64 P1, [R4+URZ+0x36410], R13 ;  /* 0x0364100d040095a7 */ /* 0x000ee4000802007f */
[----:B---3--:R-:W-:Y:S05]  /*7960*/  @!P1 BRA `(.L_x_17) ;  /* 0xfffffffc00f09947 */ /* 0x008fea000383ffff */
[----:B------:R-:W-:Y:S05]  /*7970*/  BRA `(.L_x_16) ;  /* 0xffffff9800d87947 */ /* 0x000fea000383ffff */
.L_x_21:
[----:B---3--:R3:W1:Y:S02]  /*7980*/  SYNCS.PHASECHK.TRANS64.TRYWAIT P1, [R157+URZ+0x36430], R14 ;  /* 0x0364300e9d0075a7 */ /* 0x008664000802017f */
[----:B-1----:R-:W-:Y:S05]  /*7990*/  @!P1 NANOSLEEP.SYNCS 0x989680 ;  /* 0x009896800000995d */ /* 0x002fea0003900000 */
[----:B------:R-:W1:Y:S02]  /*79a0*/  @!P1 SYNCS.PHASECHK.TRANS64 P1, [R157+URZ+0x36430], R14 ;  /* 0x0364300e9d0095a7 */ /* 0x000e64000802007f */
[----:B-1----:R-:W-:Y:S05]  /*79b0*/  @!P1 BRA `(.L_x_21) ;  /* 0xfffffffc00f09947 */ /* 0x002fea000383ffff */
[----:B------:R-:W-:Y:S05]  /*79c0*/  BRA `(.L_x_20) ;  /* 0xffffffa0007c7947 */ /* 0x000fea000383ffff */
.L_x_66:
[----:B-1----:R1:W2:Y:S02]  /*79d0*/  SYNCS.PHASECHK.TRANS64.TRYWAIT P1, [R0+URZ+0x36420], R10 ;  /* 0x0364200a000075a7 */ /* 0x0022a4000802017f */
[----:B--2---:R-:W-:Y:S05]  /*79e0*/  @!P1 NANOSLEEP.SYNCS 0x989680 ;  /* 0x009896800000995d */ /* 0x004fea0003900000 */
[----:B------:R-:W2:Y:S02]  /*79f0*/  @!P1 SYNCS.PHASECHK.TRANS64 P1, [R0+URZ+0x36420], R10 ;  /* 0x0364200a000095a7 */ /* 0x000ea4000802007f */
[----:B--2---:R-:W-:Y:S05]  /*7a00*/  @!P1 BRA `(.L_x_66) ;  /* 0xfffffffc00f09947 */ /* 0x004fea000383ffff */
[----:B------:R-:W-:Y:S05]  /*7a10*/  BRA `(.L_x_95) ;  /* 0xffffffe0001c7947 */ /* 0x000fea000383ffff */
.L_x_70:
[----:B-1----:R1:W2:Y:S02]  /*7a20*/  SYNCS.PHASECHK.TRANS64.TRYWAIT P1, [R0+URZ+0x36438], R10 ;  /* 0x0364380a000075a7 */ /* 0x0022a4000802017f */
[----:B--2---:R-:W-:Y:S05]  /*7a30*/  @!P1 NANOSLEEP.SYNCS 0x989680 ;  /* 0x009896800000995d */ /* 0x004fea0003900000 */
[----:B------:R-:W2:Y:S02]  /*7a40*/  @!P1 SYNCS.PHASECHK.TRANS64 P1, [R0+URZ+0x36438], R10 ;  /* 0x0364380a000095a7 */ /* 0x000ea4000802007f */
[----:B--2---:R-:W-:Y:S05]  /*7a50*/  @!P1 BRA `(.L_x_70) ;  /* 0xfffffffc00f09947 */ /* 0x004fea000383ffff */
[----:B------:R-:W-:Y:S05]  /*7a60*/  BRA `(.L_x_96) ;  /* 0xffffffe400d47947 */ /* 0x000fea000383ffff */
.L_x_72:
[----:B--2---:R2:W3:Y:S02]  /*7a70*/  SYNCS.PHASECHK.TRANS64.TRYWAIT P1, [R0+URZ+0x36428], R3 ;  /* 0x03642803000075a7 */ /* 0x0044e4000802017f */
[----:B---3--:R-:W-:Y:S05]  /*7a80*/  @!P1 NANOSLEEP.SYNCS 0x989680 ;  /* 0x009896800000995d */ /* 0x008fea0003900000 */
[----:B------:R-:W3:Y:S02]  /*7a90*/  @!P1 SYNCS.PHASECHK.TRANS64 P1, [R0+URZ+0x36428], R3 ;  /* 0x03642803000095a7 */ /* 0x000ee4000802007f */
[----:B---3--:R-:W-:Y:S05]  /*7aa0*/  @!P1 BRA `(.L_x_72) ;  /* 0xfffffffc00f09947 */ /* 0x008fea000383ffff */
[----:B------:R-:W-:Y:S05]  /*7ab0*/  BRA `(.L_x_97) ;  /* 0xffffffe800947947 */ /* 0x000fea000383ffff */
.L_x_74:
[----:B--2---:R2:W3:Y:S02]  /*7ac0*/  SYNCS.PHASECHK.TRANS64.TRYWAIT P1, [R0+URZ+0x36438], R29 ;  /* 0x0364381d000075a7 */ /* 0x0044e4000802017f */
[----:B---3--:R-:W-:Y:S05]  /*7ad0*/  @!P1 NANOSLEEP.SYNCS 0x989680 ;  /* 0x009896800000995d */ /* 0x008fea0003900000 */
[----:B------:R-:W3:Y:S02]  /*7ae0*/  @!P1 SYNCS.PHASECHK.TRANS64 P1, [R0+URZ+0x36438], R29 ;  /* 0x0364381d000095a7 */ /* 0x000ee4000802007f */
[----:B---3--:R-:W-:Y:S05]  /*7af0*/  @!P1 BRA `(.L_x_74) ;  /* 0xfffffffc00f09947 */ /* 0x008fea000383ffff */
[----:B------:R-:W-:Y:S05]  /*7b00*/  BRA `(.L_x_98) ;  /* 0xffffffec00247947 */ /* 0x000fea000383ffff */
.L_x_76:
[----:B------:R-:W-:-:S07]  /*7b10*/  SHF.L.U32 R5, R12, 0x1f, RZ ;  /* 0x0000001f0c057819 */ /* 0x000fce00000006ff */
.L_x_99:
[----:B--2---:R2:W3:Y:S02]  /*7b20*/  SYNCS.PHASECHK.TRANS64.TRYWAIT P1, [R0+URZ+0x36420], R5 ;  /* 0x03642005000075a7 */ /* 0x0044e4000802017f */
[----:B---3--:R-:W-:Y:S05]  /*7b30*/  @!P1 NANOSLEEP.SYNCS 0x989680 ;  /* 0x009896800000995d */ /* 0x008fea0003900000 */
[----:B------:R-:W3:Y:S02]  /*7b40*/  @!P1 SYNCS.PHASECHK.TRANS64 P1, [R0+URZ+0x36420], R5 ;  /* 0x03642005000095a7 */ /* 0x000ee4000802007f */
[----:B---3--:R-:W-:Y:S05]  /*7b50*/  @!P1 BRA `(.L_x_99) ;  /* 0xfffffffc00f09947 */ /* 0x008fea000383ffff */
[----:B------:R-:W-:Y:S05]  /*7b60*/  BRA `(.L_x_100) ;  /* 0xffffffec00c47947 */ /* 0x000fea000383ffff */
.L_x_79:
[----:B--2---:R2:W3:Y:S02]  /*7b70*/  SYNCS.PHASECHK.TRANS64.TRYWAIT P1, [R0+URZ+0x36438], R10 ;  /* 0x0364380a000075a7 */ /* 0x0044e4000802017f */
[----:B---3--:R-:W-:Y:S05]  /*7b80*/  @!P1 NANOSLEEP.SYNCS 0x989680 ;  /* 0x009896800000995d */ /* 0x008fea0003900000 */
[----:B------:R-:W3:Y:S02]  /*7b90*/  @!P1 SYNCS.PHASECHK.TRANS64 P1, [R0+URZ+0x36438], R10 ;  /* 0x0364380a000095a7 */ /* 0x000ee4000802007f */
[----:B---3--:R-:W-:Y:S05]  /*7ba0*/  @!P1 BRA `(.L_x_79) ;  /* 0xfffffffc00f09947 */ /* 0x008fea000383ffff */
[----:B------:R-:W-:Y:S05]  /*7bb0*/  BRA `(.L_x_101) ;  /* 0xfffffff0006c7947 */ /* 0x000fea000383ffff */
.L_x_81:
[----:B---3--:R3:W4:Y:S02]  /*7bc0*/  SYNCS.PHASECHK.TRANS64.TRYWAIT P1, [R0+URZ+0x36428], R5 ;  /* 0x03642805000075a7 */ /* 0x008724000802017f */
[----:B----4-:R-:W-:Y:S05]  /*7bd0*/  @!P1 NANOSLEEP.SYNCS 0x989680 ;  /* 0x009896800000995d */ /* 0x010fea0003900000 */
[----:B------:R-:W4:Y:S02]  /*7be0*/  @!P1 SYNCS.PHASECHK.TRANS64 P1, [R0+URZ+0x36428], R5 ;  /* 0x03642805000095a7 */ /* 0x000f24000802007f */
[----:B----4-:R-:W-:Y:S05]  /*7bf0*/  @!P1 BRA `(.L_x_81) ;  /* 0xfffffffc00f09947 */ /* 0x010fea000383ffff */
[----:B------:R-:W-:Y:S05]  /*7c00*/  BRA `(.L_x_102) ;  /* 0xfffffff400147947 */ /* 0x000fea000383ffff */
.L_x_83:
[----:B---3--:R3:W4:Y:S02]  /*7c10*/  SYNCS.PHASECHK.TRANS64.TRYWAIT P1, [R0+URZ+0x36438], R3 ;  /* 0x03643803000075a7 */ /* 0x008724000802017f */
[----:B----4-:R-:W-:Y:S05]  /*7c20*/  @!P1 NANOSLEEP.SYNCS 0x989680 ;  /* 0x009896800000995d */ /* 0x010fea0003900000 */
[----:B------:R-:W4:Y:S02]  /*7c30*/  @!P1 SYNCS.PHASECHK.TRANS64 P1, [R0+URZ+0x36438], R3 ;  /* 0x03643803000095a7 */ /* 0x000f24000802007f */
[----:B----4-:R-:W-:Y:S05]  /*7c40*/  @!P1 BRA `(.L_x_83) ;  /* 0xfffffffc00f09947 */ /* 0x010fea000383ffff */
[----:B------:R-:W-:Y:S05]  /*7c50*/  BRA `(.L_x_103) ;  /* 0xfffffff400ac7947 */ /* 0x000fea000383ffff */
.L_x_85:
[----:B------:R-:W-:Y:S01]  /*7c60*/  BSSY B0, `(.L_x_104) ;  /* 0x0000006000007945 */ /* 0x000fe20003800000 */
[----:B------:R-:W-:-:S07]  /*7c70*/  IMAD.MOV.U32 R15, RZ, RZ, -0x1 ;  /* 0xffffffffff0f7424 */ /* 0x000fce00078e00ff */
[----:B-12---:R-:W-:Y:S05]  /*7c80*/  WARPSYNC.COLLECTIVE R15, `(.L_x_105) ;  /* 0x000000000f0c7348 */ /* 0x006fea0003c00000 */
[----:B------:R-:W-:Y:S02]  /*7c90*/  ELECT P6, UR62, PT ;  /* 0x00000000003e782f */ /* 0x000fe400038c0000 */
[----:B------:R-:W-:Y:S01]  /*7ca0*/  MOV R14, UR62 ;  /* 0x0000003e000e7c02 */ /* 0x000fe20008000f00 */
[----:B-12---:R-:W-:Y:S10]  /*7cb0*/  ENDCOLLECTIVE ;  /* 0x000000000000791b */ /* 0x006ff40003800000 */
.L_x_105:
[----:B------:R-:W-:Y:S05]  /*7cc0*/  BSYNC B0 ;  /* 0x0000000000007941 */ /* 0x000fea0003800000 */
.L_x_104:
[----:B------:R-:W-:Y:S01]  /*7cd0*/  PLOP3.LUT P0, PT, P6, PT, PT, 0x80, 0x0 ;  /* 0x000000000000781c */ /* 0x000fe2000370f070 */
[----:B------:R-:W-:-:S12]  /*7ce0*/  BRA `(.L_x_106) ;  /* 0xfffffff800607947 */ /* 0x000fd8000383ffff */
.L_x_89:
[----:B-1----:R1:W2:Y:S02]  /*7cf0*/  SYNCS.PHASECHK.TRANS64.TRYWAIT P0, [R7+URZ], R0 ;  /* 0x00000000070075a7 */ /* 0x0022a4000800017f */
[----:B--2---:R-:W-:Y:S05]  /*7d00*/  @!P0 NANOSLEEP.SYNCS 0x989680 ;  /* 0x009896800000895d */ /* 0x004fea0003900000 */
[----:B------:R-:W2:Y:S02]  /*7d10*/  @!P0 SYNCS.PHASECHK.TRANS64 P0, [R7+URZ], R0 ;  /* 0x00000000070085a7 */ /* 0x000ea4000800007f */
[----:B--2---:R-:W-:Y:S05]  /*7d20*/  @!P0 BRA `(.L_x_89) ;  /* 0xfffffffc00f08947 */ /* 0x004fea000383ffff */
[----:B------:R-:W-:Y:S05]  /*7d30*/  BRA `(.L_x_107) ;  /* 0xfffffff800a07947 */ /* 0x000fea000383ffff */
.L_x_90:
[----:B--2---:R2:W3:Y:S02]  /*7d40*/  SYNCS.PHASECHK.TRANS64.TRYWAIT P0, [R3+URZ], R2 ;  /* 0x00000002030075a7 */ /* 0x0044e4000800017f */
[----:B---3--:R-:W-:Y:S05]  /*7d50*/  @!P0 NANOSLEEP.SYNCS 0x989680 ;  /* 0x009896800000895d */ /* 0x008fea0003900000 */
[----:B------:R-:W3:Y:S02]  /*7d60*/  @!P0 SYNCS.PHASECHK.TRANS64 P0, [R3+URZ], R2 ;  /* 0x00000002030085a7 */ /* 0x000ee4000800007f */
[----:B---3--:R-:W-:Y:S05]  /*7d70*/  @!P0 BRA `(.L_x_90) ;  /* 0xfffffffc00f08947 */ /* 0x008fea000383ffff */
[----:B------:R-:W-:Y:S05]  /*7d80*/  BRA `(.L_x_108) ;  /* 0xfffffff800947947 */ /* 0x000fea000383ffff */
.L_x_109:
[----:B------:R-:W-:-:S00]  /*7d90*/  BRA `(.L_x_109) ;  /* 0xfffffffc00fc7947 */ /* 0x000fc0000383ffff */
[----:B------:R-:W-:-:S00]  /*7da0*/  NOP ;  /* 0x0000000000007918 */ /* 0x000fc00000000000 */
        /* <DEDUP_REMOVED lines=13> */
.L_x_3855:


//--------------------- .text._ZN7cutlass13device_kernelIN5flash11enable_sm90INS1_16FlashAttnBwdSm90INS1_25CollectiveMainloopBwdSm90ILi2ELi1ELi1EN4cute5tupleIJNS5_1CILi1EEES8_S8_EEENS6_IJNS7_ILi64EEENS7_ILi96EEENS7_ILi192EEEEEENS_10bfloat16_tEfNS_4arch4Sm90ELb0ELb0ELb1ELb0ELb1ELb0ELb1ELb0ELi3ELi1ELi1ELi1ELb0EEENS1_21CollectiveEpilogueBwdISD_SE_SG_Li384ELb0ELb1ELi3EEENS1_19SingleTileSchedulerILb0ELb0ELb0ELi96EEEEEEEEEvNT_6ParamsE --------------------------
	.section	.text._ZN7cutlass13device_kernelIN5flash11enable_sm90INS1_16FlashAttnBwdSm90INS1_25CollectiveMainloopBwdSm90ILi2ELi1ELi1EN4cute5tupleIJNS5_1CILi1EEES8_S8_EEENS6_IJNS7_ILi64EEENS7_ILi96EEENS7_ILi192EEEEEENS_10bfloat16_tEfNS_4arch4Sm90ELb0ELb0ELb1ELb0ELb1ELb0ELb1ELb0ELi3ELi1ELi1ELi1ELb0EEENS1_21CollectiveEpilogueBwdISD_SE_SG_Li384ELb0ELb1ELi3EEENS1_19SingleTileSchedulerILb0ELb0ELb0ELi96EEEEEEEEEvNT_6ParamsE,"ax",@progbits
	.align	128
.text._ZN7cutlass13device_kernelIN5flash11enable_sm90INS1_16FlashAttnBwdSm90INS1_25CollectiveMainloopBwdSm90ILi2ELi1ELi1EN4cute5tupleIJNS5_1CILi1EEES8_S8_EEENS6_IJNS7_ILi64EEENS7_ILi96EEENS7_ILi192EEEEEENS_10bfloat16_tEfNS_4arch4Sm90ELb0ELb0ELb1ELb0ELb1ELb0ELb1ELb0ELi3ELi1ELi1ELi1ELb0EEENS1_21CollectiveEpilogueBwdISD_SE_SG_Li384ELb0ELb1ELi3EEENS1_19SingleTileSchedulerILb0ELb0ELb0ELi96EEEEEEEEEvNT_6ParamsE:
        .type           _ZN7cutlass13device_kernelIN5flash11enable_sm90INS1_16FlashAttnBwdSm90INS1_25CollectiveMainloopBwdSm90ILi2ELi1ELi1EN4cute5tupleIJNS5_1CILi1EEES8_S8_EEENS6_IJNS7_ILi64EEENS7_ILi96EEENS7_ILi192EEEEEENS_10bfloat16_tEfNS_4arch4Sm90ELb0ELb0ELb1ELb0ELb1ELb0ELb1ELb0ELi3ELi1ELi1ELi1ELb0EEENS1_21CollectiveEpilogueBwdISD_SE_SG_Li384ELb0ELb1ELi3EEENS1_19SingleTileSchedulerILb0ELb0ELb0ELi96EEEEEEEEEvNT_6ParamsE,@function
        .size           _ZN7cutlass13device_kernelIN5flash11enable_sm90INS1_16FlashAttnBwdSm90INS1_25CollectiveMainloopBwdSm90ILi2ELi1ELi1EN4cute5tupleIJNS5_1CILi1EEES8_S8_EEENS6_IJNS7_ILi64EEENS7_ILi96EEENS7_ILi192EEEEEENS_10bfloat16_tEfNS_4arch4Sm90ELb0ELb0ELb1ELb0ELb1ELb0ELb1ELb0ELi3ELi1ELi1ELi1ELb0EEENS1_21CollectiveEpilogueBwdISD_SE_SG_Li384ELb0ELb1ELi3EEENS1_19SingleTileSchedulerILb0ELb0ELb0ELi96EEEEEEEEEvNT_6ParamsE,(.L_x_3856 - _ZN7cutlass13device_kernelIN5flash11enable_sm90INS1_16FlashAttnBwdSm90INS1_25CollectiveMainloopBwdSm90ILi2ELi1ELi1EN4cute5tupleIJNS5_1CILi1EEES8_S8_EEENS6_IJNS7_ILi64EEENS7_ILi96EEENS7_ILi192EEEEEENS_10bfloat16_tEfNS_4arch4Sm90ELb0ELb0ELb1ELb0ELb1ELb0ELb1ELb0ELi3ELi1ELi1ELi1ELb0EEENS1_21CollectiveEpilogueBwdISD_SE_SG_Li384ELb0ELb1ELi3EEENS1_19SingleTileSchedulerILb0ELb0ELb0ELi96EEEEEEEEEvNT_6ParamsE)
        .other          _ZN7cutlass13device_kernelIN5flash11enable_sm90INS1_16FlashAttnBwdSm90INS1_25CollectiveMainloopBwdSm90ILi2ELi1ELi1EN4cute5tupleIJNS5_1CILi1EEES8_S8_EEENS6_IJNS7_ILi64EEENS7_ILi96EEENS7_ILi192EEEEEENS_10bfloat16_tEfNS_4arch4Sm90ELb0ELb0ELb1ELb0ELb1ELb0ELb1ELb0ELi3ELi1ELi1ELi1ELb0EEENS1_21CollectiveEpilogueBwdISD_SE_SG_Li384ELb0ELb1ELi3EEENS1_19SingleTileSchedulerILb0ELb0ELb0ELi96EEEEEEEEEvNT_6ParamsE,@"STO_CUDA_ENTRY STV_DEFAULT"
_ZN7cutlass13device_kernelIN5flash11enable_sm90INS1_16FlashAttnBwdSm90INS1_25CollectiveMainloopBwdSm90ILi2ELi1ELi1EN4cute5tupleIJNS5_1CILi1EEES8_S8_EEENS6_IJNS7_ILi64EEENS7_ILi96EEENS7_ILi192EEEEEENS_10bfloat16_tEfNS_4arch4Sm90ELb0ELb0ELb1ELb0ELb1ELb0ELb1ELb0ELi3ELi1ELi1ELi1ELb0EEENS1_21CollectiveEpilogueBwdISD_SE_SG_Li384ELb0ELb1ELi3EEENS1_19SingleTileSchedulerILb0ELb0ELb0ELi96EEEEEEEEEvNT_6ParamsE:
        /* <DEDUP_REMOVED lines=29> */
.L_x_111:
[----:B------:R-:W-:Y:S05]  /*01d0*/  BSYNC B0 ;  /* 0x0000000000007941 */ /* 0x000fea0003800000 */
.L_x_110:
        /* <DEDUP_REMOVED lines=34> */
.L_x_112:
        /* <DEDUP_REMOVED lines=20> */
.L_x_113:
[----:B---3--:R-:W-:Y:S01]  /*0540*/  ISETP.NE.AND P0, PT, R2, RZ, PT ;  /* 0x000000ff0200720c */ /* 0x008fe20003f05270 */
[----:B------:R-:W-:Y:S01]  /*0550*/  IMAD.MOV.U32 R17, RZ, RZ, 0x1 ;  /* 0x00000001ff117424 */ /* 0x000fe200078e00ff */
[----:B------:R-:W-:-:S04]  /*0560*/  NOP ;  /* 0x0000000000007918 */ /* 0x000fc80000000000 */
[----:B------:R-:W-:Y:S01]  /*0570*/  SEL R17, R17, 0x2, !P0 ;  /* 0x0000000211117807 */ /* 0x000fe20004000000 */
[----:B-12-4-:R-:W-:Y:S06]  /*0580*/  BAR.SYNC.DEFER_BLOCKING 0x0 ;  /* 0x0000000000007b1d */ /* 0x016fec0000010000 */
[----:B------:R-:W-:Y:S05]  /*0590*/  @!P0 BRA `(.L_x_114) ;  /* 0x0000004000848947 */ /* 0x000fea0003800000 */
.L_x_115:
        /* <DEDUP_REMOVED lines=37> */
.L_x_117:
        /* <DEDUP_REMOVED lines=15> */
.L_x_116:
        /* <DEDUP_REMOVED lines=20> */
.L_x_119:
        /* <DEDUP_REMOVED lines=15> */
.L_x_118:
        /* <DEDUP_REMOVED lines=8> */
.L_x_222:
        /* <DEDUP_REMOVED lines=32> */
.L_x_121:
        /* <DEDUP_REMOVED lines=105> */
.L_x_134:
[----:B------:R-:W-:Y:S01]  /*1420*/  ISETP.NE.AND P0, PT, R9, 0x3, PT ;  /* 0x000000030900780c */ /* 0x000fe20003f05270 */
[----:B------:R-:W-:-:S12]  /*1430*/  YIELD ;  /* 0x0000000000007946 */ /* 0x000fd80003800000 */
[----:B---3--:R-:W-:Y:S05]  /*1440*/  @!P0 BRA `(.L_x_124) ;  /* 0x0000000000048947 */ /* 0x008fea0003800000 */
[----:B------:R-:W-:Y:S01]  /*1450*/  BPT.TRAP 0x1 ;  /* 0x000000040000795c */ /* 0x000fe20000300000 */
.L_x_124:
[----:B------:R-:W-:Y:S02]  /*1460*/  LEA R4, R3, UR37, 0x3 ;  /* 0x0000002503047c11 */ /* 0x000fe4000f8e18ff */
[----:B------:R-:W-:-:S04]  /*1470*/  SHF.L.U32 R13, R8, 0x1f, RZ ;  /* 0x0000001f080d7819 */ /* 0x000fc800000006ff */
[----:B------:R1:W2:Y:S01]  /*1480*/  SYNCS.PHASECHK.TRANS64.TRYWAIT P1, [R4+URZ+0x36410], R13 ;  /* 0x0364100d040075a7 */ /* 0x0002a2000802017f */
[----:B------:R-:W-:Y:S05]  /*1490*/  @!P0 BRA `(.L_x_125) ;  /* 0x0000000000048947 */ /* 0x000fea0003800000 */
[----:B------:R-:W-:Y:S01]  /*14a0*/  BPT.TRAP 0x1 ;  /* 0x000000040000795c */ /* 0x000fe20000300000 */
.L_x_125:
[----:B--2---:R-:W-:Y:S05]  /*14b0*/  @P1 BRA `(.L_x_126) ;  /* 0x0000000000081947 */ /* 0x004fea0003800000 */
[----:B------:R-:W2:Y:S02]  /*14c0*/  SYNCS.PHASECHK.TRANS64.TRYWAIT P1, [R4+URZ+0x36410], R13 ;  /* 0x0364100d040075a7 */ /* 0x000ea4000802017f */
[----:B--2---:R-:W-:Y:S05]  /*14d0*/  @!P1 BRA `(.L_x_127) ;  /* 0x0000006c00189947 */ /* 0x004fea0003800000 */
.L_x_126:
        /* <DEDUP_REMOVED lines=103> */
.L_x_128:
[----:B---3--:R-:W-:-:S04]  /*1b50*/  SHF.L.U32 R14, R7, 0x1f, RZ ;  /* 0x0000001f070e7819 */ /* 0x008fc800000006ff */
[----:B------:R2:W3:Y:S01]  /*1b60*/  SYNCS.PHASECHK.TRANS64.TRYWAIT P1, [UR37+0x36430], R14 ;  /* 0x0364300eff0075a7 */ /* 0x0004e20008020165 */
[----:B------:R-:W-:Y:S05]  /*1b70*/  @!P0 BRA `(.L_x_129) ;  /* 0x0000000000048947 */ /* 0x000fea0003800000 */
[----:B------:R-:W-:Y:S01]  /*1b80*/  BPT.TRAP 0x1 ;  /* 0x000000040000795c */ /* 0x000fe20000300000 */
.L_x_129:
[----:B---3--:R-:W-:Y:S05]  /*1b90*/  @P1 BRA `(.L_x_130) ;  /* 0x0000000000081947 */ /* 0x008fea0003800000 */
[----:B------:R-:W3:Y:S02]  /*1ba0*/  SYNCS.PHASECHK.TRANS64.TRYWAIT P1, [UR37+0x36430], R14 ;  /* 0x0364300eff0075a7 */ /* 0x000ee40008020165 */
[----:B---3--:R-:W-:Y:S05]  /*1bb0*/  @!P1 BRA `(.L_x_131) ;  /* 0x0000006400749947 */ /* 0x008fea0003800000 */
.L_x_130:
        /* <DEDUP_REMOVED lines=369> */
.L_x_132:
        /* <DEDUP_REMOVED lines=60> */
.L_x_133:
        /* <DEDUP_REMOVED lines=12> */
.L_x_123:
        /* <DEDUP_REMOVED lines=68> */
.L_x_135:
        /* <DEDUP_REMOVED lines=20> */
.L_x_136:
        /* <DEDUP_REMOVED lines=18> */
.L_x_137:
        /* <DEDUP_REMOVED lines=18> */
.L_x_138:
        /* <DEDUP_REMOVED lines=135> */
.L_x_140:
[----:B------:R-:W-:Y:S05]  /*4780*/  BSYNC B0 ;  /* 0x0000000000007941 */ /* 0x000fea0003800000 */
.L_x_139:
[----:B------:R-:W-:-:S04]  /*4790*/  DEPBAR.LE SB0, 0x0 ;  /* 0x000080000000791a */ /* 0x000fc80000000000 */
[----:B------:R-:W-:Y:S05]  /*47a0*/  EXIT ;  /* 0x000000000000794d */ /* 0x000fea0003800000 */
.L_x_114:
        /* <DEDUP_REMOVED lines=14> */
[----:B------:R-:W-:Y:S01]  /*4890*/  ULDC UR13, c[0x0][0x288] ;  /* 0x0000a200000d7ab9 */ /* 0x000fe20000000800 */
[----:B------:R-:W-:Y:S01]  /*48a0*/  ULDC.64 UR14, c[0x0][0x2e0] ;  /* 0x0000b800000e7ab9 */ /* 0x000fe20000000a00 */
[----:B------:R-:W-:-:S04]  /*48b0*/  ELECT P0, URZ, PT ;  /* 0x00000000003f782f */ /* 0x000fc80003800000 */
[----:B------:R-:W2:Y:S01]  /*48c0*/  LDC R4, c[0x0][0x280] ;  /* 0x0000a000ff047b82 */ /* 0x000ea20000000800 */
[----:B-1----:R-:W-:Y:S02]  /*48d0*/  USHF.R.S32.HI UR10, URZ, 0x1f, UR16 ;  /* 0x0000001f3f0a7899 */ /* 0x002fe40008011410 */
[----:B------:R-:W-:Y:S02]  /*48e0*/  UIMAD.WIDE.U32 UR4, UR16, UR8, URZ ;  /* 0x00000008100472a5 */ /* 0x000fe4000f8e003f */
[----:B------:R-:W-:Y:S01]  /*48f0*/  UIMAD UR6, UR10, UR8, URZ ;  /* 0x000000080a0672a4 */ /* 0x000fe2000f8e023f */
[----:B--2---:R-:W-:-:S03]  /*4900*/  ISETP.GE.AND P1, PT, R4, 0x1, PT ;  /* 0x000000010400780c */ /* 0x004fc60003f26270 */
[----:B------:R-:W-:Y:S02]  /*4910*/  UIMAD UR7, UR16, UR9, UR6 ;  /* 0x00000009100772a4 */ /* 0x000fe4000f8e0206 */
[----:B------:R-:W-:Y:S02]  /*4920*/  USHF.R.S32.HI UR6, URZ, 0x1f, UR11 ;  /* 0x0000001f3f067899 */ /* 0x000fe4000801140b */
[----:B------:R-:W-:Y:S02]  /*4930*/  UIMAD UR9, UR11, UR13, URZ ;  /* 0x0000000d0b0972a4 */ /* 0x000fe4000f8e023f */
[----:B------:R-:W-:Y:S02]  /*4940*/  UIMAD UR6, UR6, UR14, URZ ;  /* 0x0000000e060672a4 */ /* 0x000fe4000f8e023f */
[----:B------:R-:W-:Y:S02]  /*4950*/  UIADD3 UR5, UR5, UR7, URZ ;  /* 0x0000000705057290 */ /* 0x000fe4000fffe03f */
[----:B------:R-:W-:-:S02]  /*4960*/  UIADD3 UR8, UP0, UR9, UR16, URZ ;  /* 0x0000001009087290 */ /* 0x000fc4000ff1e03f */
[----:B------:R-:W-:Y:S02]  /*4970*/  UIMAD UR12, UR11, UR15, UR6 ;  /* 0x0000000f0b0c72a4 */ /* 0x000fe4000f8e0206 */
[----:B------:R-:W-:Y:S02]  /*4980*/  UIMAD.WIDE.U32 UR6, UR11, UR14, UR4 ;  /* 0x0000000e0b0672a5 */ /* 0x000fe4000f8e0004 */
[----:B------:R-:W-:Y:S01]  /*4990*/  ULEA.HI.X.SX32 UR9, UR9, UR10, 0x1, UP0 ;  /* 0x0000000a09097291 */ /* 0x000fe200080f0e3f */
[----:B------:R-:W-:Y:S11]  /*49a0*/  @!P1 EXIT ;  /* 0x000000000000994d */ /* 0x000ff60003800000 */
[----:B------:R-:W1:Y:S01]  /*49b0*/  S2R R5, SR_TID.X ;  /* 0x0000000000057919 */ /* 0x000e620000002100 */
[C---:B------:R-:W-:Y:S01]  /*49c0*/  VIADD R0, R4.reuse, 0x3f ;  /* 0x0000003f04007836 */ /* 0x040fe20000000000 */
[----:B------:R-:W-:Y:S01]  /*49d0*/  ISETP.GE.AND P1, PT, R4, 0x41, PT ;  /* 0x000000410400780c */ /* 0x000fe20003f26270 */
[----:B------:R-:W-:Y:S01]  /*49e0*/  ULDC UR4, c[0x0][0x760] ;  /* 0x0001d80000047ab9 */ /* 0x000fe20000000800 */
[----:B------:R-:W2:Y:S01]  /*49f0*/  S2UR UR24, SR_CTAID.X ;  /* 0x00000000001879c3 */ /* 0x000ea20000002500 */
[----:B------:R-:W-:Y:S01]  /*4a00*/  UIMAD UR13, UR13, UR4, URZ ;  /* 0x000000040d0d72a4 */ /* 0x000fe2000f8e023f */
[----:B------:R-:W-:Y:S01]  /*4a10*/  SHF.R.S32.HI R3, RZ, 0x1f, R0 ;  /* 0x0000001fff037819 */ /* 0x000fe20000011400 */
[----:B------:R-:W-:Y:S01]  /*4a20*/  UIADD3 UR12, UR7, UR12, URZ ;  /* 0x0000000c070c7290 */ /* 0x000fe2000fffe03f */
[----:B------:R-:W-:Y:S02]  /*4a30*/  UMOV UR4, URZ ;  /* 0x0000003f00047c82 */ /* 0x000fe40008000000 */
[----:B------:R-:W-:Y:S01]  /*4a40*/  LEA.HI R3, R3, R0, RZ, 0x6 ;  /* 0x0000000003037211 */ /* 0x000fe200078f30ff */
[----:B------:R-:W-:-:S03]  /*4a50*/  ULDC.64 UR20, c[0x0][0x208] ;  /* 0x0000820000147ab9 */ /* 0x000fc60000000a00 */
[----:B------:R-:W-:-:S04]  /*4a60*/  SHF.R.S32.HI R2, RZ, 0x6, R3 ;  /* 0x00000006ff027819 */ /* 0x000fc80000011403 */
[----:B------:R-:W-:Y:S02]  /*4a70*/  VIMNMX R2, R2, 0x1, !PT ;  /* 0x0000000102027848 */ /* 0x000fe40007fe0100 */
[----:B-1----:R-:W-:Y:S02]  /*4a80*/  LOP3.LUT R0, R5, 0x1f, RZ, 0xc0, !PT ;  /* 0x0000001f05007812 */ /* 0x002fe400078ec0ff */
[----:B------:R-:W-:Y:S01]  /*4a90*/  LOP3.LUT R5, R2, 0x1, RZ, 0xc0, !PT ;  /* 0x0000000102057812 */ /* 0x000fe200078ec0ff */
[----:B--2---:R-:W-:Y:S06]  /*4aa0*/  @!P1 BRA `(.L_x_142) ;  /* 0x0000000c00449947 */ /* 0x004fec0003800000 */
[----:B------:R-:W-:Y:S01]  /*4ab0*/  ULDC.64 UR16, c[0x0][0x2c0] ;  /* 0x0000b00000107ab9 */ /* 0x000fe20000000a00 */
[----:B------:R-:W-:Y:S01]  /*4ac0*/  IMAD.IADD R4, R2, 0x1, -R5 ;  /* 0x0000000102047824 */ /* 0x000fe200078e0a05 */
[----:B------:R-:W-:Y:S01]  /*4ad0*/  ULEA UR16, UP0, UR6, UR16, 0x2 ;  /* 0x0000001006107291 */ /* 0x000fe2000f80103f */
[----:B------:R-:W-:Y:S01]  /*4ae0*/  UMOV UR5, URZ ;  /* 0x0000003f00057c82 */ /* 0x000fe20008000000 */
[----:B------:R-:W-:Y:S02]  /*4af0*/  UMOV UR4, URZ ;  /* 0x0000003f00047c82 */ /* 0x000fe40008000000 */
[----:B------:R-:W-:Y:S02]  /*4b00*/  ULEA.HI.X UR17, UR6, UR17, UR12, 0x2, UP0 ;  /* 0x0000001106117291 */ /* 0x000fe400080f140c */
[----:B------:R-:W-:-:S04]  /*4b10*/  UIADD3 UR16, UP0, UR16, 0x4000, URZ ;  /* 0x0000400010107890 */ /* 0x000fc8000ff1e03f */
[----:B------:R-:W-:-:S12]  /*4b20*/  UIADD3.X UR17, URZ, UR17, URZ, UP0, !UPT ;  /* 0x000000113f117290 */ /* 0x000fd800087fe43f */
.L_x_175:
[----:B------:R-:W-:Y:S01]  /*4b30*/  UIMAD UR19, UR13, UR4, URZ ;  /* 0x000000040d1372a4 */ /* 0x000fe2000f8e023f */
[----:B------:R-:W-:Y:S01]  /*4b40*/  ISETP.NE.AND P3, PT, R0, RZ, PT ;  /* 0x000000ff0000720c */ /* 0x000fe20003f65270 */
[----:B------:R-:W-:Y:S01]  /*4b50*/  ULDC.64 UR10, c[0x0][0x768] ;  /* 0x0001da00000a7ab9 */ /* 0x000fe20000000a00 */
[----:B------:R-:W-:Y:S01]  /*4b60*/  VIADD R4, R4, 0xfffffffe ;  /* 0xfffffffe04047836 */ /* 0x000fe20000000000 */
[----:B------:R-:W-:Y:S01]  /*4b70*/  UIADD3 UR14, UP0, UR19, UR8, URZ ;  /* 0x00000008130e7290 */ /* 0x000fe2000ff1e03f */
[----:B------:R-:W-:Y:S03]  /*4b80*/  BSSY B0, `(.L_x_143) ;  /* 0x000000d000007945 */ /* 0x000fe60003800000 */
[----:B------:R-:W-:Y:S01]  /*4b90*/  ULEA.HI.X.SX32 UR15, UR19, UR9, 0x1, UP0 ;  /* 0x00000009130f7291 */ /* 0x000fe200080f0e3f */
[----:B------:R-:W-:Y:S01]  /*4ba0*/  ISETP.NE.AND P1, PT, R4, RZ, PT ;  /* 0x000000ff0400720c */ /* 0x000fe20003f25270 */
[----:B------:R-:W-:-:S04]  /*4bb0*/  ULEA UR18, UP0, UR14, UR10, 0x2 ;  /* 0x0000000a0e127291 */ /* 0x000fc8000f80103f */
[----:B------:R-:W-:Y:S02]  /*4bc0*/  ULEA.HI.X UR15, UR14, UR11, UR15, 0x2, UP0 ;  /* 0x0000000b0e0f7291 */ /* 0x000fe400080f140f */
[----:B-1----:R-:W-:-:S04]  /*4bd0*/  IMAD.U32 R2, RZ, RZ, UR18 ;  /* 0x00000012ff027e24 */ /* 0x002fc8000f8e00ff */
[----:B------:R-:W-:Y:S01]  /*4be0*/  IMAD.U32 R3, RZ, RZ, UR15 ;  /* 0x0000000fff037e24 */ /* 0x000fe2000f8e00ff */
[----:B------:R-:W-:Y:S06]  /*4bf0*/  @P3 BRA `(.L_x_144) ;  /* 0x0000000000143947 */ /* 0x000fec0003800000 */
.L_x_145:
[----:B------:R-:W2:Y:S04]  /*4c00*/  LDG.E.STRONG.GPU R6, desc[UR20][R2.64] ;  /* 0x0000001402067981 */ /* 0x000ea8000c1ef900 */
[----:B--2---:R-:W-:Y:S01]  /*4c10*/  CCTL.IVALL ;  /* 0x00000000ff00798f */ /* 0x004fe20002000000 */
[----:B------:R-:W-:Y:S05]  /*4c20*/  YIELD ;  /* 0x0000000000007946 */ /* 0x000fea0003800000 */
[----:B------:R-:W-:-:S13]  /*4c30*/  ISETP.NE.AND P2, PT, R6, UR24, PT ;  /* 0x0000001806007c0c */ /* 0x000fda000bf45270 */
[----:B------:R-:W-:Y:S05]  /*4c40*/  @P2 BRA `(.L_x_145) ;  /* 0xfffffffc00ec2947 */ /* 0x000fea000383ffff */
.L_x_144:
[----:B------:R-:W-:Y:S05]  /*4c50*/  BSYNC B0 ;  /* 0x0000000000007941 */ /* 0x000fea0003800000 */
.L_x_143:
[----:B------:R-:W-:-:S03]  /*4c60*/  UMOV UR14, 0xffffffff ;  /* 0xffffffff000e7882 */ /* 0x000fc60000000000 */
[----:B------:R-:W-:Y:S05]  /*4c70*/  BRA.DIV UR14, `(.L_x_146) ;  /* 0x000000360e587947 */ /* 0x000fea000b800000 */
[----:B------:R-:W-:Y:S01]  /*4c80*/  NOP ;  /* 0x0000000000007918 */ /* 0x000fe20000000000 */
.L_x_225:
[----:B------:R-:W-:Y:S05]  /*4c90*/  WARPSYNC.ALL ;  /* 0x0000000000007948 */ /* 0x000fea0003800000 */
[----:B------:R-:W-:Y:S06]  /*4ca0*/  BAR.SYNC.DEFER_BLOCKING 0xd, 0xa0 ;  /* 0x0342800000007b1d */ /* 0x000fec0000010000 */
[----:B------:R-:W-:Y:S04]  /*4cb0*/  BSSY B0, `(.L_x_147) ;  /* 0x0000011000007945 */ /* 0x000fe80003800000 */
[----:B------:R-:W-:Y:S05]  /*4cc0*/  @!P0 BRA `(.L_x_148) ;  /* 0x00000000003c8947 */ /* 0x000fea0003800000 */
[----:B------:R-:W1:Y:S01]  /*4cd0*/  S2UR UR18, SR_CgaCtaId ;  /* 0x00000000001279c3 */ /* 0x000e620000008800 */
[----:B------:R-:W-:Y:S01]  /*4ce0*/  UIMAD UR14, UR4, 0x3000, URZ ;  /* 0x00003000040e78a4 */ /* 0x000fe2000f8e023f */
[----:B------:R-:W-:Y:S01]  /*4cf0*/  UMOV UR15, 0x400 ;  /* 0x00000400000f7882 */ /* 0x000fe20000000000 */
[----:B------:R-:W-:Y:S02]  /*4d00*/  ULDC.64 UR22, c[0x0][0x2c0] ;  /* 0x0000b00000167ab9 */ /* 0x000fe40000000a00 */
[----:B------:R-:W-:Y:S01]  /*4d10*/  UIADD3 UR25, UP0, UR14, UR6, URZ ;  /* 0x000000060e197290 */ /* 0x000fe2000ff1e03f */
[----:B------:R-:W-:Y:S01]  /*4d20*/  UMOV UR26, 0x0 ;  /* 0x00000000001a7882 */ /* 0x000fe20000000000 */
[----:B------:R-:W-:Y:S01]  /*4d30*/  UMOV UR27, 0x14f00000 ;  /* 0x14f00000001b7882 */ /* 0x000fe20000000000 */
[----:B-1----:R-:W-:Y:S02]  /*4d40*/  ULEA UR18, UR18, UR15, 0x18 ;  /* 0x0000000f12127291 */ /* 0x002fe4000f8ec03f */
[----:B------:R-:W-:-:S02]  /*4d50*/  ULEA.HI.X.SX32 UR15, UR14, UR12, 0x1, UP0 ;  /* 0x0000000c0e0f7291 */ /* 0x000fc400080f0e3f */
[----:B------:R-:W-:Y:S02]  /*4d60*/  ULEA UR14, UP0, UR25, UR22, 0x2 ;  /* 0x00000016190e7291 */ /* 0x000fe4000f80103f */
[----:B------:R-:W-:Y:S02]  /*4d70*/  UIADD3 UR18, UR18, 0x12000, URZ ;  /* 0x0001200012127890 */ /* 0x000fe4000fffe03f */
[----:B------:R-:W-:Y:S01]  /*4d80*/  ULEA.HI.X UR15, UR25, UR23, UR15, 0x2, UP0 ;  /* 0x00000017190f7291 */ /* 0x000fe200080f140f */
[----:B------:R-:W-:-:S08]  /*4d90*/  UMOV UR22, 0x400 ;  /* 0x0000040000167882 */ /* 0x000fd00000000000 */
[----:B------:R1:W-:Y:S02]  /*4da0*/  UBLKRED.G.S.ADD.F32.RN [UR14], [UR18], UR22, desc[UR26] ;  /* 0x00001a0e120073bb */ /* 0x0003e400080a1416 */
[----:B-1----:R0:W-:Y:S02]  /*4db0*/  UTMACMDFLUSH ;  /* 0x00000000000079b7 */ /* 0x0021e40000000000 */
.L_x_148:
[----:B------:R-:W-:Y:S05]  /*4dc0*/  BSYNC B0 ;  /* 0x0000000000007941 */ /* 0x000fea0003800000 */
.L_x_147:
[----:B------:R-:W-:Y:S01]  /*4dd0*/  UIMAD UR14, UR5, 0x6000, URZ ;  /* 0x00006000050e78a4 */ /* 0x000fe2000f8e023f */
[----:B------:R-:W-:Y:S03]  /*4de0*/  BAR.SYNC.DEFER_BLOCKING 0xe, 0xa0 ;  /* 0x0382800000007b1d */ /* 0x000fe60000010000 */
[----:B------:R-:W-:-:S03]  /*4df0*/  UIMAD.WIDE UR14, UR14, 0x4, UR16 ;  /* 0x000000040e0e78a5 */ /* 0x000fc6000f8e0210 */
        /* <DEDUP_REMOVED lines=11> */
.L_x_150:
[----:B------:R-:W-:Y:S05]  /*4eb0*/  BSYNC B0 ;  /* 0x0000000000007941 */ /* 0x000fea0003800000 */
.L_x_149:
[----:B------:R-:W-:Y:S06]  /*4ec0*/  BAR.SYNC.DEFER_BLOCKING 0xf, 0xa0 ;  /* 0x03c2800000007b1d */ /* 0x000fec0000010000 */
[----:B------:R-:W-:Y:S04]  /*4ed0*/  BSSY B0, `(.L_x_151) ;  /* 0x000000e000007945 */ /* 0x000fe80003800000 */
[----:B------:R-:W-:Y:S05]  /*4ee0*/  @!P0 BRA `(.L_x_152) ;  /* 0x0000000000308947 */ /* 0x000fea0003800000 */
[----:B------:R-:W1:Y:S01]  /*4ef0*/  S2UR UR22, SR_CgaCtaId ;  /* 0x00000000001679c3 */ /* 0x000e620000008800 */
[----:B------:R-:W-:Y:S01]  /*4f00*/  UMOV UR18, 0x400 ;  /* 0x0000040000127882 */ /* 0x000fe20000000000 */
[----:B------:R-:W-:Y:S01]  /*4f10*/  UMOV UR25, 0x400 ;  /* 0x0000040000197882 */ /* 0x000fe20000000000 */
[----:B------:R-:W-:Y:S01]  /*4f20*/  UMOV UR26, 0x0 ;  /* 0x00000000001a7882 */ /* 0x000fe20000000000 */
[----:B------:R-:W-:Y:S01]  /*4f30*/  UMOV UR27, 0x14f00000 ;  /* 0x14f00000001b7882 */ /* 0x000fe20000000000 */
[----:B-1----:R-:W-:Y:S02]  /*4f40*/  ULEA UR18, UR22, UR18, 0x18 ;  /* 0x0000001216127291 */ /* 0x002fe4000f8ec03f */
[----:B------:R-:W-:Y:S02]  /*4f50*/  UIADD3 UR22, UP0, UR14, 0x4000, URZ ;  /* 0x000040000e167890 */ /* 0x000fe4000ff1e03f */
[----:B------:R-:W-:Y:S02]  /*4f60*/  UIADD3 UR18, UR18, 0x1a000, URZ ;  /* 0x0001a00012127890 */ /* 0x000fe4000fffe03f */
[----:B------:R-:W-:-:S09]  /*4f70*/  UIADD3.X UR23, URZ, UR15, URZ, UP0, !UPT ;  /* 0x0000000f3f177290 */ /* 0x000fd200087fe43f */
[----:B------:R1:W-:Y:S01]  /*4f80*/  UBLKRED.G.S.ADD.F32.RN [UR22], [UR18], UR25, desc[UR26] ;  /* 0x00001a16120073bb */ /* 0x0003e200080a1419 */
[----:B------:R0:W-:Y:S01]  /*4f90*/  UTMACMDFLUSH ;  /* 0x00000000000079b7 */ /* 0x0001e20000000000 */
[----:B-1----:R-:W-:-:S04]  /*4fa0*/  DEPBAR.LE SB0, 0x2 ;  /* 0x000080800000791a */ /* 0x002fc80000000000 */
.L_x_152:
[----:B------:R-:W-:Y:S05]  /*4fb0*/  BSYNC B0 ;  /* 0x0000000000007941 */ /* 0x000fea0003800000 */
.L_x_151:
[----:B------:R-:W-:Y:S06]  /*4fc0*/  BAR.ARV 0xa, 0xa0 ;  /* 0x0282800000007b1d */ /* 0x000fec0000002000 */
[----:B------:R-:W-:Y:S04]  /*4fd0*/  BSSY B0, `(.L_x_153) ;  /* 0x0000003000007945 */ /* 0x000fe80003800000 */
[----:B------:R-:W-:Y:S05]  /*4fe0*/  @!P0 BRA `(.L_x_154) ;  /* 0x0000000000048947 */ /* 0x000fea0003800000 */
[----:B------:R-:W-:-:S04]  /*4ff0*/  DEPBAR.LE SB0, 0x1 ;  /* 0x000080400000791a */ /* 0x000fc80000000000 */
.L_x_154:
[----:B------:R-:W-:Y:S05]  /*5000*/  BSYNC B0 ;  /* 0x0000000000007941 */ /* 0x000fea0003800000 */
.L_x_153:
[----:B------:R-:W-:Y:S06]  /*5010*/  BAR.ARV 0xb, 0xa0 ;  /* 0x02c2800000007b1d */ /* 0x000fec0000002000 */
[----:B------:R-:W-:Y:S04]  /*5020*/  BSSY B0, `(.L_x_155) ;  /* 0x0000003000007945 */ /* 0x000fe80003800000 */
[----:B------:R-:W-:Y:S05]  /*5030*/  @!P0 BRA `(.L_x_156) ;  /* 0x0000000000048947 */ /* 0x000fea0003800000 */
[----:B------:R-:W-:-:S04]  /*5040*/  DEPBAR.LE SB0, 0x0 ;  /* 0x000080000000791a */ /* 0x000fc80000000000 */
.L_x_156:
[----:B------:R-:W-:Y:S05]  /*5050*/  BSYNC B0 ;  /* 0x0000000000007941 */ /* 0x000fea0003800000 */
.L_x_155:
[----:B------:R-:W-:Y:S06]  /*5060*/  BAR.ARV 0xc, 0xa0 ;  /* 0x0302800000007b1d */ /* 0x000fec0000002000 */
[----:B------:R-:W-:Y:S01]  /*5070*/  NOP ;  /* 0x0000000000007918 */ /* 0x000fe20000000000 */
[----:B------:R-:W-:Y:S04]  /*5080*/  BSSY B0, `(.L_x_157) ;  /* 0x0000011000007945 */ /* 0x000fe80003800000 */
[----:B------:R-:W-:Y:S05]  /*5090*/  @P3 BRA `(.L_x_158) ;  /* 0x00000000003c3947 */ /* 0x000fea0003800000 */
[----:B------:R-:W-:Y:S01]  /*50a0*/  @!PT LDS RZ, [RZ] ;  /* 0x00000000fffff984 */ /* 0x000fe20000000800 */
[----:B------:R-:W-:Y:S01]  /*50b0*/  @!PT LDS RZ, [RZ] ;  /* 0x00000000fffff984 */ /* 0x000fe20000000800 */
[----:B------:R-:W-:Y:S01]  /*50c0*/  @!PT LDS RZ, [RZ] ;  /* 0x00000000fffff984 */ /* 0x000fe20000000800 */
[----:B------:R-:W-:Y:S01]  /*50d0*/  @!PT LDS RZ, [RZ] ;  /* 0x00000000fffff984 */ /* 0x000fe20000000800 */
[----:B------:R1:W-:Y:S06]  /*50e0*/  MEMBAR.ALL.CTA ;  /* 0x0000000000007992 */ /* 0x0003ec0000008000 */
[----:B-1----:R-:W-:Y:S06]  /*50f0*/  MEMBAR.ALL.GPU ;  /* 0x0000000000007992 */ /* 0x002fec000000a000 */
[----:B------:R-:W-:-:S00]  /*5100*/  ERRBAR ;  /* 0x00000000000079ab */ /* 0x000fc00000000000 */
[----:B------:R-:W-:Y:S06]  /*5110*/  CGAERRBAR ;  /* 0x00000000000075ab */ /* 0x000fec0000000000 */
[----:B012345:R-:W-:Y:S01]  /*5120*/  CCTL.IVALL ;  /* 0x00000000ff00798f */ /* 0x03ffe20002000000 */
[----:B------:R-:W1:Y:S01]  /*5130*/  S2R R6, SR_LANEID ;  /* 0x0000000000067919 */ /* 0x000e620000000000 */
[----:B------:R-:W-:Y:S02]  /*5140*/  VOTEU.ANY UR18, UPT, PT ;  /* 0x0000000000127886 */ /* 0x000fe400038e0100 */
[----:B------:R-:W-:-:S02]  /*5150*/  UFLO.U32 UR22, UR18 ;  /* 0x00000012001672bd */ /* 0x000fc400080e0000 */
[----:B------:R-:W2:Y:S04]  /*5160*/  POPC R7, UR18 ;  /* 0x0000001200077d09 */ /* 0x000ea80008000000 */
[----:B-1----:R-:W-:-:S13]  /*5170*/  ISETP.EQ.U32.AND P2, PT, R6, UR22, PT ;  /* 0x0000001606007c0c */ /* 0x002fda000bf42070 */
[----:B--2---:R1:W-:Y:S02]  /*5180*/  @P2 REDG.E.ADD.S32.STRONG.GPU desc[UR20][R2.64], R7 ;  /* 0x000000070200298e */ /* 0x0043e4000c10e394 */
.L_x_158:
[----:B------:R-:W-:Y:S05]  /*5190*/  BSYNC B0 ;  /* 0x0000000000007941 */ /* 0x000fea0003800000 */
.L_x_157:
[----:B------:R-:W-:Y:S01]  /*51a0*/  UIADD3 UR18, UR13, UR19, URZ ;  /* 0x000000130d127290 */ /* 0x000fe2000fffe03f */
[----:B------:R-:W-:Y:S03]  /*51b0*/  BSSY B0, `(.L_x_159) ;  /* 0x000000d000007945 */ /* 0x000fe60003800000 */
[----:B------:R-:W-:-:S04]  /*51c0*/  UIADD3 UR19, UP0, UR18, UR8, URZ ;  /* 0x0000000812137290 */ /* 0x000fc8000ff1e03f */
[----:B------:R-:W-:Y:S02]  /*51d0*/  ULEA.HI.X.SX32 UR18, UR18, UR9, 0x1, UP0 ;  /* 0x0000000912127291 */ /* 0x000fe400080f0e3f */
[----:B------:R-:W-:-:S04]  /*51e0*/  ULEA UR10, UP0, UR19, UR10, 0x2 ;  /* 0x0000000a130a7291 */ /* 0x000fc8000f80103f */
[----:B------:R-:W-:Y:S02]  /*51f0*/  ULEA.HI.X UR18, UR19, UR11, UR18, 0x2, UP0 ;  /* 0x0000000b13127291 */ /* 0x000fe400080f1412 */
[----:B-1----:R-:W-:-:S04]  /*5200*/  IMAD.U32 R2, RZ, RZ, UR10 ;  /* 0x0000000aff027e24 */ /* 0x002fc8000f8e00ff */
[----:B------:R-:W-:Y:S01]  /*5210*/  IMAD.U32 R3, RZ, RZ, UR18 ;  /* 0x00000012ff037e24 */ /* 0x000fe2000f8e00ff */
[----:B------:R-:W-:Y:S06]  /*5220*/  @P3 BRA `(.L_x_160) ;  /* 0x0000000000143947 */ /* 0x000fec0003800000 */
.L_x_161:
[----:B------:R-:W2:Y:S04]  /*5230*/  LDG.E.STRONG.GPU R6, desc[UR20][R2.64] ;  /* 0x0000001402067981 */ /* 0x000ea8000c1ef900 */
[----:B--2---:R-:W-:Y:S01]  /*5240*/  CCTL.IVALL ;  /* 0x00000000ff00798f */ /* 0x004fe20002000000 */
[----:B------:R-:W-:Y:S05]  /*5250*/  YIELD ;  /* 0x0000000000007946 */ /* 0x000fea0003800000 */
[----:B------:R-:W-:-:S13]  /*5260*/  ISETP.NE.AND P2, PT, R6, UR24, PT ;  /* 0x0000001806007c0c */ /* 0x000fda000bf45270 */
[----:B------:R-:W-:Y:S05]  /*5270*/  @P2 BRA `(.L_x_161) ;  /* 0xfffffffc00ec2947 */ /* 0x000fea000383ffff */
.L_x_160:
[----:B------:R-:W-:Y:S05]  /*5280*/  BSYNC B0 ;  /* 0x0000000000007941 */ /* 0x000fea0003800000 */
.L_x_159:
[----:B------:R-:W-:-:S03]  /*5290*/  UMOV UR10, 0xffffffff ;  /* 0xffffffff000a7882 */ /* 0x000fc60000000000 */
[----:B------:R-:W-:Y:S05]  /*52a0*/  BRA.DIV UR10, `(.L_x_162) ;  /* 0x0000002e0ae87947 */ /* 0x000fea000b800000 */
[----:B------:R-:W-:Y:S01]  /*52b0*/  NOP ;  /* 0x0000000000007918 */ /* 0x000fe20000000000 */
.L_x_228:
[----:B------:R-:W-:Y:S05]  /*52c0*/  WARPSYNC.ALL ;  /* 0x0000000000007948 */ /* 0x000fea0003800000 */
[----:B------:R-:W-:Y:S06]  /*52d0*/  BAR.SYNC.DEFER_BLOCKING 0xd, 0xa0 ;  /* 0x0342800000007b1d */ /* 0x000fec0000010000 */
[----:B------:R-:W-:Y:S04]  /*52e0*/  BSSY B0, `(.L_x_163) ;  /* 0x000000d000007945 */ /* 0x000fe80003800000 */
[----:B------:R-:W-:Y:S05]  /*52f0*/  @!P0 BRA `(.L_x_164) ;  /* 0x00000000002c8947 */ /* 0x000fea0003800000 */
[----:B------:R-:W1:Y:S01]  /*5300*/  S2UR UR11, SR_CgaCtaId ;  /* 0x00000000000b79c3 */ /* 0x000e620000008800 */
[----:B------:R-:W-:Y:S01]  /*5310*/  UMOV UR10, 0x400 ;  /* 0x00000400000a7882 */ /* 0x000fe20000000000 */
[----:B------:R-:W-:Y:S01]  /*5320*/  UIADD3 UR18, UP0, UR14, 0x8000, URZ ;  /* 0x000080000e127890 */ /* 0x000fe2000ff1e03f */
[----:B------:R-:W-:Y:S01]  /*5330*/  UMOV UR22, 0x0 ;  /* 0x0000000000167882 */ /* 0x000fe20000000000 */
[----:B------:R-:W-:Y:S02]  /*5340*/  UMOV UR23, 0x14f00000 ;  /* 0x14f0000000177882 */ /* 0x000fe40000000000 */
[----:B------:R-:W-:Y:S02]  /*5350*/  UIADD3.X UR19, URZ, UR15, URZ, UP0, !UPT ;  /* 0x0000000f3f137290 */ /* 0x000fe400087fe43f */
[----:B-1----:R-:W-:-:S03]  /*5360*/  ULEA UR10, UR11, UR10, 0x18 ;  /* 0x0000000a0b0a7291 */ /* 0x002fc6000f8ec03f */
[----:B------:R-:W-:Y:S01]  /*5370*/  UMOV UR11, 0x400 ;  /* 0x00000400000b7882 */ /* 0x000fe20000000000 */
[----:B------:R-:W-:-:S09]  /*5380*/  UIADD3 UR10, UR10, 0x12000, URZ ;  /* 0x000120000a0a7890 */ /* 0x000fd2000fffe03f */
[----:B------:R1:W-:Y:S02]  /*5390*/  UBLKRED.G.S.ADD.F32.RN [UR18], [UR10], UR11, desc[UR22] ;  /* 0x000016120a0073bb */ /* 0x0003e400080a140b */
[----:B-1----:R0:W-:Y:S02]  /*53a0*/  UTMACMDFLUSH ;  /* 0x00000000000079b7 */ /* 0x0021e40000000000 */
.L_x_164:
[----:B------:R-:W-:Y:S05]  /*53b0*/  BSYNC B0 ;  /* 0x0000000000007941 */ /* 0x000fea0003800000 */
.L_x_163:
        /* <DEDUP_REMOVED lines=14> */
.L_x_166:
[----:B------:R-:W-:Y:S05]  /*54a0*/  BSYNC B0 ;  /* 0x0000000000007941 */ /* 0x000fea0003800000 */
.L_x_165:
        /* <DEDUP_REMOVED lines=12> */
[----:B------:R1:W-:Y:S01]  /*5570*/  UBLKRED.G.S.ADD.F32.RN [UR18], [UR10], UR11, desc[UR22] ;  /* 0x000016120a0073bb */ /* 0x0003e200080a140b */
[----:B------:R0:W-:Y:S01]  /*5580*/  UTMACMDFLUSH ;  /* 0x00000000000079b7 */ /* 0x0001e20000000000 */
[----:B-1----:R-:W-:-:S04]  /*5590*/  DEPBAR.LE SB0, 0x2 ;  /* 0x000080800000791a */ /* 0x002fc80000000000 */
.L_x_168:
[----:B------:R-:W-:Y:S05]  /*55a0*/  BSYNC B0 ;  /* 0x0000000000007941 */ /* 0x000fea0003800000 */
.L_x_167:
[----:B------:R-:W-:Y:S06]  /*55b0*/  BAR.ARV 0xa, 0xa0 ;  /* 0x0282800000007b1d */ /* 0x000fec0000002000 */
[----:B------:R-:W-:Y:S04]  /*55c0*/  BSSY B0, `(.L_x_169) ;  /* 0x0000003000007945 */ /* 0x000fe80003800000 */
[----:B------:R-:W-:Y:S05]  /*55d0*/  @!P0 BRA `(.L_x_170) ;  /* 0x0000000000048947 */ /* 0x000fea0003800000 */
[----:B------:R-:W-:-:S04]  /*55e0*/  DEPBAR.LE SB0, 0x1 ;  /* 0x000080400000791a */ /* 0x000fc80000000000 */
.L_x_170:
[----:B------:R-:W-:Y:S05]  /*55f0*/  BSYNC B0 ;  /* 0x0000000000007941 */ /* 0x000fea0003800000 */
.L_x_169:
[----:B------:R-:W-:Y:S06]  /*5600*/  BAR.ARV 0xb, 0xa0 ;  /* 0x02c2800000007b1d */ /* 0x000fec0000002000 */
[----:B------:R-:W-:Y:S04]  /*5610*/  BSSY B0, `(.L_x_171) ;  /* 0x0000003000007945 */ /* 0x000fe80003800000 */
[----:B------:R-:W-:Y:S05]  /*5620*/  @!P0 BRA `(.L_x_172) ;  /* 0x0000000000048947 */ /* 0x000fea0003800000 */
[----:B------:R-:W-:-:S04]  /*5630*/  DEPBAR.LE SB0, 0x0 ;  /* 0x000080000000791a */ /* 0x000fc80000000000 */
.L_x_172:
[----:B------:R-:W-:Y:S05]  /*5640*/  BSYNC B0 ;  /* 0x0000000000007941 */ /* 0x000fea0003800000 */
.L_x_171:
[----:B------:R-:W-:Y:S06]  /*5650*/  BAR.ARV 0xc, 0xa0 ;  /* 0x0302800000007b1d */ /* 0x000fec0000002000 */
[----:B------:R-:W-:Y:S01]  /*5660*/  NOP ;  /* 0x0000000000007918 */ /* 0x000fe20000000000 */
[----:B------:R-:W-:Y:S04]  /*5670*/  BSSY B0, `(.L_x_173) ;  /* 0x0000011000007945 */ /* 0x000fe80003800000 */
[----:B------:R-:W-:Y:S05]  /*5680*/  @P3 BRA `(.L_x_174) ;  /* 0x00000000003c3947 */ /* 0x000fea0003800000 */
[----:B------:R-:W1:Y:S01]  /*5690*/  S2R R6, SR_LANEID ;  /* 0x0000000000067919 */ /* 0x000e620000000000 */
[----:B------:R-:W-:Y:S01]  /*56a0*/  @!PT LDS RZ, [RZ] ;  /* 0x00000000fffff984 */ /* 0x000fe20000000800 */
[----:B------:R-:W-:Y:S01]  /*56b0*/  @!PT LDS RZ, [RZ] ;  /* 0x00000000fffff984 */ /* 0x000fe20000000800 */
[----:B------:R-:W-:Y:S01]  /*56c0*/  @!PT LDS RZ, [RZ] ;  /* 0x00000000fffff984 */ /* 0x000fe20000000800 */
[----:B------:R-:W-:Y:S01]  /*56d0*/  @!PT LDS RZ, [RZ] ;  /* 0x00000000fffff984 */ /* 0x000fe20000000800 */
[----:B------:R2:W-:Y:S06]  /*56e0*/  MEMBAR.ALL.CTA ;  /* 0x0000000000007992 */ /* 0x0005ec0000008000 */
[----:B--2---:R-:W-:Y:S06]  /*56f0*/  MEMBAR.ALL.GPU ;  /* 0x0000000000007992 */ /* 0x004fec000000a000 */
[----:B------:R-:W-:-:S00]  /*5700*/  ERRBAR ;  /* 0x00000000000079ab */ /* 0x000fc00000000000 */
[----:B------:R-:W-:Y:S06]  /*5710*/  CGAERRBAR ;  /* 0x00000000000075ab */ /* 0x000fec0000000000 */
[----:B012345:R-:W-:Y:S01]  /*5720*/  CCTL.IVALL ;  /* 0x00000000ff00798f */ /* 0x03ffe20002000000 */
[----:B------:R-:W-:Y:S02]  /*5730*/  VOTEU.ANY UR10, UPT, PT ;  /* 0x00000000000a7886 */ /* 0x000fe400038e0100 */
[----:B------:R-:W-:Y:S02]  /*5740*/  UFLO.U32 UR11, UR10 ;  /* 0x0000000a000b72bd */ /* 0x000fe400080e0000 */
[----:B------:R-:W2:Y:S04]  /*5750*/  POPC R7, UR10 ;  /* 0x0000000a00077d09 */ /* 0x000ea80008000000 */
[----:B-1----:R-:W-:-:S13]  /*5760*/  ISETP.EQ.U32.AND P2, PT, R6, UR11, PT ;  /* 0x0000000b06007c0c */ /* 0x002fda000bf42070 */
[----:B--2---:R1:W-:Y:S02]  /*5770*/  @P2 REDG.E.ADD.S32.STRONG.GPU desc[UR20][R2.64], R7 ;  /* 0x000000070200298e */ /* 0x0043e4000c10e394 */
.L_x_174:
[----:B------:R-:W-:Y:S05]  /*5780*/  BSYNC B0 ;  /* 0x0000000000007941 */ /* 0x000fea0003800000 */
.L_x_173:
[----:B------:R-:W-:Y:S02]  /*5790*/  UIADD3 UR4, UR4, 0x2, URZ ;  /* 0x0000000204047890 */ /* 0x000fe4000fffe03f */
[----:B------:R-:W-:Y:S01]  /*57a0*/  UIADD3 UR5, UR5, 0x1, URZ ;  /* 0x0000000105057890 */ /* 0x000fe2000fffe03f */
[----:B------:R-:W-:Y:S11]  /*57b0*/  @P1 BRA `(.L_x_175) ;  /* 0xfffffff000dc1947 */ /* 0x000ff6000383ffff */
.L_x_142:
[----:B------:R-:W-:-:S13]  /*57c0*/  ISETP.NE.AND P1, PT, R5, RZ, PT ;  /* 0x000000ff0500720c */ /* 0x000fda0003f25270 */
[----:B------:R-:W-:Y:S05]  /*57d0*/  @!P1 EXIT ;  /* 0x000000000000994d */ /* 0x000fea0003800000 */
[----:B------:R-:W-:Y:S01]  /*57e0*/  UIMAD UR5, UR13, UR4, URZ ;  /* 0x000000040d0572a4 */ /* 0x000fe2000f8e023f */
[----:B------:R-:W-:Y:S01]  /*57f0*/  ISETP.NE.AND P2, PT, R0, RZ, PT ;  /* 0x000000ff0000720c */ /* 0x000fe20003f45270 */
[----:B------:R-:W-:Y:S01]  /*5800*/  ULDC.64 UR14, c[0x0][0x768] ;  /* 0x0001da00000e7ab9 */ /* 0x000fe20000000a00 */
[----:B------:R-:W-:Y:S01]  /*5810*/  BSSY B0, `(.L_x_176) ;  /* 0x000000d000007945 */ /* 0x000fe20003800000 */
[----:B------:R-:W-:-:S04]  /*5820*/  UIADD3 UR10, UP0, UR5, UR8, URZ ;  /* 0x00000008050a7290 */ /* 0x000fc8000ff1e03f */
[----:B------:R-:W-:Y:S02]  /*5830*/  ULEA.HI.X.SX32 UR5, UR5, UR9, 0x1, UP0 ;  /* 0x0000000905057291 */ /* 0x000fe400080f0e3f */
[----:B------:R-:W-:-:S04]  /*5840*/  ULEA UR11, UP0, UR10, UR14, 0x2 ;  /* 0x0000000e0a0b7291 */ /* 0x000fc8000f80103f */
[----:B------:R-:W-:Y:S02]  /*5850*/  ULEA.HI.X UR5, UR10, UR15, UR5, 0x2, UP0 ;  /* 0x0000000f0a057291 */ /* 0x000fe400080f1405 */
[----:B-1----:R-:W-:-:S04]  /*5860*/  IMAD.U32 R2, RZ, RZ, UR11 ;  /* 0x0000000bff027e24 */ /* 0x002fc8000f8e00ff */
[----:B------:R-:W-:Y:S01]  /*5870*/  IMAD.U32 R3, RZ, RZ, UR5 ;  /* 0x00000005ff037e24 */ /* 0x000fe2000f8e00ff */
[----:B------:R-:W-:Y:S06]  /*5880*/  @P2 BRA `(.L_x_177) ;  /* 0x0000000000142947 */ /* 0x000fec0003800000 */
.L_x_178:
[----:B------:R-:W2:Y:S04]  /*5890*/  LDG.E.STRONG.GPU R0, desc[UR20][R2.64] ;  /* 0x0000001402007981 */ /* 0x000ea8000c1ef900 */
[----:B--2---:R-:W-:Y:S01]  /*58a0*/  CCTL.IVALL ;  /* 0x00000000ff00798f */ /* 0x004fe20002000000 */
[----:B------:R-:W-:Y:S05]  /*58b0*/  YIELD ;  /* 0x0000000000007946 */ /* 0x000fea0003800000 */
[----:B------:R-:W-:-:S13]  /*58c0*/  ISETP.NE.AND P1, PT, R0, UR24, PT ;  /* 0x0000001800007c0c */ /* 0x000fda000bf25270 */
[----:B------:R-:W-:Y:S05]  /*58d0*/  @P1 BRA `(.L_x_178) ;  /* 0xfffffffc00ec1947 */ /* 0x000fea000383ffff */
.L_x_177:
[----:B------:R-:W-:Y:S05]  /*58e0*/  BSYNC B0 ;  /* 0x0000000000007941 */ /* 0x000fea0003800000 */
.L_x_176:
[----:B------:R-:W-:-:S03]  /*58f0*/  UMOV UR5, 0xffffffff ;  /* 0xffffffff00057882 */ /* 0x000fc60000000000 */
[----:B------:R-:W-:Y:S05]  /*5900*/  BRA.DIV UR5, `(.L_x_179) ;  /* 0x0000002a056c7947 */ /* 0x000fea000b800000 */
[----:B------:R-:W-:Y:S01]  /*5910*/  NOP ;  /* 0x0000000000007918 */ /* 0x000fe20000000000 */
.L_x_231:
[----:B------:R-:W-:Y:S01]  /*5920*/  IMAD.U32 R6, RZ, RZ, UR4 ;  /* 0x00000004ff067e24 */ /* 0x000fe2000f8e00ff */
[----:B------:R-:W-:Y:S05]  /*5930*/  WARPSYNC.ALL ;  /* 0x0000000000007948 */ /* 0x000fea0003800000 */
[----:B------:R-:W-:Y:S01]  /*5940*/  BAR.SYNC.DEFER_BLOCKING 0xd, 0xa0 ;  /* 0x0342800000007b1d */ /* 0x000fe20000010000 */
[----:B------:R-:W-:-:S05]  /*5950*/  IMAD R6, R6, 0x3000, RZ ;  /* 0x0000300006067824 */ /* 0x000fca00078e02ff */
[----:B------:R-:W-:Y:S04]  /*5960*/  BSSY B0, `(.L_x_180) ;  /* 0x0000012000007945 */ /* 0x000fe80003800000 */
[----:B------:R-:W-:Y:S05]  /*5970*/  @!P0 BRA `(.L_x_181) ;  /* 0x0000000000408947 */ /* 0x000fea0003800000 */
[----:B------:R-:W1:Y:S01]  /*5980*/  LDC.64 R8, c[0x0][0x2c0] ;  /* 0x0000b000ff087b82 */ /* 0x000e620000000a00 */
[C---:B------:R-:W-:Y:S01]  /*5990*/  IADD3 R4, P1, R6.reuse, UR6, RZ ;  /* 0x0000000606047c10 */ /* 0x040fe2000ff3e0ff */
[----:B------:R-:W-:Y:S01]  /*59a0*/  UMOV UR5, 0x400 ;  /* 0x0000040000057882 */ /* 0x000fe20000000000 */
[----:B------:R-:W-:Y:S01]  /*59b0*/  UMOV UR16, 0x0 ;  /* 0x0000000000107882 */ /* 0x000fe20000000000 */
[----:B------:R-:W-:Y:S01]  /*59c0*/  UMOV UR17, 0x14f00000 ;  /* 0x14f0000000117882 */ /* 0x000fe20000000000 */
[----:B------:R-:W-:-:S03]  /*59d0*/  LEA.HI.X.SX32 R5, R6, UR12, 0x1, P1 ;  /* 0x0000000c06057c11 */ /* 0x000fc600088f0eff */
[----:B------:R-:W2:Y:S01]  /*59e0*/  S2UR UR10, SR_CgaCtaId ;  /* 0x00000000000a79c3 */ /* 0x000ea20000008800 */
[----:B-1----:R-:W-:-:S04]  /*59f0*/  LEA R0, P1, R4, R8, 0x2 ;  /* 0x0000000804007211 */ /* 0x002fc800078210ff */
[----:B------:R-:W-:Y:S02]  /*5a00*/  LEA.HI.X R4, R4, R9, R5, 0x2, P1 ;  /* 0x0000000904047211 */ /* 0x000fe400008f1405 */
[----:B------:R-:W-:Y:S02]  /*5a10*/  R2UR UR14, R0 ;  /* 0x00000000000e72ca */ /* 0x000fe400000e0000 */
[----:B------:R-:W-:Y:S01]  /*5a20*/  R2UR UR15, R4 ;  /* 0x00000000040f72ca */ /* 0x000fe200000e0000 */
[----:B--2---:R-:W-:-:S03]  /*5a30*/  ULEA UR5, UR10, UR5, 0x18 ;  /* 0x000000050a057291 */ /* 0x004fc6000f8ec03f */
[----:B------:R-:W-:Y:S01]  /*5a40*/  UMOV UR10, 0x400 ;  /* 0x00000400000a7882 */ /* 0x000fe20000000000 */
[----:B------:R-:W-:-:S09]  /*5a50*/  UIADD3 UR5, UR5, 0x12000, URZ ;  /* 0x0001200005057890 */ /* 0x000fd2000fffe03f */
[----:B------:R1:W-:Y:S02]  /*5a60*/  UBLKRED.G.S.ADD.F32.RN [UR14], [UR5], UR10, desc[UR16] ;  /* 0x0000100e050073bb */ /* 0x0003e400080a140a */
[----:B-1----:R0:W-:Y:S02]  /*5a70*/  UTMACMDFLUSH ;  /* 0x00000000000079b7 */ /* 0x0021e40000000000 */
.L_x_181:
[----:B------:R-:W-:Y:S05]  /*5a80*/  BSYNC B0 ;  /* 0x0000000000007941 */ /* 0x000fea0003800000 */
.L_x_180:
[----:B------:R-:W-:Y:S06]  /*5a90*/  BAR.SYNC.DEFER_BLOCKING 0xe, 0xa0 ;  /* 0x0382800000007b1d */ /* 0x000fec0000010000 */
[----:B------:R-:W-:Y:S04]  /*5aa0*/  BSSY B0, `(.L_x_182) ;  /* 0x0000012000007945 */ /* 0x000fe80003800000 */
[----:B------:R-:W-:Y:S05]  /*5ab0*/  @!P0 BRA `(.L_x_183) ;  /* 0x0000000000408947 */ /* 0x000fea0003800000 */
[----:B------:R-:W1:Y:S01]  /*5ac0*/  S2UR UR15, SR_CgaCtaId ;  /* 0x00000000000f79c3 */ /* 0x000e620000008800 */
[----:B------:R-:W-:Y:S01]  /*5ad0*/  R2UR UR5, R6 ;  /* 0x00000000060572ca */ /* 0x000fe200000e0000 */
[----:B------:R-:W-:Y:S01]  /*5ae0*/  UMOV UR14, 0x400 ;  /* 0x00000400000e7882 */ /* 0x000fe20000000000 */
[----:B------:R-:W-:Y:S01]  /*5af0*/  ULDC.64 UR10, c[0x0][0x2c0] ;  /* 0x0000b000000a7ab9 */ /* 0x000fe20000000a00 */
[----:B------:R-:W-:-:S10]  /*5b00*/  UMOV UR17, 0x14f00000 ;  /* 0x14f0000000117882 */ /* 0x000fd40000000000 */
[----:B------:R-:W-:-:S04]  /*5b10*/  UIADD3 UR5, UR5, 0x1000, URZ ;  /* 0x0000100005057890 */ /* 0x000fc8000fffe03f */
[----:B------:R-:W-:-:S04]  /*5b20*/  UIADD3 UR16, UP0, UR5, UR6, URZ ;  /* 0x0000000605107290 */ /* 0x000fc8000ff1e03f */
[----:B------:R-:W-:Y:S02]  /*5b30*/  ULEA.HI.X.SX32 UR5, UR5, UR12, 0x1, UP0 ;  /* 0x0000000c05057291 */ /* 0x000fe400080f0e3f */
[----:B-1----:R-:W-:Y:S02]  /*5b40*/  ULEA UR14, UR15, UR14, 0x18 ;  /* 0x0000000e0f0e7291 */ /* 0x002fe4000f8ec03f */
[----:B------:R-:W-:Y:S02]  /*5b50*/  ULEA UR10, UP0, UR16, UR10, 0x2 ;  /* 0x0000000a100a7291 */ /* 0x000fe4000f80103f */
[----:B------:R-:W-:Y:S02]  /*5b60*/  UIADD3 UR14, UR14, 0x16000, URZ ;  /* 0x000160000e0e7890 */ /* 0x000fe4000fffe03f */
[----:B------:R-:W-:-:S03]  /*5b70*/  ULEA.HI.X UR11, UR16, UR11, UR5, 0x2, UP0 ;  /* 0x0000000b100b7291 */ /* 0x000fc600080f1405 */
[----:B------:R-:W-:Y:S01]  /*5b80*/  UMOV UR5, 0x400 ;  /* 0x0000040000057882 */ /* 0x000fe20000000000 */
[----:B------:R-:W-:-:S05]  /*5b90*/  UMOV UR16, 0x0 ;  /* 0x0000000000107882 */ /* 0x000fca0000000000 */
[----:B------:R1:W-:Y:S02]  /*5ba0*/  UBLKRED.G.S.ADD.F32.RN [UR10], [UR14], UR5, desc[UR16] ;  /* 0x0000100a0e0073bb */ /* 0x0003e400080a1405 */
[----:B-1----:R0:W-:Y:S02]  /*5bb0*/  UTMACMDFLUSH ;  /* 0x00000000000079b7 */ /* 0x0021e40000000000 */
.L_x_183:
[----:B------:R-:W-:Y:S05]  /*5bc0*/  BSYNC B0 ;  /* 0x0000000000007941 */ /* 0x000fea0003800000 */
.L_x_182:
        /* <DEDUP_REMOVED lines=17> */
[----:B------:R1:W-:Y:S01]  /*5ce0*/  UBLKRED.G.S.ADD.F32.RN [UR10], [UR14], UR5, desc[UR16] ;  /* 0x0000100a0e0073bb */ /* 0x0003e200080a1405 */
[----:B------:R0:W-:Y:S01]  /*5cf0*/  UTMACMDFLUSH ;  /* 0x00000000000079b7 */ /* 0x0001e20000000000 */
[----:B-1----:R-:W-:-:S04]  /*5d00*/  DEPBAR.LE SB0, 0x2 ;  /* 0x000080800000791a */ /* 0x002fc80000000000 */
.L_x_185:
[----:B------:R-:W-:Y:S05]  /*5d10*/  BSYNC B0 ;  /* 0x0000000000007941 */ /* 0x000fea0003800000 */
.L_x_184:
[----:B------:R-:W-:Y:S06]  /*5d20*/  BAR.ARV 0xa, 0xa0 ;  /* 0x0282800000007b1d */ /* 0x000fec0000002000 */
[----:B------:R-:W-:Y:S04]  /*5d30*/  BSSY B0, `(.L_x_186) ;  /* 0x0000003000007945 */ /* 0x000fe80003800000 */
[----:B------:R-:W-:Y:S05]  /*5d40*/  @!P0 BRA `(.L_x_187) ;  /* 0x0000000000048947 */ /* 0x000fea0003800000 */
[----:B------:R-:W-:-:S04]  /*5d50*/  DEPBAR.LE SB0, 0x1 ;  /* 0x000080400000791a */ /* 0x000fc80000000000 */
.L_x_187:
[----:B------:R-:W-:Y:S05]  /*5d60*/  BSYNC B0 ;  /* 0x0000000000007941 */ /* 0x000fea0003800000 */
.L_x_186:
[----:B------:R-:W-:Y:S06]  /*5d70*/  BAR.ARV 0xb, 0xa0 ;  /* 0x02c2800000007b1d */ /* 0x000fec0000002000 */
[----:B------:R-:W-:Y:S04]  /*5d80*/  BSSY B0, `(.L_x_188) ;  /* 0x0000003000007945 */ /* 0x000fe80003800000 */
[----:B------:R-:W-:Y:S05]  /*5d90*/  @!P0 BRA `(.L_x_189) ;  /* 0x0000000000048947 */ /* 0x000fea0003800000 */
[----:B------:R-:W-:-:S04]  /*5da0*/  DEPBAR.LE SB0, 0x0 ;  /* 0x000080000000791a */ /* 0x000fc80000000000 */
.L_x_189:
[----:B------:R-:W-:Y:S05]  /*5db0*/  BSYNC B0 ;  /* 0x0000000000007941 */ /* 0x000fea0003800000 */
.L_x_188:
        /* <DEDUP_REMOVED lines=19> */
.L_x_191:
[----:B------:R-:W-:Y:S05]  /*5ef0*/  BSYNC B0 ;  /* 0x0000000000007941 */ /* 0x000fea0003800000 */
.L_x_190:
[----:B------:R-:W-:Y:S05]  /*5f00*/  EXIT ;  /* 0x000000000000794d */ /* 0x000fea0003800000 */
.L_x_141:
        /* <DEDUP_REMOVED lines=57> */
.L_x_232:
        /* <DEDUP_REMOVED lines=9> */
.L_x_195:
        /* <DEDUP_REMOVED lines=102> */
.L_x_206:
[----:B-1----:R-:W-:-:S05]  /*6990*/  IMAD.MOV.U32 R10, RZ, RZ, 0x1 ;  /* 0x00000001ff0a7424 */ /* 0x002fca00078e00ff */
[----:B------:R-:W-:-:S04]  /*69a0*/  SHF.L.U32 R10, R10, 0x1f, RZ ;  /* 0x0000001f0a0a7819 */ /* 0x000fc800000006ff */
[----:B------:R-:W1:Y:S02]  /*69b0*/  SYNCS.PHASECHK.TRANS64.TRYWAIT P1, [R0+URZ+0x36438], R10 ;  /* 0x0364380a000075a7 */ /* 0x000e64000802017f */
[----:B-123--:R-:W-:Y:S05]  /*69c0*/  @!P1 BRA `(.L_x_198) ;  /* 0x00000018006c9947 */ /* 0x00efea0003800000 */
.L_x_233:
[----:B------:R-:W-:Y:S05]  /*69d0*/  @P0 BRA `(.L_x_199) ;  /* 0x0000000000140947 */ /* 0x000fea0003800000 */
[----:B------:R-:W-:Y:S01]  /*69e0*/  ISETP.NE.AND P1, PT, R16, RZ, PT ;  /* 0x000000ff1000720c */ /* 0x000fe20003f25270 */
[----:B------:R-:W-:-:S04]  /*69f0*/  IMAD.MOV.U32 R3, RZ, RZ, 0x6100 ;  /* 0x00006100ff037424 */ /* 0x000fc800078e00ff */
[----:B------:R2:W-:Y:S08]  /*6a00*/  SYNCS.ARRIVE.TRANS64 RZ, [R0+URZ+0x36430], R3 ;  /* 0x0364300300ff79a7 */ /* 0x0005f0000800003f */
[----:B------:R-:W-:Y:S05]  /*6a10*/  @!P1 BRA `(.L_x_199) ;  /* 0x0000000000049947 */ /* 0x000fea0003800000 */
[----:B------:R-:W-:Y:S01]  /*6a20*/  BPT.TRAP 0x1 ;  /* 0x000000040000795c */ /* 0x000fe20000300000 */
.L_x_199:
        /* <DEDUP_REMOVED lines=47> */
.L_x_234:
[----:B------:R-:W-:Y:S05]  /*6d20*/  @P0 BRA `(.L_x_201) ;  /* 0x0000000000140947 */ /* 0x000fea0003800000 */
[----:B------:R-:W-:Y:S01]  /*6d30*/  ISETP.NE.AND P1, PT, R16, RZ, PT ;  /* 0x000000ff1000720c */ /* 0x000fe20003f25270 */
[----:B--2---:R-:W-:-:S04]  /*6d40*/  IMAD.MOV.U32 R3, RZ, RZ, 0x6100 ;  /* 0x00006100ff037424 */ /* 0x004fc800078e00ff */
[----:B------:R3:W-:Y:S08]  /*6d50*/  SYNCS.ARRIVE.TRANS64 RZ, [R0+URZ+0x36418], R3 ;  /* 0x0364180300ff79a7 */ /* 0x0007f0000800003f */
[----:B------:R-:W-:Y:S05]  /*6d60*/  @!P1 BRA `(.L_x_201) ;  /* 0x0000000000049947 */ /* 0x000fea0003800000 */
[----:B------:R-:W-:Y:S01]  /*6d70*/  BPT.TRAP 0x1 ;  /* 0x000000040000795c */ /* 0x000fe20000300000 */
.L_x_201:
        /* <DEDUP_REMOVED lines=35> */
.L_x_235:
        /* <DEDUP_REMOVED lines=9> */
.L_x_203:
        /* <DEDUP_REMOVED lines=37> */
.L_x_237:
[----:B------:R-:W-:Y:S05]  /*7290*/  @P0 BRA `(.L_x_205) ;  /* 0x0000000000140947 */ /* 0x000fea0003800000 */
[----:B------:R-:W-:Y:S01]  /*72a0*/  ISETP.NE.AND P1, PT, R16, RZ, PT ;  /* 0x000000ff1000720c */ /* 0x000fe20003f25270 */
[----:B--2---:R-:W-:-:S04]  /*72b0*/  IMAD.MOV.U32 R5, RZ, RZ, 0x6100 ;  /* 0x00006100ff057424 */ /* 0x004fc800078e00ff */
[----:B------:R3:W-:Y:S08]  /*72c0*/  SYNCS.ARRIVE.TRANS64 RZ, [R0+URZ+0x36410], R5 ;  /* 0x0364100500ff79a7 */ /* 0x0007f0000800003f */
[----:B------:R-:W-:Y:S05]  /*72d0*/  @!P1 BRA `(.L_x_205) ;  /* 0x0000000000049947 */ /* 0x000fea0003800000 */
[----:B------:R-:W-:Y:S01]  /*72e0*/  BPT.TRAP 0x1 ;  /* 0x000000040000795c */ /* 0x000fe20000300000 */
.L_x_205:
        /* <DEDUP_REMOVED lines=36> */
.L_x_197:
[----:B------:R-:W-:Y:S01]  /*7530*/  ISETP.NE.AND P1, PT, R21, RZ, PT ;  /* 0x000000ff1500720c */ /* 0x000fe20003f25270 */
[----:B------:R-:W-:-:S12]  /*7540*/  IMAD.MOV.U32 R4, RZ, RZ, 0x1 ;  /* 0x00000001ff047424 */ /* 0x000fd800078e00ff */
[----:B------:R-:W-:Y:S05]  /*7550*/  @!P1 BRA `(.L_x_196) ;  /* 0x0000000400649947 */ /* 0x000fea0003800000 */
[----:B------:R-:W2:Y:S02]  /*7560*/  SYNCS.PHASECHK.TRANS64.TRYWAIT P1, [R0+URZ+0x36438], R10 ;  /* 0x0364380a000075a7 */ /* 0x000ea4000802017f */
[----:B--2---:R-:W-:Y:S05]  /*7570*/  @!P1 BRA `(.L_x_207) ;  /* 0x0000000c00d49947 */ /* 0x004fea0003800000 */
.L_x_238:
[----:B------:R-:W-:Y:S05]  /*7580*/  @P0 BRA `(.L_x_208) ;  /* 0x0000000000140947 */ /* 0x000fea0003800000 */
[----:B------:R-:W-:Y:S01]  /*7590*/  ISETP.NE.AND P1, PT, R16, RZ, PT ;  /* 0x000000ff1000720c */ /* 0x000fe20003f25270 */
[----:B------:R-:W-:-:S04]  /*75a0*/  IMAD.MOV.U32 R5, RZ, RZ, 0x6100 ;  /* 0x00006100ff057424 */ /* 0x000fc800078e00ff */
[----:B------:R3:W-:Y:S08]  /*75b0*/  SYNCS.ARRIVE.TRANS64 RZ, [R0+URZ+0x36430], R5 ;  /* 0x0364300500ff79a7 */ /* 0x0007f0000800003f */
[----:B------:R-:W-:Y:S05]  /*75c0*/  @!P1 BRA `(.L_x_208) ;  /* 0x0000000000049947 */ /* 0x000fea0003800000 */
[----:B------:R-:W-:Y:S01]  /*75d0*/  BPT.TRAP 0x1 ;  /* 0x000000040000795c */ /* 0x000fe20000300000 */
.L_x_208:
        /* <DEDUP_REMOVED lines=41> */
.L_x_239:
[----:B------:R-:W-:Y:S01]  /*7870*/  IMAD.MOV.U32 R4, RZ, RZ, RZ ;  /* 0x000000ffff047224 */ /* 0x000fe200078e00ff */
[----:B------:R-:W-:Y:S06]  /*7880*/  @P0 BRA `(.L_x_210) ;  /* 0x0000000000140947 */ /* 0x000fec0003800000 */
[----:B------:R-:W-:Y:S01]  /*7890*/  ISETP.NE.AND P1, PT, R16, RZ, PT ;  /* 0x000000ff1000720c */ /* 0x000fe20003f25270 */
[----:B---3--:R-:W-:-:S04]  /*78a0*/  IMAD.MOV.U32 R5, RZ, RZ, 0x6100 ;  /* 0x00006100ff057424 */ /* 0x008fc800078e00ff */
[----:B------:R4:W-:Y:S08]  /*78b0*/  SYNCS.ARRIVE.TRANS64 RZ, [R0+URZ+0x36418], R5 ;  /* 0x0364180500ff79a7 */ /* 0x0009f0000800003f */
[----:B------:R-:W-:Y:S05]  /*78c0*/  @!P1 BRA `(.L_x_210) ;  /* 0x0000000000049947 */ /* 0x000fea0003800000 */
[----:B------:R-:W-:Y:S01]  /*78d0*/  BPT.TRAP 0x1 ;  /* 0x000000040000795c */ /* 0x000fe20000300000 */
.L_x_210:
        /* <DEDUP_REMOVED lines=33> */
.L_x_196:
[----:B------:R-:W-:-:S04]  /*7af0*/  SHF.L.U32 R3, R4, 0x1f, RZ ;  /* 0x0000001f04037819 */ /* 0x000fc800000006ff */
[----:B------:R-:W3:Y:S02]  /*7b00*/  SYNCS.PHASECHK.TRANS64.TRYWAIT P1, [R0+URZ+0x36438], R3 ;  /* 0x03643803000075a7 */ /* 0x000ee4000802017f */
[----:B---3--:R-:W-:Y:S05]  /*7b10*/  @!P1 BRA `(.L_x_211) ;  /* 0x0000000800949947 */ /* 0x008fea0003800000 */
.L_x_240:
[----:B------:R-:W-:Y:S05]  /*7b20*/  @P0 BRA `(.L_x_212) ;  /* 0x0000000000180947 */ /* 0x000fea0003800000 */
[----:B------:R-:W4:Y:S01]  /*7b30*/  S2R R2, SR_TID.X ;  /* 0x0000000000027919 */ /* 0x000f220000002100 */
[----:B---3--:R-:W-:-:S04]  /*7b40*/  IMAD.MOV.U32 R3, RZ, RZ, 0x6100 ;  /* 0x00006100ff037424 */ /* 0x008fc800078e00ff */
[----:B------:R3:W-:Y:S01]  /*7b50*/  SYNCS.ARRIVE.TRANS64 RZ, [R0+URZ+0x36430], R3 ;  /* 0x0364300300ff79a7 */ /* 0x0007e2000800003f */
[----:B----4-:R-:W-:-:S13]  /*7b60*/  LOP3.LUT P0, RZ, R2, 0x1f, RZ, 0xc0, !PT ;  /* 0x0000001f02ff7812 */ /* 0x010fda000780c0ff */
[----:B---3--:R-:W-:Y:S05]  /*7b70*/  @!P0 BRA `(.L_x_212) ;  /* 0x0000000000048947 */ /* 0x008fea0003800000 */
[----:B------:R-:W-:Y:S01]  /*7b80*/  BPT.TRAP 0x1 ;  /* 0x000000040000795c */ /* 0x000fe20000300000 */
.L_x_212:
        /* <DEDUP_REMOVED lines=43> */
.L_x_193:
[----:B------:R-:W-:Y:S05]  /*7e40*/  BSYNC B0 ;  /* 0x0000000000007941 */ /* 0x000fea0003800000 */
.L_x_192:
[----:B------:R-:W-:-:S03]  /*7e50*/  UMOV UR6, 0xffffffff ;  /* 0xffffffff00067882 */ /* 0x000fc60000000000 */
[----:B------:R-:W-:Y:S05]  /*7e60*/  BRA.DIV UR6, `(.L_x_213) ;  /* 0x0000000606d47947 */ /* 0x000fea000b800000 */
[----:B------:R-:W-:-:S13]  /*7e70*/  ELECT P0, URZ, PT ;  /* 0x00000000003f782f */ /* 0x000fda0003800000 */
.L_x_243:
[----:B------:R-:W-:Y:S04]  /*7e80*/  BSSY B0, `(.L_x_214) ;  /* 0x000001e000007945 */ /* 0x000fe80003800000 */
[----:B------:R-:W-:Y:S05]  /*7e90*/  @!P0 BRA `(.L_x_215) ;  /* 0x0000000000708947 */ /* 0x000fea0003800000 */
[----:B------:R-:W-:-:S04]  /*7ea0*/  LOP3.LUT R17, R17, 0x2, RZ, 0xfc, !PT ;  /* 0x0000000211117812 */ /* 0x000fc800078efcff */
[----:B------:R-:W-:-:S13]  /*7eb0*/  ISETP.NE.AND P2, PT, R17, 0x3, PT ;  /* 0x000000031100780c */ /* 0x000fda0003f45270 */
[----:B------:R-:W-:Y:S05]  /*7ec0*/  @!P2 BRA `(.L_x_216) ;  /* 0x000000000004a947 */ /* 0x000fea0003800000 */
[----:B------:R-:W-:Y:S01]  /*7ed0*/  BPT.TRAP 0x1 ;  /* 0x000000040000795c */ /* 0x000fe20000300000 */
.L_x_216:
        /* <DEDUP_REMOVED lines=15> */
.L_x_244:
[----:B------:R-:W2:Y:S02]  /*7fd0*/  SYNCS.PHASECHK.TRANS64.TRYWAIT P0, [R3+URZ], R2 ;  /* 0x00000002030075a7 */ /* 0x000ea4000800017f */
[----:B--2---:R-:W-:Y:S05]  /*7fe0*/  @!P0 BRA `(.L_x_218) ;  /* 0x0000000400ac8947 */ /* 0x004fea0003800000 */
.L_x_245:
[----:B------:R-:W-:Y:S05]  /*7ff0*/  @!P2 BRA `(.L_x_219) ;  /* 0x000000000004a947 */ /* 0x000fea0003800000 */
[----:B------:R-:W-:Y:S01]  /*8000*/  BPT.TRAP 0x1 ;  /* 0x000000040000795c */ /* 0x000fe20000300000 */
.L_x_219:
[----:B------:R-:W-:-:S07]  /*8010*/  SHF.L.U32 R4, R4, 0x1f, RZ ;  /* 0x0000001f04047819 */ /* 0x000fce00000006ff */
.L_x_220:
[----:B---3--:R3:W4:Y:S02]  /*8020*/  SYNCS.PHASECHK.TRANS64.TRYWAIT P0, [R9+URZ+0x36438], R4 ;  /* 0x03643804090075a7 */ /* 0x008724000800017f */
[----:B----4-:R-:W-:Y:S05]  /*8030*/  @!P0 NANOSLEEP.SYNCS 0x989680 ;  /* 0x009896800000895d */ /* 0x010fea0003900000 */
[----:B------:R-:W4:Y:S02]  /*8040*/  @!P0 SYNCS.PHASECHK.TRANS64 P0, [R9+URZ+0x36438], R4 ;  /* 0x03643804090085a7 */ /* 0x000f24000800007f */
[----:B----4-:R-:W-:Y:S05]  /*8050*/  @!P0 BRA `(.L_x_220) ;  /* 0xfffffffc00f08947 */ /* 0x010fea000383ffff */
.L_x_215:
[----:B------:R-:W-:Y:S05]  /*8060*/  BSYNC B0 ;  /* 0x0000000000007941 */ /* 0x000fea0003800000 */
.L_x_214:
[----:B------:R-:W-:Y:S05]  /*8070*/  EXIT ;  /* 0x000000000000794d */ /* 0x000fea0003800000 */
.L_x_120:
[----:B------:R-:W-:Y:S02]  /*8080*/  IMAD.MOV.U32 R12, RZ, RZ, RZ ;  /* 0x000000ffff0c7224 */ /* 0x000fe400078e00ff */
[----:B------:R-:W-:Y:S02]  /*8090*/  IMAD.MOV.U32 R11, RZ, RZ, 0x1f ;  /* 0x0000001fff0b7424 */ /* 0x000fe400078e00ff */
[----:B------:R-:W-:-:S07]  /*80a0*/  IMAD.MOV.U32 R15, RZ, RZ, -0x1 ;  /* 0xffffffffff0f7424 */ /* 0x000fce00078e00ff */
[----:B------:R-:W-:Y:S05]  /*80b0*/  WARPSYNC.COLLECTIVE R15, `(.L_x_221) ;  /* 0x000000000f087348 */ /* 0x000fea0003c00000 */
[----:B------:R1:W2:Y:S02]  /*80c0*/  SHFL.IDX P6, R14, R13, R12, R11 ;  /* 0x0000000c0d0e7389 */ /* 0x0002a400000c000b */
[----:B-12---:R-:W-:Y:S01]  /*80d0*/  ENDCOLLECTIVE ;  /* 0x000000000000791b */ /* 0x006fe20003800000 */
.L_x_221:
[----:B------:R-:W-:Y:S05]  /*80e0*/  BRA `(.L_x_222) ;  /* 0xffffff8800a87947 */ /* 0x000fea000383ffff */
.L_x_122:
[----:B--2---:R2:W3:Y:S02]  /*80f0*/  SYNCS.PHASECHK.TRANS64.TRYWAIT P0, [R157+URZ+0x36400], R18 ;  /* 0x036400129d0075a7 */ /* 0x0044e4000800017f */
[----:B---3--:R-:W-:Y:S05]  /*8100*/  @!P0 NANOSLEEP.SYNCS 0x989680 ;  /* 0x009896800000895d */ /* 0x008fea0003900000 */
[----:B------:R-:W3:Y:S02]  /*8110*/  @!P0 SYNCS.PHASECHK.TRANS64 P0, [R157+URZ+0x36400], R18 ;  /* 0x036400129d0085a7 */ /* 0x000ee4000800007f */
[----:B---3--:R-:W-:Y:S05]  /*8120*/  @!P0 BRA `(.L_x_122) ;  /* 0xfffffffc00f08947 */ /* 0x008fea000383ffff */
[----:B------:R-:W-:Y:S05]  /*8130*/  BRA `(.L_x_121) ;  /* 0xffffff8c00147947 */ /* 0x000fea000383ffff */
.L_x_127:
[----:B--2---:R2:W3:Y:S02]  /*8140*/  SYNCS.PHASECHK.TRANS64.TRYWAIT P1, [R4+URZ+0x36410], R13 ;  /* 0x0364100d040075a7 */ /* 0x0044e4000802017f */
[----:B---3--:R-:W-:Y:S05]  /*8150*/  @!P1 NANOSLEEP.SYNCS 0x989680 ;  /* 0x009896800000995d */ /* 0x008fea0003900000 */
[----:B------:R-:W3:Y:S02]  /*8160*/  @!P1 SYNCS.PHASECHK.TRANS64 P1, [R4+URZ+0x36410], R13 ;  /* 0x0364100d040095a7 */ /* 0x000ee4000802007f */
[----:B---3--:R-:W-:Y:S05]  /*8170*/  @!P1 BRA `(.L_x_127) ;  /* 0xfffffffc00f09947 */ /* 0x008fea000383ffff */
[----:B------:R-:W-:Y:S05]  /*8180*/  BRA `(.L_x_126) ;  /* 0xffffff9000d47947 */ /* 0x000fea000383ffff */
.L_x_131:
[----:B---3--:R3:W1:Y:S02]  /*8190*/  SYNCS.PHASECHK.TRANS64.TRYWAIT P1, [R157+URZ+0x36430], R14 ;  /* 0x0364300e9d0075a7 */ /* 0x008664000802017f */
[----:B-1----:R-:W-:Y:S05]  /*81a0*/  @!P1 NANOSLEEP.SYNCS 0x989680 ;  /* 0x009896800000995d */ /* 0x002fea0003900000 */
[----:B------:R-:W1:Y:S02]  /*81b0*/  @!P1 SYNCS.PHASECHK.TRANS64 P1, [R157+URZ+0x36430], R14 ;  /* 0x0364300e9d0095a7 */ /* 0x000e64000802007f */
[----:B-1----:R-:W-:Y:S05]  /*81c0*/  @!P1 BRA `(.L_x_131) ;  /* 0xfffffffc00f09947 */ /* 0x002fea000383ffff */
[----:B------:R-:W-:Y:S05]  /*81d0*/  BRA `(.L_x_130) ;  /* 0xffffff9800787947 */ /* 0x000fea000383ffff */
.L_x_146:
[----:B------:R-:W-:Y:S01]  /*81e0*/  BSSY B0, `(.L_x_223) ;  /* 0x0000005000007945 */ /* 0x000fe20003800000 */
[----:B------:R-:W-:-:S07]  /*81f0*/  IMAD.MOV.U32 R15, RZ, RZ, -0x1 ;  /* 0xffffffffff0f7424 */ /* 0x000fce00078e00ff */
[----:B------:R-:W-:Y:S05]  /*8200*/  WARPSYNC.COLLECTIVE R15, `(.L_x_224) ;  /* 0x000000000f087348 */ /* 0x000fea0003c00000 */
[----:B------:R-:W-:Y:S01]  /*8210*/  NOP ;  /* 0x0000000000007918 */ /* 0x000fe20000000000 */
[----:B------:R-:W-:Y:S01]  /*8220*/  ENDCOLLECTIVE ;  /* 0x000000000000791b */ /* 0x000fe20003800000 */
.L_x_224:
[----:B------:R-:W-:Y:S05]  /*8230*/  BSYNC B0 ;  /* 0x0000000000007941 */ /* 0x000fea0003800000 */
.L_x_223:
[----:B------:R-:W-:Y:S05]  /*8240*/  BRA `(.L_x_225) ;  /* 0xffffffc800907947 */ /* 0x000fea000383ffff */
.L_x_162:
[----:B------:R-:W-:Y:S01]  /*8250*/  BSSY B0, `(.L_x_226) ;  /* 0x0000005000007945 */ /* 0x000fe20003800000 */
[----:B------:R-:W-:-:S07]  /*8260*/  IMAD.MOV.U32 R15, RZ, RZ, -0x1 ;  /* 0xffffffffff0f7424 */ /* 0x000fce00078e00ff */
[----:B------:R-:W-:Y:S05]  /*8270*/  WARPSYNC.COLLECTIVE R15, `(.L_x_227) ;  /* 0x000000000f087348 */ /* 0x000fea0003c00000 */
[----:B------:R-:W-:Y:S01]  /*8280*/  NOP ;  /* 0x0000000000007918 */ /* 0x000fe20000000000 */
[----:B------:R-:W-:Y:S01]  /*8290*/  ENDCOLLECTIVE ;  /* 0x000000000000791b */ /* 0x000fe20003800000 */
.L_x_227:
[----:B------:R-:W-:Y:S05]  /*82a0*/  BSYNC B0 ;  /* 0x0000000000007941 */ /* 0x000fea0003800000 */
.L_x_226:
[----:B------:R-:W-:Y:S05]  /*82b0*/  BRA `(.L_x_228) ;  /* 0xffffffd000007947 */ /* 0x000fea000383ffff */
.L_x_179:
[----:B------:R-:W-:Y:S01]  /*82c0*/  BSSY B0, `(.L_x_229) ;  /* 0x0000005000007945 */ /* 0x000fe20003800000 */
[----:B------:R-:W-:-:S07]  /*82d0*/  IMAD.MOV.U32 R15, RZ, RZ, -0x1 ;  /* 0xffffffffff0f7424 */ /* 0x000fce00078e00ff */
[----:B------:R-:W-:Y:S05]  /*82e0*/  WARPSYNC.COLLECTIVE R15, `(.L_x_230) ;  /* 0x000000000f087348 */ /* 0x000fea0003c00000 */
[----:B------:R-:W-:Y:S01]  /*82f0*/  NOP ;  /* 0x0000000000007918 */ /* 0x000fe20000000000 */
[----:B------:R-:W-:Y:S01]  /*8300*/  ENDCOLLECTIVE ;  /* 0x000000000000791b */ /* 0x000fe20003800000 */
.L_x_230:
[----:B------:R-:W-:Y:S05]  /*8310*/  BSYNC B0 ;  /* 0x0000000000007941 */ /* 0x000fea0003800000 */
.L_x_229:
[----:B------:R-:W-:Y:S05]  /*8320*/  BRA `(.L_x_231) ;  /* 0xffffffd4007c7947 */ /* 0x000fea000383ffff */
.L_x_194:
[----:B-1----:R1:W2:Y:S02]  /*8330*/  SYNCS.PHASECHK.TRANS64.TRYWAIT P1, [R0+URZ+0x36420], R10 ;  /* 0x0364200a000075a7 */ /* 0x0022a4000802017f */
[----:B--2---:R-:W-:Y:S05]  /*8340*/  @!P1 NANOSLEEP.SYNCS 0x989680 ;  /* 0x009896800000995d */ /* 0x004fea0003900000 */
[----:B------:R-:W2:Y:S02]  /*8350*/  @!P1 SYNCS.PHASECHK.TRANS64 P1, [R0+URZ+0x36420], R10 ;  /* 0x0364200a000095a7 */ /* 0x000ea4000802007f */
[----:B--2---:R-:W-:Y:S05]  /*8360*/  @!P1 BRA `(.L_x_194) ;  /* 0xfffffffc00f09947 */ /* 0x004fea000383ffff */
[----:B------:R-:W-:Y:S05]  /*8370*/  BRA `(.L_x_232) ;  /* 0xffffffdc00c87947 */ /* 0x000fea000383ffff */
.L_x_198:
[----:B-1----:R1:W2:Y:S02]  /*8380*/  SYNCS.PHASECHK.TRANS64.TRYWAIT P1, [R0+URZ+0x36438], R10 ;  /* 0x0364380a000075a7 */ /* 0x0022a4000802017f */
[----:B--2---:R-:W-:Y:S05]  /*8390*/  @!P1 NANOSLEEP.SYNCS 0x989680 ;  /* 0x009896800000995d */ /* 0x004fea0003900000 */
[----:B------:R-:W2:Y:S02]  /*83a0*/  @!P1 SYNCS.PHASECHK.TRANS64 P1, [R0+URZ+0x36438], R10 ;  /* 0x0364380a000095a7 */ /* 0x000ea4000802007f */
[----:B--2---:R-:W-:Y:S05]  /*83b0*/  @!P1 BRA `(.L_x_198) ;  /* 0xfffffffc00f09947 */ /* 0x004fea000383ffff */
[----:B------:R-:W-:Y:S05]  /*83c0*/  BRA `(.L_x_233) ;  /* 0xffffffe400807947 */ /* 0x000fea000383ffff */
.L_x_200:
[----:B--2---:R2:W3:Y:S02]  /*83d0*/  SYNCS.PHASECHK.TRANS64.TRYWAIT P1, [R0+URZ+0x36428], R3 ;  /* 0x03642803000075a7 */ /* 0x0044e4000802017f */
[----:B---3--:R-:W-:Y:S05]  /*83e0*/  @!P1 NANOSLEEP.SYNCS 0x989680 ;  /* 0x009896800000995d */ /* 0x008fea0003900000 */
[----:B------:R-:W3:Y:S02]  /*83f0*/  @!P1 SYNCS.PHASECHK.TRANS64 P1, [R0+URZ+0x36428], R3 ;  /* 0x03642803000095a7 */ /* 0x000ee4000802007f */
[----:B---3--:R-:W-:Y:S05]  /*8400*/  @!P1 BRA `(.L_x_200) ;  /* 0xfffffffc00f09947 */ /* 0x008fea000383ffff */
[----:B------:R-:W-:Y:S05]  /*8410*/  BRA `(.L_x_234) ;  /* 0xffffffe800407947 */ /* 0x000fea000383ffff */
.L_x_202:
[----:B--2---:R2:W3:Y:S02]  /*8420*/  SYNCS.PHASECHK.TRANS64.TRYWAIT P1, [R0+URZ+0x36438], R29 ;  /* 0x0364381d000075a7 */ /* 0x0044e4000802017f */
[----:B---3--:R-:W-:Y:S05]  /*8430*/  @!P1 NANOSLEEP.SYNCS 0x989680 ;  /* 0x009896800000995d */ /* 0x008fea0003900000 */
[----:B------:R-:W3:Y:S02]  /*8440*/  @!P1 SYNCS.PHASECHK.TRANS64 P1, [R0+URZ+0x36438], R29 ;  /* 0x0364381d000095a7 */ /* 0x000ee4000802007f */
[----:B---3--:R-:W-:Y:S05]  /*8450*/  @!P1 BRA `(.L_x_202) ;  /* 0xfffffffc00f09947 */ /* 0x008fea000383ffff */
[----:B------:R-:W-:Y:S05]  /*8460*/  BRA `(.L_x_235) ;  /* 0xffffffe800d07947 */ /* 0x000fea000383ffff */
.L_x_204:
[----:B------:R-:W-:-:S07]  /*8470*/  SHF.L.U32 R5, R12, 0x1f, RZ ;  /* 0x0000001f0c057819 */ /* 0x000fce00000006ff */
.L_x_236:
[----:B--2---:R2:W3:Y:S02]  /*8480*/  SYNCS.PHASECHK.TRANS64.TRYWAIT P1, [R0+URZ+0x36420], R5 ;  /* 0x03642005000075a7 */ /* 0x0044e4000802017f */
[----:B---3--:R-:W-:Y:S05]  /*8490*/  @!P1 NANOSLEEP.SYNCS 0x989680 ;  /* 0x009896800000995d */ /* 0x008fea0003900000 */
[----:B------:R-:W3:Y:S02]  /*84a0*/  @!P1 SYNCS.PHASECHK.TRANS64 P1, [R0+URZ+0x36420], R5 ;  /* 0x03642005000095a7 */ /* 0x000ee4000802007f */
[----:B---3--:R-:W-:Y:S05]  /*84b0*/  @!P1 BRA `(.L_x_236) ;  /* 0xfffffffc00f09947 */ /* 0x008fea000383ffff */
[----:B------:R-:W-:Y:S05]  /*84c0*/  BRA `(.L_x_237) ;  /* 0xffffffec00707947 */ /* 0x000fea000383ffff */
.L_x_207:
[----:B--2---:R2:W3:Y:S02]  /*84d0*/  SYNCS.PHASECHK.TRANS64.TRYWAIT P1, [R0+URZ+0x36438], R10 ;  /* 0x0364380a000075a7 */ /* 0x0044e4000802017f */
[----:B---3--:R-:W-:Y:S05]  /*84e0*/  @!P1 NANOSLEEP.SYNCS 0x989680 ;  /* 0x009896800000995d */ /* 0x008fea0003900000 */
[----:B------:R-:W3:Y:S02]  /*84f0*/  @!P1 SYNCS.PHASECHK.TRANS64 P1, [R0+URZ+0x36438], R10 ;  /* 0x0364380a000095a7 */ /* 0x000ee4000802007f */
[----:B---3--:R-:W-:Y:S05]  /*8500*/  @!P1 BRA `(.L_x_207) ;  /* 0xfffffffc00f09947 */ /* 0x008fea000383ffff */
[----:B------:R-:W-:Y:S05]  /*8510*/  BRA `(.L_x_238) ;  /* 0xfffffff000187947 */ /* 0x000fea000383ffff */
.L_x_209:
[----:B---3--:R3:W4:Y:S02]  /*8520*/  SYNCS.PHASECHK.TRANS64.TRYWAIT P1, [R0+URZ+0x36428], R5 ;  /* 0x03642805000075a7 */ /* 0x008724000802017f */
[----:B----4-:R-:W-:Y:S05]  /*8530*/  @!P1 NANOSLEEP.SYNCS 0x989680 ;  /* 0x009896800000995d */ /* 0x010fea0003900000 */
[----:B------:R-:W4:Y:S02]  /*8540*/  @!P1 SYNCS.PHASECHK.TRANS64 P1, [R0+URZ+0x36428], R5 ;  /* 0x03642805000095a7 */ /* 0x000f24000802007f */
[----:B----4-:R-:W-:Y:S05]  /*8550*/  @!P1 BRA `(.L_x_209) ;  /* 0xfffffffc00f09947 */ /* 0x010fea000383ffff */
[----:B------:R-:W-:Y:S05]  /*8560*/  BRA `(.L_x_239) ;  /* 0xfffffff000c07947 */ /* 0x000fea000383ffff */
.L_x_211:
[----:B---3--:R3:W4:Y:S02]  /*8570*/  SYNCS.PHASECHK.TRANS64.TRYWAIT P1, [R0+URZ+0x36438], R3 ;  /* 0x03643803000075a7 */ /* 0x008724000802017f */
[----:B----4-:R-:W-:Y:S05]  /*8580*/  @!P1 NANOSLEEP.SYNCS 0x989680 ;  /* 0x009896800000995d */ /* 0x010fea0003900000 */
[----:B------:R-:W4:Y:S02]  /*8590*/  @!P1 SYNCS.PHASECHK.TRANS64 P1, [R0+URZ+0x36438], R3 ;  /* 0x03643803000095a7 */ /* 0x000f24000802007f */
[----:B----4-:R-:W-:Y:S05]  /*85a0*/  @!P1 BRA `(.L_x_211) ;  /* 0xfffffffc00f09947 */ /* 0x010fea000383ffff */
[----:B------:R-:W-:Y:S05]  /*85b0*/  BRA `(.L_x_240) ;  /* 0xfffffff400587947 */ /* 0x000fea000383ffff */
.L_x_213:
[----:B------:R-:W-:Y:S01]  /*85c0*/  BSSY B0, `(.L_x_241) ;  /* 0x0000006000007945 */ /* 0x000fe20003800000 */
[----:B------:R-:W-:-:S07]  /*85d0*/  IMAD.MOV.U32 R15, RZ, RZ, -0x1 ;  /* 0xffffffffff0f7424 */ /* 0x000fce00078e00ff */
[----:B-12---:R-:W-:Y:S05]  /*85e0*/  WARPSYNC.COLLECTIVE R15, `(.L_x_242) ;  /* 0x000000000f0c7348 */ /* 0x006fea0003c00000 */
[----:B------:R-:W-:Y:S02]  /*85f0*/  ELECT P6, UR62, PT ;  /* 0x00000000003e782f */ /* 0x000fe400038c0000 */
[----:B------:R-:W-:Y:S01]  /*8600*/  MOV R14, UR62 ;  /* 0x0000003e000e7c02 */ /* 0x000fe20008000f00 */
[----:B-12---:R-:W-:Y:S10]  /*8610*/  ENDCOLLECTIVE ;  /* 0x000000000000791b */ /* 0x006ff40003800000 */
.L_x_242:
[----:B------:R-:W-:Y:S05]  /*8620*/  BSYNC B0 ;  /* 0x0000000000007941 */ /* 0x000fea0003800000 */
.L_x_241:
[----:B------:R-:W-:Y:S01]  /*8630*/  PLOP3.LUT P0, PT, P6, PT, PT, 0x80, 0x0 ;  /* 0x000000000000781c */ /* 0x000fe2000370f070 */
[----:B------:R-:W-:-:S12]  /*8640*/  BRA `(.L_x_243) ;  /* 0xfffffff8000c7947 */ /* 0x000fd8000383ffff */
.L_x_217:
[----:B-1----:R1:W2:Y:S02]  /*8650*/  SYNCS.PHASECHK.TRANS64.TRYWAIT P0, [R7+URZ], R0 ;  /* 0x00000000070075a7 */ /* 0x0022a4000800017f */
[----:B--2---:R-:W-:Y:S05]  /*8660*/  @!P0 NANOSLEEP.SYNCS 0x989680 ;  /* 0x009896800000895d */ /* 0x004fea0003900000 */
[----:B------:R-:W2:Y:S02]  /*8670*/  @!P0 SYNCS.PHASECHK.TRANS64 P0, [R7+URZ], R0 ;  /* 0x00000000070085a7 */ /* 0x000ea4000800007f */
[----:B--2---:R-:W-:Y:S05]  /*8680*/  @!P0 BRA `(.L_x_217) ;  /* 0xfffffffc00f08947 */ /* 0x004fea000383ffff */
[----:B------:R-:W-:Y:S05]  /*8690*/  BRA `(.L_x_244) ;  /* 0xfffffff8004c7947 */ /* 0x000fea000383ffff */
.L_x_218:
[----:B--2---:R2:W3:Y:S02]  /*86a0*/  SYNCS.PHASECHK.TRANS64.TRYWAIT P0, [R3+URZ], R2 ;  /* 0x00000002030075a7 */ /* 0x0044e4000800017f */
[----:B---3--:R-:W-:Y:S05]  /*86b0*/  @!P0 NANOSLEEP.SYNCS 0x989680 ;  /* 0x009896800000895d */ /* 0x008fea0003900000 */
[----:B------:R-:W3:Y:S02]  /*86c0*/  @!P0 SYNCS.PHASECHK.TRANS64 P0, [R3+URZ], R2 ;  /* 0x00000002030085a7 */ /* 0x000ee4000800007f */
[----:B---3--:R-:W-:Y:S05]  /*86d0*/  @!P0 BRA `(.L_x_218) ;  /* 0xfffffffc00f08947 */ /* 0x008fea000383ffff */
[----:B------:R-:W-:Y:S05]  /*86e0*/  BRA `(.L_x_245) ;  /* 0xfffffff800407947 */ /* 0x000fea000383ffff */
.L_x_246:
        /* <DEDUP_REMOVED lines=9> */
.L_x_3856:


//--------------------- .text._ZN7cutlass13device_kernelIN5flash11enable_sm90INS1_16FlashAttnBwdSm90INS1_25CollectiveMainloopBwdSm90ILi2ELi1ELi1EN4cute5tupleIJNS5_1CILi1EEES8_S8_EEENS6_IJNS7_ILi64EEENS7_ILi96EEENS7_ILi192EEEEEENS_10bfloat16_tEfNS_4arch4Sm90ELb0ELb0ELb1ELb0ELb0ELb0ELb1ELb0ELi3ELi1ELi1ELi1ELb0EEENS1_24CollectiveEpilogueBwdGQAISD_fSG_Li384ELb0ELb0EEENS1_19SingleTileSchedulerILb0ELb0ELb0ELi96EEEEEEEEEvNT_6ParamsE --------------------------
	.section	.text._ZN7cutlass13device_kernelIN5flash11enable_sm90INS1_16FlashAttnBwdSm90INS1_25CollectiveMainloopBwdSm90ILi2ELi1ELi1EN4cute5tupleIJNS5_1CILi1EEES8_S8_EEENS6_IJNS7_ILi64EEENS7_ILi96EEENS7_ILi192EEEEEENS_10bfloat16_tEfNS_4arch4Sm90ELb0ELb0ELb1ELb0ELb0ELb0ELb1ELb0ELi3ELi1ELi1ELi1ELb0EEENS1_24CollectiveEpilogueBwdGQAISD_fSG_Li384ELb0ELb0EEENS1_19SingleTileSchedulerILb0ELb0ELb0ELi96EEEEEEEEEvNT_6ParamsE,"ax",@progbits
	.align	128
.text._ZN7cutlass13device_kernelIN5flash11enable_sm90INS1_16FlashAttnBwdSm90INS1_25CollectiveMainloopBwdSm90ILi2ELi1ELi1EN4cute5tupleIJNS5_1CILi1EEES8_S8_EEENS6_IJNS7_ILi64EEENS7_ILi96EEENS7_ILi192EEEEEENS_10bfloat16_tEfNS_4arch4Sm90ELb0ELb0ELb1ELb0ELb0ELb0ELb1ELb0ELi3ELi1ELi1ELi1ELb0EEENS1_24CollectiveEpilogueBwdGQAISD_fSG_Li384ELb0ELb0EEENS1_19SingleTileSchedulerILb0ELb0ELb0ELi96EEEEEEEEEvNT_6ParamsE:
        .type           _ZN7cutlass13device_kernelIN5flash11enable_sm90INS1_16FlashAttnBwdSm90INS1_25CollectiveMainloopBwdSm90ILi2ELi1ELi1EN4cute5tupleIJNS5_1CILi1EEES8_S8_EEENS6_IJNS7_ILi64EEENS7_ILi96EEENS7_ILi192EEEEEENS_10bfloat16_tEfNS_4arch4Sm90ELb0ELb0ELb1ELb0ELb0ELb0ELb1ELb0ELi3ELi1ELi1ELi1ELb0EEENS1_24CollectiveEpilogueBwdGQAISD_fSG_Li384ELb0ELb0EEENS1_19SingleTileSchedulerILb0ELb0ELb0ELi96EEEEEEEEEvNT_6ParamsE,@function
        .size           _ZN7cutlass13device_kernelIN5flash11enable_sm90INS1_16FlashAttnBwdSm90INS1_25CollectiveMainloopBwdSm90ILi2ELi1ELi1EN4cute5tupleIJNS5_1CILi1EEES8_S8_EEENS6_IJNS7_ILi64EEENS7_ILi96EEENS7_ILi192EEEEEENS_10bfloat16_tEfNS_4arch4Sm90ELb0ELb0ELb1ELb0ELb0ELb0ELb1ELb0ELi3ELi1ELi1ELi1ELb0EEENS1_24CollectiveEpilogueBwdGQAISD_fSG_Li384ELb0ELb0EEENS1_19SingleTileSchedulerILb0ELb0ELb0ELi96EEEEEEEEEvNT_6ParamsE,(.L_x_3857 - _ZN7cutlass13device_kernelIN5flash11enable_sm90INS1_16FlashAttnBwdSm90INS1_25CollectiveMainloopBwdSm90ILi2ELi1ELi1EN4cute5tupleIJNS5_1CILi1EEES8_S8_EEENS6_IJNS7_ILi64EEENS7_ILi96EEENS7_ILi192EEEEEENS_10bfloat16_tEfNS_4arch4Sm90ELb0ELb0ELb1ELb0ELb0ELb0ELb1ELb0ELi3ELi1ELi1ELi1ELb0EEENS1_24CollectiveEpilogueBwdGQAISD_fSG_Li384ELb0ELb0EEENS1_19SingleTileSchedulerILb0ELb0ELb0ELi96EEEEEEEEEvNT_6ParamsE)
        .other          _ZN7cutlass13device_kernelIN5flash11enable_sm90INS1_16FlashAttnBwdSm90INS1_25CollectiveMainloopBwdSm90ILi2ELi1ELi1EN4cute5tupleIJNS5_1CILi1EEES8_S8_EEENS6_IJNS7_ILi64EEENS7_ILi96EEENS7_ILi192EEEEEENS_10bfloat16_tEfNS_4arch4Sm90ELb0ELb0ELb1ELb0ELb0ELb0ELb1ELb0ELi3ELi1ELi1ELi1ELb0EEENS1_24CollectiveEpilogueBwdGQAISD_fSG_Li384ELb0ELb0EEENS1_19SingleTileSchedulerILb0ELb0ELb0ELi96EEEEEEEEEvNT_6ParamsE,@"STO_CUDA_ENTRY STV_DEFAULT"
_ZN7cutlass13device_kernelIN5flash11enable_sm90INS1_16FlashAttnBwdSm90INS1_25CollectiveMainloopBwdSm90ILi2ELi1ELi1EN4cute5tupleIJNS5_1CILi1EEES8_S8_EEENS6_IJNS7_ILi64EEENS7_ILi96EEENS7_ILi192EEEEEENS_10bfloat16_tEfNS_4arch4Sm90ELb0ELb0ELb1ELb0ELb0ELb0ELb1ELb0ELi3ELi1ELi1ELi1ELb0EEENS1_24CollectiveEpilogueBwdGQAISD_fSG_Li384ELb0ELb0EEENS1_19SingleTileSchedulerILb0ELb0ELb0ELi96EEEEEEEEEvNT_6ParamsE:
[----:B------:R-:W1:Y:S01]  /*0000*/  LDC R1, c[0x0][0x28] ;  /* 0x00000a00ff017b82 */ /* 0x000e620000000800 */
[----:B------:R-:W2:Y:S01]  /*0010*/  S2R R3, SR_TID.X ;  /* 0x0000000000037919 */ /* 0x000ea20000002100 */
[----:B------:R-:W-:Y:S01]  /*0020*/  ELECT P0, URZ, PT ;  /* 0x00000000003f782f */ /* 0x000fe20003800000 */
[----:B------:R-:W-:Y:S01]  /*0030*/  BSSY B0, `(.L_x_247) ;  /* 0x0000013000007945 */ /* 0x000fe20003800000 */
[----:B--2---:R-:W-:-:S05]  /*0040*/  SHF.R.U32.HI R0, RZ, 0x5, R3 ;  /* 0x00000005ff007819 */ /* 0x004fca0000011603 */
[----:B------:R-:W2:Y:S02]  /*0050*/  SHFL.IDX PT, R2, R0, RZ, 0x1f ;  /* 0x00001fff00027589 */ /* 0x000ea400000e0000 */
[----:B--2---:R-:W-:-:S13]  /*0060*/  ISETP.EQ.AND P0, PT, R2, RZ, P0 ;  /* 0x000000ff0200720c */ /* 0x004fda0000702270 */
[----:B-1----:R-:W-:Y:S05]  /*0070*/  @!P0 BRA `(.L_x_248) ;  /* 0x0000000000388947 */ /* 0x002fea0003800000 */
[----:B------:R-:W-:Y:S02]  /*0080*/  ULDC.64 UR4, c[0x0][0x198] ;  /* 0x0000660000047ab9 */ /* 0x000fe40000000a00 */
[----:B------:R-:W-:Y:S02]  /*0090*/  UIADD3 UR6, UP0, UR4, 0xf0, URZ ;  /* 0x000000f004067890 */ /* 0x000fe4000ff1e03f */
[----:B------:R-:W-:Y:S02]  /*00a0*/  UIADD3 UR8, UP1, UR4, 0x1f0, URZ ;  /* 0x000001f004087890 */ /* 0x000fe4000ff3e03f */
[----:B------:R-:W-:Y:S02]  /*00b0*/  UIADD3 UR10, UP2, UR4, 0x2f0, URZ ;  /* 0x000002f0040a7890 */ /* 0x000fe4000ff5e03f */
[----:B------:R-:W-:Y:S02]  /*00c0*/  UIADD3 UR4, UP3, UR4, 0x3f0, URZ ;  /* 0x000003f004047890 */ /* 0x000fe4000ff7e03f */
[----:B------:R-:W-:-:S02]  /*00d0*/  UIADD3.X UR7, URZ, UR5, URZ, UP0, !UPT ;  /* 0x000000053f077290 */ /* 0x000fc400087fe43f */
[----:B------:R-:W-:Y:S02]  /*00e0*/  UIADD3.X UR9, URZ, UR5, URZ, UP1, !UPT ;  /* 0x000000053f097290 */ /* 0x000fe40008ffe43f */
[----:B------:R-:W-:Y:S02]  /*00f0*/  UIADD3.X UR11, URZ, UR5, URZ, UP2, !UPT ;  /* 0x000000053f0b7290 */ /* 0x000fe400097fe43f */
[----:B------:R-:W-:-:S03]  /*0100*/  UIADD3.X UR5, URZ, UR5, URZ, UP3, !UPT ;  /* 0x000000053f057290 */ /* 0x000fc60009ffe43f */
[----:B------:R1:W-:Y:S02]  /*0110*/  UTMACCTL.PF [UR6] ;  /* 0x00000000060079b9 */ /* 0x0003e40008040000 */
[----:B------:R1:W-:Y:S02]  /*0120*/  UTMACCTL.PF [UR8] ;  /* 0x00000000080079b9 */ /* 0x0003e40008040000 */
[----:B------:R1:W-:Y:S02]  /*0130*/  UTMACCTL.PF [UR10] ;  /* 0x000000000a0079b9 */ /* 0x0003e40008040000 */
[----:B------:R1:W-:Y:S02]  /*0140*/  UTMACCTL.PF [UR4] ;  /* 0x00000000040079b9 */ /* 0x0003e40008040000 */
[----:B-1----:R-:W-:Y:S01]  /*0150*/  NOP ;  /* 0x0000000000007918 */ /* 0x002fe20000000000 */
.L_x_248:
[----:B------:R-:W-:Y:S05]  /*0160*/  BSYNC B0 ;  /* 0x0000000000007941 */ /* 0x000fea0003800000 */
.L_x_247:
        /* <DEDUP_REMOVED lines=30> */
[----:B------:R1:W5:Y:S01]  /*0350*/  SYNCS.EXCH.64 URZ, [UR8+0x36420], UR4 ;  /* 0x03642004083f75b2 */ /* 0x0003620008000100 */
[----:B------:R1:W1:Y:S01]  /*0360*/  SYNCS.EXCH.64 URZ, [UR8+0x36418], UR6 ;  /* 0x03641806083f75b2 */ /* 0x0002620008000100 */
[----:B------:R1:W1:Y:S01]  /*0370*/  SYNCS.EXCH.64 URZ, [UR8+0x36428], UR4 ;  /* 0x03642804083f75b2 */ /* 0x0002620008000100 */
[----:B------:R-:W-:Y:S01]  /*0380*/  NOP ;  /* 0x0000000000007918 */ /* 0x000fe20000000000 */
.L_x_249:
[----:B------:R-:W3:Y:S01]  /*0390*/  SHFL.IDX PT, R3, R0, RZ, 0x1f ;  /* 0x00001fff00037589 */ /* 0x000ee200000e0000 */
[----:B------:R-:W-:Y:S01]  /*03a0*/  NOP ;  /* 0x0000000000007918 */ /* 0x000fe20000000000 */
[----:B---3--:R-:W-:-:S13]  /*03b0*/  ISETP.NE.AND P0, PT, R3, RZ, PT ;  /* 0x000000ff0300720c */ /* 0x008fda0003f05270 */
        /* <DEDUP_REMOVED lines=15> */
[----:B------:R3:W1:Y:S02]  /*04b0*/  SYNCS.EXCH.64 URZ, [UR8+0x36438], UR6 ;  /* 0x03643806083f75b2 */ /* 0x0006640008000100 */
[----:B---3--:R-:W-:Y:S01]  /*04c0*/  NOP ;  /* 0x0000000000007918 */ /* 0x008fe20000000000 */
.L_x_250:
[----:B------:R-:W-:Y:S01]  /*04d0*/  ISETP.NE.AND P0, PT, R2, RZ, PT ;  /* 0x000000ff0200720c */ /* 0x000fe20003f05270 */
[----:B------:R-:W-:Y:S01]  /*04e0*/  IMAD.MOV.U32 R18, RZ, RZ, 0x1 ;  /* 0x00000001ff127424 */ /* 0x000fe200078e00ff */
[----:B------:R-:W-:Y:S01]  /*04f0*/  NOP ;  /* 0x0000000000007918 */ /* 0x000fe20000000000 */
[----:B------:R-:W-:Y:S03]  /*0500*/  BSSY B6, `(.L_x_251) ;  /* 0x00006f9000067945 */ /* 0x000fe60003800000 */
[----:B------:R-:W-:Y:S01]  /*0510*/  SEL R18, R18, 0x2, !P0 ;  /* 0x0000000212127807 */ /* 0x000fe20004000000 */
[----:B-12-45:R-:W-:Y:S06]  /*0520*/  BAR.SYNC.DEFER_BLOCKING 0x0 ;  /* 0x0000000000007b1d */ /* 0x036fec0000010000 */
[----:B------:R-:W-:Y:S05]  /*0530*/  @!P0 BRA `(.L_x_252) ;  /* 0x0000003c00b08947 */ /* 0x000fea0003800000 */
.L_x_253:
        /* <DEDUP_REMOVED lines=13> */
[----:B----4-:R-:W-:Y:S05]  /*0610*/  @!P0 BRA `(.L_x_254) ;  /* 0x0000006c009c8947 */ /* 0x010fea0003800000 */
        /* <DEDUP_REMOVED lines=23> */
.L_x_256:
        /* <DEDUP_REMOVED lines=15> */
.L_x_255:
        /* <DEDUP_REMOVED lines=20> */
.L_x_258:
        /* <DEDUP_REMOVED lines=15> */
.L_x_257:
        /* <DEDUP_REMOVED lines=8> */
.L_x_339:
[----:B------:R-:W-:Y:S02]  /*0b30*/  SHF.L.U32 R10, RZ, 0x1f, RZ ;  /* 0x0000001fff0a7819 */ /* 0x000fe400000006ff */
[----:B------:R-:W-:Y:S01]  /*0b40*/  LOP3.LUT R5, R2, 0xffffff80, RZ, 0xc0, !PT ;  /* 0xffffff8002057812 */ /* 0x000fe200078ec0ff */
[----:B--2---:R-:W-:Y:S01]  /*0b50*/  IMAD.HI R2, R14, 0x55555556, RZ ;  /* 0x555555560e027827 */ /* 0x004fe200078e02ff */
[----:B------:R-:W2:Y:S03]  /*0b60*/  SYNCS.PHASECHK.TRANS64.TRYWAIT P0, [UR36+0x36400], R10 ;  /* 0x0364000aff0075a7 */ /* 0x000ea60008000164 */
[----:B------:R-:W-:Y:S01]  /*0b70*/  IMAD.IADD R6, R0, 0x1, -R5 ;  /* 0x0000000100067824 */ /* 0x000fe200078e0a05 */
[----:B------:R-:W-:-:S04]  /*0b80*/  LEA.HI R5, R2, R2, RZ, 0x1 ;  /* 0x0000000202057211 */ /* 0x000fc800078f08ff */
[----:B------:R-:W-:-:S04]  /*0b90*/  SHF.R.S32.HI R7, RZ, 0x1f, R6 ;  /* 0x0000001fff077819 */ /* 0x000fc80000011406 */
[CC--:B------:R-:W-:Y:S02]  /*0ba0*/  LEA.HI R8, R7.reuse, R6.reuse, RZ, 0x2 ;  /* 0x0000000607087211 */ /* 0x0c0fe400078f10ff */
[----:B------:R-:W-:Y:S02]  /*0bb0*/  LEA.HI R7, R7, R6, RZ, 0x5 ;  /* 0x0000000607077211 */ /* 0x000fe400078f28ff */
[--C-:B------:R-:W-:Y:S02]  /*0bc0*/  SHF.R.S32.HI R9, RZ, 0x2, R8.reuse ;  /* 0x00000002ff097819 */ /* 0x100fe40000011408 */
[----:B------:R-:W-:Y:S02]  /*0bd0*/  SHF.R.S32.HI R4, RZ, 0x1f, R8 ;  /* 0x0000001fff047819 */ /* 0x000fe40000011408 */
[----:B------:R-:W-:Y:S02]  /*0be0*/  SHF.R.S32.HI R7, RZ, 0x5, R7 ;  /* 0x00000005ff077819 */ /* 0x000fe40000011407 */
[----:B------:R-:W-:-:S04]  /*0bf0*/  LEA.HI R4, R4, R9, RZ, 0x3 ;  /* 0x0000000904047211 */ /* 0x000fc800078f18ff */
[----:B------:R-:W-:Y:S01]  /*0c00*/  LOP3.LUT R2, R4, 0xfffffff8, RZ, 0xc0, !PT ;  /* 0xfffffff804027812 */ /* 0x000fe200078ec0ff */
[----:B------:R-:W-:-:S04]  /*0c10*/  IMAD R4, R5, -0x3, R14 ;  /* 0xfffffffd05047824 */ /* 0x000fc800078e020e */
[----:B------:R-:W-:Y:S01]  /*0c20*/  IMAD.IADD R2, R9, 0x1, -R2 ;  /* 0x0000000109027824 */ /* 0x000fe200078e0a02 */
[----:B--2---:R-:W-:Y:S06]  /*0c30*/  @P0 BRA `(.L_x_260) ;  /* 0x0000000000080947 */ /* 0x004fec0003800000 */
[----:B------:R-:W2:Y:S02]  /*0c40*/  SYNCS.PHASECHK.TRANS64.TRYWAIT P0, [UR36+0x36400], R10 ;  /* 0x0364000aff0075a7 */ /* 0x000ea40008000164 */
[----:B--2---:R-:W-:Y:S05]  /*0c50*/  @!P0 BRA `(.L_x_261) ;  /* 0x0000006800348947 */ /* 0x004fea0003800000 */
.L_x_260:
        /* <DEDUP_REMOVED lines=51> */
[----:B------:R-:W-:Y:S01]  /*0f90*/  IMAD.SHL.U32 R17, R6, 0x4, RZ ;  /* 0x0000000406117824 */ /* 0x000fe200078e00ff */
[----:B------:R-:W-:Y:S06]  /*0fa0*/  @!P0 BRA `(.L_x_262) ;  /* 0x00000028006c8947 */ /* 0x000fec0003800000 */
[CC--:B------:R-:W-:Y:S01]  /*0fb0*/  LEA.HI R2, R3.reuse, R0.reuse, RZ, 0x4 ;  /* 0x0000000003027211 */ /* 0x0c0fe200078f20ff */
[----:B------:R-:W3:Y:S01]  /*0fc0*/  S2R R14, SR_CTAID.X ;  /* 0x00000000000e7919 */ /* 0x000ee20000002500 */
[----:B------:R-:W-:Y:S01]  /*0fd0*/  LEA.HI R7, R3, R0, RZ, 0x5 ;  /* 0x0000000003077211 */ /* 0x000fe200078f28ff */
[----:B------:R-:W3:Y:S01]  /*0fe0*/  LDC R19, c[0x0][0x290] ;  /* 0x0000a400ff137b82 */ /* 0x000ee20000000800 */
[----:B--2---:R-:W-:Y:S01]  /*0ff0*/  LOP3.LUT R5, R2, 0xfffffff0, RZ, 0xc0, !PT ;  /* 0xfffffff002057812 */ /* 0x004fe200078ec0ff */
[----:B------:R-:W-:Y:S01]  /*1000*/  IMAD.HI R13, R16, 0x55555556, RZ ;  /* 0x55555556100d7827 */ /* 0x000fe200078e02ff */
[----:B------:R-:W-:Y:S02]  /*1010*/  LOP3.LUT R9, R8, 0xfffffffc, RZ, 0xc0, !PT ;  /* 0xfffffffc08097812 */ /* 0x000fe400078ec0ff */
[----:B------:R-:W-:Y:S02]  /*1020*/  CS2R R118, SRZ ;  /* 0x0000000000767805 */ /* 0x000fe4000001ff00 */
[----:B------:R-:W-:Y:S01]  /*1030*/  SHF.R.S32.HI R2, RZ, 0x4, R2 ;  /* 0x00000004ff027819 */ /* 0x000fe20000011402 */
[----:B------:R-:W-:Y:S01]  /*1040*/  IMAD.IADD R5, R0, 0x1, -R5 ;  /* 0x0000000100057824 */ /* 0x000fe200078e0a05 */
[----:B------:R-:W-:Y:S01]  /*1050*/  LEA.HI R13, R13, R13, RZ, 0x1 ;  /* 0x0000000d0d0d7211 */ /* 0x000fe200078f08ff */
[----:B------:R-:W-:Y:S01]  /*1060*/  IMAD.IADD R12, R6, 0x1, -R9 ;  /* 0x00000001060c7824 */ /* 0x000fe200078e0a09 */
[----:B------:R-:W-:-:S02]  /*1070*/  SHF.R.S32.HI R6, RZ, 0x5, R7 ;  /* 0x00000005ff067819 */ /* 0x000fc40000011407 */
[----:B------:R-:W-:Y:S02]  /*1080*/  CS2R R116, SRZ ;  /* 0x0000000000747805 */ /* 0x000fe4000001ff00 */
[----:B------:R-:W-:Y:S01]  /*1090*/  LEA.HI R0, R5, R5, RZ, 0x1 ;  /* 0x0000000505007211 */ /* 0x000fe200078f08ff */
[----:B------:R-:W-:Y:S01]  /*10a0*/  IMAD R13, R13, -0x3, R16 ;  /* 0xfffffffd0d0d7824 */ /* 0x000fe200078e0210 */
[----:B------:R-:W-:Y:S02]  /*10b0*/  SHF.R.S32.HI R10, RZ, 0x1f, R5 ;  /* 0x0000001fff0a7819 */ /* 0x000fe40000011405 */
[----:B------:R-:W-:Y:S02]  /*10c0*/  CS2R R114, SRZ ;  /* 0x0000000000727805 */ /* 0x000fe4000001ff00 */
[----:B------:R-:W-:Y:S02]  /*10d0*/  SHF.R.S32.HI R3, RZ, 0x1, R0 ;  /* 0x00000001ff037819 */ /* 0x000fe40000011400 */
[----:B------:R-:W-:-:S02]  /*10e0*/  CS2R R112, SRZ ;  /* 0x0000000000707805 */ /* 0x000fc4000001ff00 */
[----:B------:R-:W-:Y:S02]  /*10f0*/  SHF.R.S32.HI R8, RZ, 0x1f, R0 ;  /* 0x0000001fff087819 */ /* 0x000fe40000011400 */
[----:B------:R-:W-:Y:S02]  /*1100*/  CS2R R110, SRZ ;  /* 0x00000000006e7805 */ /* 0x000fe4000001ff00 */
[----:B------:R-:W-:Y:S02]  /*1110*/  LEA.HI R10, R10, R5, RZ, 0x3 ;  /* 0x000000050a0a7211 */ /* 0x000fe400078f18ff */
[----:B------:R-:W-:Y:S02]  /*1120*/  CS2R R108, SRZ ;  /* 0x00000000006c7805 */ /* 0x000fe4000001ff00 */
[----:B------:R-:W-:Y:S02]  /*1130*/  LEA.HI R8, R8, R3, RZ, 0x2 ;  /* 0x0000000308087211 */ /* 0x000fe400078f10ff */
[----:B------:R-:W-:-:S02]  /*1140*/  CS2R R106, SRZ ;  /* 0x00000000006a7805 */ /* 0x000fc4000001ff00 */
[----:B------:R-:W-:Y:S01]  /*1150*/  LOP3.LUT R0, R0, 0x7fffffe, RZ, 0xc0, !PT ;  /* 0x07fffffe00007812 */ /* 0x000fe200078ec0ff */
[----:B------:R-:W-:Y:S01]  /*1160*/  IMAD.SHL.U32 R10, R10, 0x20, RZ ;  /* 0x000000200a0a7824 */ /* 0x000fe200078e00ff */
[----:B------:R-:W-:Y:S02]  /*1170*/  LOP3.LUT R8, R8, 0xfffffffc, RZ, 0xc0, !PT ;  /* 0xfffffffc08087812 */ /* 0x000fe400078ec0ff */
[----:B------:R-:W-:Y:S02]  /*1180*/  CS2R R104, SRZ ;  /* 0x0000000000687805 */ /* 0x000fe4000001ff00 */
[----:B------:R-:W-:Y:S01]  /*1190*/  SHF.R.S32.HI R7, RZ, 0x1f, R7 ;  /* 0x0000001fff077819 */ /* 0x000fe20000011407 */
[----:B------:R-:W-:Y:S01]  /*11a0*/  IMAD.IADD R5, R5, 0x1, -R0 ;  /* 0x0000000105057824 */ /* 0x000fe200078e0a00 */
[----:B------:R-:W-:Y:S01]  /*11b0*/  LOP3.LUT R9, R10, 0x7fffff00, RZ, 0xc0, !PT ;  /* 0x7fffff000a097812 */ /* 0x000fe200078ec0ff */
[----:B------:R-:W-:Y:S01]  /*11c0*/  IMAD.IADD R8, R3, 0x1, -R8 ;  /* 0x0000000103087824 */ /* 0x000fe200078e0a08 */
[----:B------:R-:W-:Y:S01]  /*11d0*/  LEA.HI R7, R7, R6, RZ, 0x2 ;  /* 0x0000000607077211 */ /* 0x000fe200078f10ff */
[----:B------:R-:W-:Y:S01]  /*11e0*/  IMAD.SHL.U32 R3, R2, 0x8, RZ ;  /* 0x0000000802037824 */ /* 0x000fe200078e00ff */
[----:B------:R-:W-:Y:S01]  /*11f0*/  CS2R R102, SRZ ;  /* 0x0000000000667805 */ /* 0x000fe2000001ff00 */
[----:B------:R-:W-:Y:S01]  /*1200*/  IMAD.SHL.U32 R0, R8, 0x40, RZ ;  /* 0x0000004008007824 */ /* 0x000fe200078e00ff */
[----:B------:R-:W-:Y:S01]  /*1210*/  LOP3.LUT R7, R7, 0x3ffffc, RZ, 0xc0, !PT ;  /* 0x003ffffc07077812 */ /* 0x000fe200078ec0ff */
[----:B------:R-:W-:Y:S01]  /*1220*/  IMAD R10, R16, 0x800, R9 ;  /* 0x00000800100a7824 */ /* 0x000fe200078e0209 */
[----:B------:R-:W-:Y:S01]  /*1230*/  LOP3.LUT P0, RZ, R8, 0x2, RZ, 0xc0, !PT ;  /* 0x0000000208ff7812 */ /* 0x000fe2000780c0ff */
[----:B---3--:R-:W-:Y:S01]  /*1240*/  IMAD R2, R14, -0x60, R19 ;  /* 0xffffffa00e027824 */ /* 0x008fe200078e0213 */
[----:B------:R-:W-:Y:S01]  /*1250*/  LOP3.LUT R0, R0, 0xc0, RZ, 0xc0, !PT ;  /* 0x000000c000007812 */ /* 0x000fe200078ec0ff */
[----:B------:R-:W-:Y:S01]  /*1260*/  IMAD.IADD R7, R6, 0x1, -R7 ;  /* 0x0000000106077824 */ /* 0x000fe200078e0a07 */
[----:B------:R-:W-:Y:S01]  /*1270*/  LOP3.LUT R8, R18, 0x1, RZ, 0xfc, !PT ;  /* 0x0000000112087812 */ /* 0x000fe200078efcff */
[----:B------:R-:W-:Y:S01]  /*1280*/  IMAD R10, R5, 0x20, R10 ;  /* 0x00000020050a7824 */ /* 0x000fe200078e020a */
[----:B------:R-:W-:Y:S01]  /*1290*/  LOP3.LUT R3, R0, 0x8, R3, 0xf8, !PT ;  /* 0x0000000800037812 */ /* 0x000fe200078ef803 */
[----:B------:R-:W-:Y:S01]  /*12a0*/  VIADD R5, R15, 0x3f ;  /* 0x0000003f0f057836 */ /* 0x000fe20000000000 */
[----:B------:R-:W-:Y:S01]  /*12b0*/  SHF.R.U32.HI R0, RZ, 0x3, R0 ;  /* 0x00000003ff007819 */ /* 0x000fe20000011600 */
[----:B------:R-:W-:Y:S01]  /*12c0*/  IMAD R7, R7, 0x200, R10 ;  /* 0x0000020007077824 */ /* 0x000fe200078e020a */
[----:B------:R-:W-:Y:S01]  /*12d0*/  CS2R R100, SRZ ;  /* 0x0000000000647805 */ /* 0x000fe2000001ff00 */
[----:B------:R-:W-:Y:S01]  /*12e0*/  IMAD.MOV.U32 R10, RZ, RZ, 0x20 ;  /* 0x00000020ff0a7424 */ /* 0x000fe200078e00ff */
[----:B------:R-:W-:Y:S01]  /*12f0*/  LOP3.LUT R0, R3, R0, RZ, 0x3c, !PT ;  /* 0x0000000003007212 */ /* 0x000fe200078e3cff */
[----:B------:R-:W-:Y:S01]  /*1300*/  IMAD R13, R13, -0x20, R2 ;  /* 0xffffffe00d0d7824 */ /* 0x000fe200078e0202 */
[----:B------:R-:W-:Y:S01]  /*1310*/  SHF.R.S32.HI R6, RZ, 0x1f, R5 ;  /* 0x0000001fff067819 */ /* 0x000fe20000011405 */
[----:B------:R-:W-:Y:S01]  /*1320*/  IMAD.MOV.U32 R2, RZ, RZ, RZ ;  /* 0x000000ffff027224 */ /* 0x000fe200078e00ff */
[----:B------:R-:W-:Y:S01]  /*1330*/  SEL R10, R10, 0xffffffe0, !P0 ;  /* 0xffffffe00a0a7807 */ /* 0x000fe20004000000 */
[----:B------:R-:W-:Y:S01]  /*1340*/  IMAD.IADD R9, R0, 0x1, R7 ;  /* 0x0000000100097824 */ /* 0x000fe200078e0207 */
[----:B------:R-:W-:Y:S01]  /*1350*/  LEA.HI R156, R6, R5, RZ, 0x6 ;  /* 0x00000005069c7211 */ /* 0x000fe200078f30ff */
[----:B------:R-:W-:Y:S01]  /*1360*/  IMAD R0, R12, -0x2, R13 ;  /* 0xfffffffe0c007824 */ /* 0x000fe200078e020d */
[----:B------:R-:W-:Y:S01]  /*1370*/  CS2R R6, SRZ ;  /* 0x0000000000067805 */ /* 0x000fe2000001ff00 */
[----:B------:R-:W-:Y:S01]  /*1380*/  IMAD.MOV.U32 R5, RZ, RZ, RZ ;  /* 0x000000ffff057224 */ /* 0x000fe200078e00ff */
[----:B------:R-:W-:-:S02]  /*1390*/  LEA R9, R9, UR36, 0x1 ;  /* 0x0000002409097c11 */ /* 0x000fc4000f8e08ff */
        /* <DEDUP_REMOVED lines=38> */
[----:B------:R-:W-:Y:S02]  /*1600*/  SHF.R.S32.HI R156, RZ, 0x6, R156 ;  /* 0x00000006ff9c7819 */ /* 0x000fe4000001149c */
[----:B------:R-:W-:-:S07]  /*1610*/  IADD3 R10, R10, 0x30400, R9 ;  /* 0x000304000a0a7810 */ /* 0x000fce0007ffe009 */
.L_x_273:
[----:B------:R-:W-:-:S13]  /*1620*/  ISETP.NE.AND P0, PT, R8, 0x3, PT ;  /* 0x000000030800780c */ /* 0x000fda0003f05270 */
[----:B---3--:R-:W-:Y:S05]  /*1630*/  @!P0 BRA `(.L_x_263) ;  /* 0x0000000000048947 */ /* 0x008fea0003800000 */
[----:B------:R-:W-:Y:S01]  /*1640*/  BPT.TRAP 0x1 ;  /* 0x000000040000795c */ /* 0x000fe20000300000 */
.L_x_263:
[----:B------:R-:W-:Y:S02]  /*1650*/  LEA R3, R2, UR36, 0x3 ;  /* 0x0000002402037c11 */ /* 0x000fe4000f8e18ff */
[----:B------:R-:W-:-:S04]  /*1660*/  SHF.L.U32 R12, R7, 0x1f, RZ ;  /* 0x0000001f070c7819 */ /* 0x000fc800000006ff */
[----:B------:R2:W3:Y:S01]  /*1670*/  SYNCS.PHASECHK.TRANS64.TRYWAIT P1, [R3+URZ+0x36410], R12 ;  /* 0x0364100c030075a7 */ /* 0x0004e2000802017f */
[----:B------:R-:W-:Y:S05]  /*1680*/  @!P0 BRA `(.L_x_264) ;  /* 0x0000000000048947 */ /* 0x000fea0003800000 */
[----:B------:R-:W-:Y:S01]  /*1690*/  BPT.TRAP 0x1 ;  /* 0x000000040000795c */ /* 0x000fe20000300000 */
.L_x_264:
[----:B---3--:R-:W-:Y:S05]  /*16a0*/  @P1 BRA `(.L_x_265) ;  /* 0x0000000000081947 */ /* 0x008fea0003800000 */
[----:B------:R-:W3:Y:S02]  /*16b0*/  SYNCS.PHASECHK.TRANS64.TRYWAIT P1, [R3+URZ+0x36410], R12 ;  /* 0x0364100c030075a7 */ /* 0x000ee4000802017f */
[----:B---3--:R-:W-:Y:S05]  /*16c0*/  @!P1 BRA `(.L_x_266) ;  /* 0x0000005c00b09947 */ /* 0x008fea0003800000 */
.L_x_265:
[----:B------:R-:W-:Y:S05]  /*16d0*/  WARPSYNC.ALL ;  /* 0x0000000000007948 */ /* 0x000fea0003800000 */
[----:B------:R-:W-:Y:S01]  /*16e0*/  R2UR UR6, R4 ;  /* 0x00000000040672ca */ /* 0x000fe200000e0000 */
[----:B------:R-:W-:Y:S01]  /*16f0*/  UIADD3 UR4, UR36, 0x1e000, URZ ;  /* 0x0001e00024047890 */ /* 0x000fe2000fffe03f */
[C---:B------:R-:W-:Y:S01]  /*1700*/  R2UR UR7, R2.reuse ;  /* 0x00000000020772ca */ /* 0x040fe200000e0000 */
[----:B------:R-:W-:Y:S01]  /*1710*/  WARPGROUP.ARRIVE ;  /* 0x00000000000079c5 */ /* 0x000fe20000000000 */
[----:B------:R-:W-:Y:S01]  /*1720*/  UMOV UR13, 0x40000040 ;  /* 0x40000040000d7882 */ /* 0x000fe20000000000 */
[----:B------:R-:W-:Y:S01]  /*1730*/  USHF.R.U32.HI UR5, URZ, 0x4, UR4 ;  /* 0x000000043f057899 */ /* 0x000fe20008011604 */
[----:B--23--:R-:W-:Y:S01]  /*1740*/  IMAD R12, R2, 0x40, R11 ;  /* 0x00000040020c7824 */ /* 0x00cfe200078e020b */
        /* <DEDUP_REMOVED lines=91> */
[----:B------:R2:W3:Y:S04]  /*1d00*/  LDS R12, [R14+0x30000] ;  /* 0x030000000e0c7984 */ /* 0x0004e80000000800 */
[----:B------:R2:W4:Y:S01]  /*1d10*/  LDS R13, [R14+0x30020] ;  /* 0x030020000e0d7984 */ /* 0x0005220000000800 */
[----:B------:R-:W-:Y:S05]  /*1d20*/  @!P0 BRA `(.L_x_267) ;  /* 0x0000000000048947 */ /* 0x000fea0003800000 */
[----:B------:R-:W-:Y:S01]  /*1d30*/  BPT.TRAP 0x1 ;  /* 0x000000040000795c */ /* 0x000fe20000300000 */
.L_x_267:
[----:B--2---:R-:W-:-:S04]  /*1d40*/  SHF.L.U32 R14, R6, 0x1f, RZ ;  /* 0x0000001f060e7819 */ /* 0x004fc800000006ff */
[----:B------:R2:W5:Y:S01]  /*1d50*/  SYNCS.PHASECHK.TRANS64.TRYWAIT P1, [UR36+0x36430], R14 ;  /* 0x0364300eff0075a7 */ /* 0x0005620008020164 */
[----:B------:R-:W-:Y:S05]  /*1d60*/  @!P0 BRA `(.L_x_268) ;  /* 0x0000000000048947 */ /* 0x000fea0003800000 */
[----:B------:R-:W-:Y:S01]  /*1d70*/  BPT.TRAP 0x1 ;  /* 0x000000040000795c */ /* 0x000fe20000300000 */
.L_x_268:
[----:B-----5:R-:W-:Y:S05]  /*1d80*/  @P1 BRA `(.L_x_269) ;  /* 0x0000000000081947 */ /* 0x020fea0003800000 */
[----:B------:R-:W5:Y:S02]  /*1d90*/  SYNCS.PHASECHK.TRANS64.TRYWAIT P1, [UR36+0x36430], R14 ;  /* 0x0364300eff0075a7 */ /* 0x000f640008020164 */
[----:B-----5:R-:W-:Y:S05]  /*1da0*/  @!P1 BRA `(.L_x_270) ;  /* 0x00000058000c9947 */ /* 0x020fea0003800000 */
.L_x_269:
        /* <DEDUP_REMOVED lines=18> */
[----:B--2--5:R-:W-:Y:S01]  /*1ed0*/  FMUL.FTZ R14, R136, UR7 ;  /* 0x00000007880e7c20 */ /* 0x024fe20008410000 */
        /* <DEDUP_REMOVED lines=22> */
[----:B------:R-:W5:Y:S01]  /*2040*/  MUFU.TANH R136, R136 ;  /* 0x0000008800887308 */ /* 0x000f620000002400 */
[----:B--2---:R-:W-:-:S07]  /*2050*/  FSEL R139, R14, -INF , P3 ;  /* 0xff8000000e8b7808 */ /* 0x004fce0001800000 */
[----:B------:R-:W-:Y:S08]  /*2060*/  MUFU.TANH R138, R138 ;  /* 0x0000008a008a7308 */ /* 0x000ff00000002400 */
[----:B------:R-:W-:Y:S01]  /*2070*/  MUFU.TANH R137, R137 ;  /* 0x0000008900897308 */ /* 0x000fe20000002400 */
[----:B-----5:R-:W-:-:S07]  /*2080*/  FSEL R149, R136, -INF , P5 ;  /* 0xff80000088957808 */ /* 0x020fce0002800000 */
[----:B------:R-:W2:Y:S08]  /*2090*/  MUFU.TANH R18, R18 ;  /* 0x0000001200127308 */ /* 0x000eb00000002400 */
[----:B------:R-:W-:Y:S01]  /*20a0*/  MUFU.TANH R19, R19 ;  /* 0x0000001300137308 */ /* 0x000fe20000002400 */
[----:B------:R-:W-:Y:S02]  /*20b0*/  WARPGROUP.DEPBAR.LE gsb0, 0x0 ;  /* 0x00008000000079c5 */ /* 0x000fe40000010000 */
[----:B------:R-:W-:-:S05]  /*20c0*/  WARPGROUP.ARRIVE ;  /* 0x00000000000079c5 */ /* 0x000fca0000000000 */
[----:B------:R-:W-:Y:S01]  /*20d0*/  MUFU.TANH R20, R20 ;  /* 0x0000001400147308 */ /* 0x000fe20000002400 */
[C---:B--2---:R-:W-:Y:S01]  /*20e0*/  FSEL R148, R18.reuse, -INF , P3 ;  /* 0xff80000012947808 */ /* 0x044fe20001800000 */
[----:B------:R-:W-:Y:S01]  /*20f0*/  FFMA.FTZ R18, -R18, R18, 1 ;  /* 0x3f80000012127423 */ /* 0x000fe20000010112 */
        /* <DEDUP_REMOVED lines=76> */
[----:B---3--:R-:W-:Y:S01]  /*25c0*/  FFMA.FTZ R146, R139, UR4, -R12 ;  /* 0x000000048b927c23 */ /* 0x008fe2000801080c */
        /* <DEDUP_REMOVED lines=15> */
[----:B------:R-:W5:Y:S01]  /*26c0*/  LDS R141, [R141+0x30220] ;  /* 0x030220008d8d7984 */ /* 0x000f620000000800 */
        /* <DEDUP_REMOVED lines=23> */
[----:B----4-:R-:W-:Y:S01]  /*2840*/  FFMA.FTZ R137, R148, UR4, -R13 ;  /* 0x0000000494897c23 */ /* 0x010fe2000801080d */
[----:B------:R-:W-:Y:S01]  /*2850*/  FSEL R148, R19, -INF , P4 ;  /* 0xff80000013947808 */ /* 0x000fe20002000000 */
[--C-:B------:R-:W-:Y:S01]  /*2860*/  FADD.FTZ R132, R132, -R143.reuse ;  /* 0x8000008f84847221 */ /* 0x100fe20000010000 */
[----:B------:R-:W-:Y:S01]  /*2870*/  FSEL R138, R20, -INF , P5 ;  /* 0xff800000148a7808 */ /* 0x000fe20002800000 */
[--C-:B------:R-:W-:Y:S01]  /*2880*/  FADD.FTZ R129, R129, -R143.reuse ;  /* 0x8000008f81817221 */ /* 0x100fe20000010000 */
[----:B------:R-:W-:Y:S01]  /*2890*/  ISETP.GT.AND P4, PT, R0, 0x18, PT ;  /* 0x000000180000780c */ /* 0x000fe20003f84270 */
[----:B------:R-:W4:Y:S01]  /*28a0*/  MUFU.EX2 R15, R15 ;  /* 0x0000000f000f7308 */ /* 0x000f220000000800 */
[----:B--2---:R-:W-:Y:S01]  /*28b0*/  FMUL.FTZ R151, R14, R151 ;  /* 0x000000970e977220 */ /* 0x004fe20000410000 */
[----:B------:R-:W-:Y:S01]  /*28c0*/  ISETP.GT.AND P5, PT, R0, 0x19, PT ;  /* 0x000000190000780c */ /* 0x000fe20003fa4270 */
[----:B------:R-:W-:Y:S01]  /*28d0*/  FADD.FTZ R133, R133, -R143 ;  /* 0x8000008f85857221 */ /* 0x000fe20000010000 */
[----:B------:R-:W-:Y:S01]  /*28e0*/  FSEL R153, R140, -INF , P4 ;  /* 0xff8000008c997808 */ /* 0x000fe20002000000 */
[----:B------:R-:W-:Y:S01]  /*28f0*/  FMUL.FTZ R124, R124, R151 ;  /* 0x000000977c7c7220 */ /* 0x000fe20000410000 */
[----:B------:R-:W-:Y:S01]  /*2900*/  FFMA.FTZ R140, -R140, R140, 1 ;  /* 0x3f8000008c8c7423 */ /* 0x000fe2000001018c */
[----:B-----5:R-:W-:Y:S01]  /*2910*/  FADD.FTZ R122, R122, -R141 ;  /* 0x8000008d7a7a7221 */ /* 0x020fe20000010000 */
        /* <DEDUP_REMOVED lines=9> */
[C---:B----4-:R-:W-:Y:S01]  /*29b0*/  FMUL.FTZ R150, R15.reuse, R150 ;  /* 0x000000960f967220 */ /* 0x050fe20000410000 */
[----:B------:R-:W-:Y:S01]  /*29c0*/  F2FP.BF16.F32.PACK_AB R14, R15, R14 ;  /* 0x0000000e0f0e723e */ /* 0x000fe200000010ff */
[--C-:B------:R-:W-:Y:S01]  /*29d0*/  FFMA.FTZ R138, R151, UR4, -R12.reuse ;  /* 0x00000004978a7c23 */ /* 0x100fe2000801080c */
[----:B------:R-:W-:Y:S01]  /*29e0*/  FSEL R151, R145, -INF , P5 ;  /* 0xff80000091977808 */ /* 0x000fe20002800000 */
[----:B------:R-:W-:Y:S01]  /*29f0*/  FMUL.FTZ R125, R125, R150 ;  /* 0x000000967d7d7220 */ /* 0x000fe20000410000 */
[----:B------:R-:W-:Y:S01]  /*2a00*/  FSEL R150, R21, -INF , P1 ;  /* 0xff80000015967808 */ /* 0x000fe20000800000 */
[----:B------:R-:W-:Y:S01]  /*2a10*/  FADD.FTZ R130, R130, -R141 ;  /* 0x8000008d82827221 */ /* 0x000fe20000010000 */
[----:B------:R-:W-:Y:S01]  /*2a20*/  MUFU.EX2 R137, R137 ;  /* 0x0000008900897308 */ /* 0x000fe20000000800 */
        /* <DEDUP_REMOVED lines=17> */
[----:B------:R-:W-:Y:S01]  /*2b40*/  FFMA.FTZ R139, -R139, R139, 1 ;  /* 0x3f8000008b8b7423 */ /* 0x000fe2000001018b */
[----:B------:R-:W-:Y:S01]  /*2b50*/  FFMA.FTZ R144, -R144, R144, 1 ;  /* 0x3f80000090907423 */ /* 0x000fe20000010190 */
[----:B------:R-:W-:-:S02]  /*2b60*/  UMOV UR7, 0x80000020 ;  /* 0x8000002000077882 */ /* 0x000fc40000000000 */
[----:B------:R-:W-:Y:S01]  /*2b70*/  FFMA.FTZ R152, R152, UR4, -R13 ;  /* 0x0000000498987c23 */ /* 0x000fe2000801080d */
[----:B------:R-:W-:Y:S01]  /*2b80*/  USHF.R.U32.HI UR4, URZ, 0x4, UR37 ;  /* 0x000000043f047899 */ /* 0x000fe20008011625 */
[----:B------:R-:W2:Y:S01]  /*2b90*/  MUFU.EX2 R138, R138 ;  /* 0x0000008a008a7308 */ /* 0x000ea20000000800 */
[----:B----4-:R-:W-:Y:S02]  /*2ba0*/  FMUL.FTZ R143, R142, R132 ;  /* 0x000000848e8f7220 */ /* 0x010fe40000410000 */
[----:B------:R-:W-:-:S04]  /*2bb0*/  ULOP3.LUT UR4, UR4, 0x3fff, URZ, 0xc0, !UPT ;  /* 0x00003fff04047892 */ /* 0x000fc8000f8ec03f */
[----:B------:R-:W-:Y:S01]  /*2bc0*/  ULOP3.LUT UR9, UR4, 0x1000000, URZ, 0xfc, !UPT ;  /* 0x0100000004097892 */ /* 0x000fe2000f8efc3f */
[----:B------:R-:W4:Y:S01]  /*2bd0*/  MUFU.EX2 R149, R149 ;  /* 0x0000009500957308 */ /* 0x000f220000000800 */
[----:B---3--:R-:W-:Y:S01]  /*2be0*/  FMUL.FTZ R132, R154, R133 ;  /* 0x000000859a847220 */ /* 0x008fe20000410000 */
[----:B------:R-:W-:Y:S01]  /*2bf0*/  FMUL.FTZ R133, R140, R143 ;  /* 0x0000008f8c857220 */ /* 0x000fe20000410000 */
[----:B------:R-:W-:Y:S02]  /*2c00*/  UMOV UR4, UR8 ;  /* 0x0000000800047c82 */ /* 0x000fe40008000000 */
[----:B------:R-:W-:Y:S01]  /*2c10*/  FMUL.FTZ R132, R145, R132 ;  /* 0x0000008491847220 */ /* 0x000fe20000410000 */
[----:B------:R-:W-:Y:S02]  /*2c20*/  UMOV UR6, UR9 ;  /* 0x0000000900067c82 */ /* 0x000fe40008000000 */
[----:B------:R-:W-:Y:S01]  /*2c30*/  MUFU.EX2 R148, R148 ;  /* 0x0000009400947308 */ /* 0x000fe20000000800 */
[----:B--2---:R-:W-:-:S04]  /*2c40*/  FMUL.FTZ R129, R138, R129 ;  /* 0x000000818a817220 */ /* 0x004fc80000410000 */
[----:B------:R-:W-:Y:S01]  /*2c50*/  FMUL.FTZ R129, R12, R129 ;  /* 0x000000810c817220 */ /* 0x000fe20000410000 */
[----:B------:R-:W-:Y:S02]  /*2c60*/  F2FP.BF16.F32.PACK_AB R12, R147, R146 ;  /* 0x00000092930c723e */ /* 0x000fe400000010ff */
[----:B------:R-:W2:Y:S01]  /*2c70*/  MUFU.EX2 R150, R150 ;  /* 0x0000009600967308 */ /* 0x000ea20000000800 */
[----:B----4-:R-:W-:Y:S01]  /*2c80*/  F2FP.BF16.F32.PACK_AB R13, R149, R137 ;  /* 0x00000089950d723e */ /* 0x010fe200000010ff */
[----:B------:R-:W-:Y:S01]  /*2c90*/  FMUL.FTZ R137, R137, R122 ;  /* 0x0000007a89897220 */ /* 0x000fe20000410000 */
[----:B------:R-:W-:Y:S01]  /*2ca0*/  FFMA.FTZ R122, -R19, R19, 1 ;  /* 0x3f800000137a7423 */ /* 0x000fe20000010113 */
[----:B------:R-:W-:Y:S01]  /*2cb0*/  FFMA.FTZ R19, -R20, R20, 1 ;  /* 0x3f80000014137423 */ /* 0x000fe20000010114 */
[----:B------:R-:W-:Y:S01]  /*2cc0*/  F2FP.BF16.F32.PACK_AB R20, R129, R128 ;  /* 0x000000808114723e */ /* 0x000fe200000010ff */
[----:B------:R-:W-:Y:S02]  /*2cd0*/  FMUL.FTZ R18, R18, R137 ;  /* 0x0000008912127220 */ /* 0x000fe40000410000 */
[----:B------:R-:W3:Y:S08]  /*2ce0*/  MUFU.EX2 R151, R151 ;  /* 0x0000009700977308 */ /* 0x000ef00000000800 */
[----:B------:R-:W4:Y:S01]  /*2cf0*/  MUFU.EX2 R152, R152 ;  /* 0x0000009800987308 */ /* 0x000f220000000800 */
[C---:B--2---:R-:W-:Y:S01]  /*2d00*/  F2FP.BF16.F32.PACK_AB R15, R150.reuse, R148 ;  /* 0x00000094960f723e */ /* 0x044fe200000010ff */
[----:B------:R-:W-:Y:S01]  /*2d10*/  BAR.SYNC.DEFER_BLOCKING 0x9, 0x180 ;  /* 0x0246000000007b1d */ /* 0x000fe20000010000 */
[----:B------:R-:W-:-:S04]  /*2d20*/  FMUL.FTZ R150, R150, R127 ;  /* 0x0000007f96967220 */ /* 0x000fc80000410000 */
[----:B------:R-:W-:Y:S01]  /*2d30*/  FMUL.FTZ R21, R21, R150 ;  /* 0x0000009615157220 */ /* 0x000fe20000410000 */
[----:B------:R-:W2:Y:S01]  /*2d40*/  MUFU.EX2 R153, R153 ;  /* 0x0000009900997308 */ /* 0x000ea20000000800 */
[----:B---3--:R-:W-:-:S07]  /*2d50*/  FMUL.FTZ R130, R151, R130 ;  /* 0x0000008297827220 */ /* 0x008fce0000410000 */
[----:B------:R-:W3:Y:S01]  /*2d60*/  MUFU.EX2 R140, R155 ;  /* 0x0000009b008c7308 */ /* 0x000ee20000000800 */
[----:B----4-:R-:W-:Y:S01]  /*2d70*/  FMUL.FTZ R131, R152, R131 ;  /* 0x0000008398837220 */ /* 0x010fe20000410000 */
[----:B--2---:R-:W-:Y:S01]  /*2d80*/  FMUL.FTZ R134, R153, R134 ;  /* 0x0000008699867220 */ /* 0x004fe20000410000 */
[----:B------:R2:W-:Y:S01]  /*2d90*/  STSM.16.M88.4 [R9+0x30400], R12 ;  /* 0x0304000c09007844 */ /* 0x0005e20000000200 */
[----:B---3--:R-:W-:-:S04]  /*2da0*/  FMUL.FTZ R135, R140, R135 ;  /* 0x000000878c877220 */ /* 0x008fc80000410000 */
[----:B------:R-:W-:Y:S01]  /*2db0*/  FMUL.FTZ R144, R144, R135 ;  /* 0x0000008790907220 */ /* 0x000fe20000410000 */
[--C-:B--2---:R-:W-:Y:S01]  /*2dc0*/  FADD.FTZ R12, R123, -R141.reuse ;  /* 0x8000008d7b0c7221 */ /* 0x104fe20000010000 */
[----:B------:R-:W-:Y:S01]  /*2dd0*/  FADD.FTZ R13, R126, -R141 ;  /* 0x8000008d7e0d7221 */ /* 0x000fe20000010000 */
[----:B------:R-:W-:Y:S02]  /*2de0*/  F2FP.BF16.F32.PACK_AB R14, R154, R142 ;  /* 0x0000008e9a0e723e */ /* 0x000fe400000010ff */
[----:B------:R-:W-:Y:S01]  /*2df0*/  FMUL.FTZ R149, R149, R12 ;  /* 0x0000000c95957220 */ /* 0x000fe20000410000 */
[----:B------:R-:W-:Y:S01]  /*2e00*/  FMUL.FTZ R148, R148, R13 ;  /* 0x0000000d94947220 */ /* 0x000fe20000410000 */
[----:B------:R-:W-:Y:S02]  /*2e10*/  F2FP.BF16.F32.PACK_AB R12, R138, R136 ;  /* 0x000000888a0c723e */ /* 0x000fe400000010ff */
[----:B------:R-:W-:Y:S01]  /*2e20*/  F2FP.BF16.F32.PACK_AB R13, R152, R151 ;  /* 0x00000097980d723e */ /* 0x000fe200000010ff */
[----:B------:R-:W-:Y:S01]  /*2e30*/  FMUL.FTZ R148, R19, R148 ;  /* 0x0000009413947220 */ /* 0x000fe20000410000 */
[----:B------:R-:W-:Y:S01]  /*2e40*/  F2FP.BF16.F32.PACK_AB R15, R140, R153 ;  /* 0x000000998c0f723e */ /* 0x000fe200000010ff */
[----:B------:R-:W-:Y:S01]  /*2e50*/  FFMA.FTZ R19, -R22, R22, 1 ;  /* 0x3f80000016137423 */ /* 0x000fe20000010116 */
[----:B------:R-:W-:Y:S01]  /*2e60*/  FMUL.FTZ R149, R122, R149 ;  /* 0x000000957a957220 */ /* 0x000fe20000410000 */
[----:B------:R-:W-:-:S02]  /*2e70*/  F2FP.BF16.F32.PACK_AB R22, R132, R133 ;  /* 0x000000858416723e */ /* 0x000fc400000010ff */
[----:B------:R2:W-:Y:S01]  /*2e80*/  STSM.16.M88.4 [R10], R12 ;  /* 0x0000000c0a007844 */ /* 0x0005e20000000200 */
[----:B------:R-:W-:Y:S01]  /*2e90*/  FMUL.FTZ R19, R19, R130 ;  /* 0x0000008213137220 */ /* 0x000fe20000410000 */
[----:B------:R-:W-:Y:S01]  /*2ea0*/  @!PT LDS RZ, [RZ] ;  /* 0x00000000fffff984 */ /* 0x000fe20000000800 */
[----:B------:R-:W-:Y:S01]  /*2eb0*/  @!PT LDS RZ, [RZ] ;  /* 0x00000000fffff984 */ /* 0x000fe20000000800 */
[----:B------:R-:W-:Y:S01]  /*2ec0*/  @!PT LDS RZ, [RZ] ;  /* 0x00000000fffff984 */ /* 0x000fe20000000800 */
[----:B------:R-:W-:Y:S01]  /*2ed0*/  @!PT LDS RZ, [RZ] ;  /* 0x00000000fffff984 */ /* 0x000fe20000000800 */
[----:B------:R3:W-:Y:S06]  /*2ee0*/  MEMBAR.ALL.CTA ;  /* 0x0000000000007992 */ /* 0x0007ec0000008000 */
[----:B---3--:R-:W3:Y:S01]  /*2ef0*/  FENCE.VIEW.ASYNC.S ;  /* 0x00000000000073c6 */ /* 0x008ee20000000000 */
[----:B--2---:R-:W-:Y:S01]  /*2f00*/  FFMA.FTZ R12, -R23, R23, 1 ;  /* 0x3f800000170c7423 */ /* 0x004fe20000010117 */
[----:B------:R-:W-:Y:S01]  /*2f10*/  FMUL.FTZ R23, R139, R134 ;  /* 0x000000868b177220 */ /* 0x000fe20000410000 */
[----:B------:R-:W-:-:S02]  /*2f20*/  F2FP.BF16.F32.PACK_AB R14, R125, R124 ;  /* 0x0000007c7d0e723e */ /* 0x000fc400000010ff */
[----:B------:R-:W-:Y:S01]  /*2f30*/  FMUL.FTZ R122, R12, R131 ;  /* 0x000000830c7a7220 */ /* 0x000fe20000410000 */
[----:B------:R-:W-:Y:S02]  /*2f40*/  F2FP.BF16.F32.PACK_AB R12, R121, R120 ;  /* 0x00000078790c723e */ /* 0x000fe400000010ff */
[----:B------:R-:W-:Y:S02]  /*2f50*/  F2FP.BF16.F32.PACK_AB R13, R149, R18 ;  /* 0x00000012950d723e */ /* 0x000fe400000010ff */
[----:B------:R-:W-:Y:S02]  /*2f60*/  F2FP.BF16.F32.PACK_AB R15, R21, R148 ;  /* 0x00000094150f723e */ /* 0x000fe400000010ff */
[----:B------:R-:W-:Y:S01]  /*2f70*/  F2FP.BF16.F32.PACK_AB R21, R122, R19 ;  /* 0x000000137a15723e */ /* 0x000fe200000010ff */
[----:B---3--:R-:W-:Y:S01]  /*2f80*/  BAR.SYNC.DEFER_BLOCKING 0x9, 0x180 ;  /* 0x0246000000007b1d */ /* 0x008fe20000010000 */
        /* <DEDUP_REMOVED lines=45> */
[----:B---3--:R-:W3:Y:S02]  /*3260*/  FENCE.VIEW.ASYNC.S ;  /* 0x00000000000073c6 */ /* 0x008ee40000000000 */
[----:B---3--:R-:W-:Y:S06]  /*3270*/  BAR.SYNC.DEFER_BLOCKING 0x9, 0x180 ;  /* 0x0246000000007b1d */ /* 0x008fec0000010000 */
        /* <DEDUP_REMOVED lines=34> */
[----:B--2---:R-:W-:Y:S05]  /*34a0*/  @!P0 BRA `(.L_x_271) ;  /* 0x0000000000048947 */ /* 0x004fea0003800000 */
[----:B------:R-:W-:Y:S01]  /*34b0*/  BPT.TRAP 0x1 ;  /* 0x000000040000795c */ /* 0x000fe20000300000 */
.L_x_271:
[----:B------:R-:W-:Y:S01]  /*34c0*/  LEA R12, R4, UR36, 0xd ;  /* 0x00000024040c7c11 */ /* 0x000fe2000f8e68ff */
[----:B------:R-:W-:Y:S01]  /*34d0*/  UIADD3 UR4, UR36, 0x36438, URZ ;  /* 0x0003643824047890 */ /* 0x000fe2000fffe03f */
[----:B------:R-:W2:Y:S01]  /*34e0*/  S2R R14, SR_TID.X ;  /* 0x00000000000e7919 */ /* 0x000ea20000002100 */
        /* <DEDUP_REMOVED lines=9> */
[----:B------:R-:W-:Y:S01]  /*3580*/  WARPGROUP.ARRIVE ;  /* 0x00000000000079c5 */ /* 0x000fe20000000000 */
[----:B------:R-:W-:Y:S02]  /*3590*/  IMAD R12, R16, 0x1000, R17 ;  /* 0x00001000100c7824 */ /* 0x000fe400078e0211 */
[----:B------:R-:W-:-:S03]  /*35a0*/  IMAD R13, R2, 0x600, R13 ;  /* 0x00000600020d7824 */ /* 0x000fc600078e020d */
[----:B------:R-:W-:Y:S02]  /*35b0*/  LEA R12, R12, UR36, 0x2 ;  /* 0x000000240c0c7c11 */ /* 0x000fe4000f8e10ff */
[----:B------:R-:W-:Y:S02]  /*35c0*/  R2UR UR8, R13 ;  /* 0x000000000d0872ca */ /* 0x000fe400000e0000 */
[----:B--2---:R-:W-:-:S11]  /*35d0*/  SHF.R.U32.HI R15, RZ, 0x7, R14 ;  /* 0x00000007ff0f7819 */ /* 0x004fd6000001160e */
        /* <DEDUP_REMOVED lines=40> */
[----:B---3--:R-:W3:Y:S02]  /*3860*/  FENCE.VIEW.ASYNC.S ;  /* 0x00000000000073c6 */ /* 0x008ee40000000000 */
[----:B---3--:R2:W-:Y:S06]  /*3870*/  BAR.ARV R13, 0xa0 ;  /* 0x0002800d0000751d */ /* 0x0085ec0000002000 */
[----:B------:R-:W-:Y:S05]  /*3880*/  @!P0 BRA `(.L_x_272) ;  /* 0x0000000000048947 */ /* 0x000fea0003800000 */
[----:B------:R-:W-:Y:S01]  /*3890*/  BPT.TRAP 0x1 ;  /* 0x000000040000795c */ /* 0x000fe20000300000 */
.L_x_272:
[----:B------:R-:W-:Y:S01]  /*38a0*/  VIADD R5, R5, 0x1 ;  /* 0x0000000105057836 */ /* 0x000fe20000000000 */
[----:B------:R-:W-:Y:S01]  /*38b0*/  LOP3.LUT R6, R6, 0x1, RZ, 0x3c, !PT ;  /* 0x0000000106067812 */ /* 0x000fe200078e3cff */
[----:B------:R-:W-:Y:S02]  /*38c0*/  VIADD R2, R2, 0x1 ;  /* 0x0000000102027836 */ /* 0x000fe40000000000 */
[----:B------:R-:W-:Y:S01]  /*38d0*/  VIADD R3, R3, 0x36420 ;  /* 0x0003642003037836 */ /* 0x000fe20000000000 */
[----:B------:R-:W-:Y:S02]  /*38e0*/  ISETP.GE.AND P1, PT, R5, R156, PT ;  /* 0x0000009c0500720c */ /* 0x000fe40003f26270 */
[----:B------:R-:W-:Y:S02]  /*38f0*/  ISETP.NE.AND P0, PT, R2, 0x2, PT ;  /* 0x000000020200780c */ /* 0x000fe40003f05270 */
[----:B------:R-:W-:Y:S02]  /*3900*/  PRMT R3, RZ, 0x654, R3 ;  /* 0x00000654ff037816 */ /* 0x000fe40000000003 */
[----:B--2---:R-:W-:-:S02]  /*3910*/  SEL R12, RZ, 0x1, P0 ;  /* 0x00000001ff0c7807 */ /* 0x004fc40000000000 */
[----:B------:R3:W-:Y:S01]  /*3920*/  SYNCS.ARRIVE.TRANS64.RED.A1T0 RZ, [R3+URZ], RZ ;  /* 0x000000ff03ff79a7 */ /* 0x0007e2000810043f */
[----:B------:R-:W-:Y:S02]  /*3930*/  SEL R2, R2, RZ, P0 ;  /* 0x000000ff02027207 */ /* 0x000fe40000000000 */
[----:B------:R-:W-:Y:S02]  /*3940*/  LOP3.LUT R7, R7, R12, RZ, 0x3c, !PT ;  /* 0x0000000c07077212 */ /* 0x000fe400078e3cff */
[----:B------:R-:W-:Y:S05]  /*3950*/  @!P1 BRA `(.L_x_273) ;  /* 0xffffffdc00309947 */ /* 0x000fea000383ffff */
.L_x_262:
[----:B------:R-:W4:Y:S01]  /*3960*/  S2UR UR8, SR_CTAID.Y ;  /* 0x00000000000879c3 */ /* 0x000f220000002600 */
[----:B------:R-:W-:Y:S01]  /*3970*/  ULDC UR5, c[0x0][0x850] ;  /* 0x0002140000057ab9 */ /* 0x000fe20000000800 */
[----:B------:R-:W-:Y:S01]  /*3980*/  ULDC.64 UR10, c[0x0][0x818] ;  /* 0x00020600000a7ab9 */ /* 0x000fe20000000a00 */
[----:B------:R-:W-:Y:S01]  /*3990*/  UISETP.NE.AND UP0, UPT, UR5, 0x1, UPT ;  /* 0x000000010500788c */ /* 0x000fe2000bf05270 */
[----:B-1----:R-:W-:Y:S01]  /*39a0*/  IMAD R16, R16, 0x1800, R17 ;  /* 0x0000180010107824 */ /* 0x002fe200078e0211 */
[----:B------:R-:W-:-:S03]  /*39b0*/  ULDC.64 UR12, c[0x0][0x840] ;  /* 0x00021000000c7ab9 */ /* 0x000fc60000000a00 */
[----:B------:R-:W1:Y:S01]  /*39c0*/  S2UR UR4, SR_CTAID.X ;  /* 0x00000000000479c3 */ /* 0x000e620000002500 */
[----:B------:R-:W-:-:S05]  /*39d0*/  LEA R16, R16, UR36, 0x2 ;  /* 0x0000002410107c11 */ /* 0x000fca000f8e10ff */
[----:B------:R-:W-:Y:S01]  /*39e0*/  @UP0 ULDC UR6, c[0x0][0x854] ;  /* 0x0002150000060ab9 */ /* 0x000fe20000000800 */
[----:B------:R-:W-:Y:S01]  /*39f0*/  @UP0 ULDC UR9, c[0x0][0x858] ;  /* 0x0002160000090ab9 */ /* 0x000fe20000000800 */
[----:B------:R-:W5:Y:S01]  /*3a00*/  S2UR UR16, SR_CTAID.Z ;  /* 0x00000000001079c3 */ /* 0x000f620000002700 */
[----:B----4-:R-:W-:-:S07]  /*3a10*/  UIMAD.WIDE.U32 UR6, UR8, UR6, URZ ;  /* 0x00000006080672a5 */ /* 0x010fce000f8e003f */
[----:B------:R-:W4:Y:S01]  /*3a20*/  LDC.64 R8, c[0x0][0x820] ;  /* 0x00020800ff087b82 */ /* 0x000f220000000a00 */
[----:B------:R-:W-:Y:S02]  /*3a30*/  @UP0 USHF.R.U32.HI UR8, URZ, UR9, UR7 ;  /* 0x000000093f080299 */ /* 0x000fe40008011607 */
[----:B-1----:R-:W-:-:S05]  /*3a40*/  UIMAD UR4, UR4, 0x4800, URZ ;  /* 0x00004800040478a4 */ /* 0x002fca000f8e023f */
[----:B--2---:R-:W1:Y:S01]  /*3a50*/  LDC.64 R10, c[0x0][0x848] ;  /* 0x00021200ff0a7b82 */ /* 0x004e620000000a00 */
[----:B------:R-:W-:Y:S02]  /*3a60*/  USHF.R.S32.HI UR6, URZ, 0x1f, UR8 ;  /* 0x0000001f3f067899 */ /* 0x000fe40008011408 */
[----:B------:R-:W-:Y:S02]  /*3a70*/  USHF.R.S32.HI UR5, URZ, 0x1f, UR4 ;  /* 0x0000001f3f057899 */ /* 0x000fe40008011404 */
[----:B------:R-:W-:Y:S02]  /*3a80*/  UIMAD UR7, UR6, UR10, URZ ;  /* 0x0000000a060772a4 */ /* 0x000fe4000f8e023f */
[----:B------:R-:W-:Y:S02]  /*3a90*/  UIMAD UR6, UR6, UR12, URZ ;  /* 0x0000000c060672a4 */ /* 0x000fe4000f8e023f */
[----:B------:R-:W-:Y:S02]  /*3aa0*/  UIMAD.WIDE.U32 UR14, UR8, UR10, UR4 ;  /* 0x0000000a080e72a5 */ /* 0x000fe4000f8e0004 */
[----:B------:R-:W-:-:S02]  /*3ab0*/  UIMAD UR7, UR8, UR11, UR7 ;  /* 0x0000000b080772a4 */ /* 0x000fc4000f8e0207 */
[----:B------:R-:W-:Y:S02]  /*3ac0*/  UIMAD.WIDE.U32 UR4, UR8, UR12, UR4 ;  /* 0x0000000c080472a5 */ /* 0x000fe4000f8e0004 */
[----:B------:R-:W-:Y:S01]  /*3ad0*/  UIMAD UR6, UR8, UR13, UR6 ;  /* 0x0000000d080672a4 */ /* 0x000fe2000f8e0206 */
[----:B---3--:R-:W-:Y:S01]  /*3ae0*/  IMAD.U32 R3, RZ, RZ, UR15 ;  /* 0x0000000fff037e24 */ /* 0x008fe2000f8e00ff */
[----:B-----5:R-:W-:Y:S01]  /*3af0*/  USHF.R.S32.HI UR8, URZ, 0x1f, UR16 ;  /* 0x0000001f3f087899 */ /* 0x020fe20008011410 */
[----:B------:R-:W-:Y:S01]  /*3b00*/  IMAD.U32 R2, RZ, RZ, UR14 ;  /* 0x0000000eff027e24 */ /* 0x000fe2000f8e00ff */
[----:B------:R-:W-:Y:S01]  /*3b10*/  UIADD3 UR7, UR15, UR7, URZ ;  /* 0x000000070f077290 */ /* 0x000fe2000fffe03f */
[----:B------:R-:W-:Y:S01]  /*3b20*/  IMAD.U32 R5, RZ, RZ, UR5 ;  /* 0x00000005ff057e24 */ /* 0x000fe2000f8e00ff */
[----:B------:R-:W-:Y:S01]  /*3b30*/  UIADD3 UR6, UR5, UR6, URZ ;  /* 0x0000000605067290 */ /* 0x000fe2000fffe03f */
[----:B------:R-:W-:Y:S01]  /*3b40*/  IMAD.U32 R4, RZ, RZ, UR4 ;  /* 0x00000004ff047e24 */ /* 0x000fe2000f8e00ff */
[----:B------:R-:W-:Y:S01]  /*3b50*/  ULDC UR4, c[0x0][0x740] ;  /* 0x0001d00000047ab9 */ /* 0x000fe20000000800 */
[----:B----4-:R-:W-:-:S02]  /*3b60*/  IMAD R0, R8, UR8, RZ ;  /* 0x0000000808007c24 */ /* 0x010fc4000f8e02ff */
[----:B------:R-:W-:Y:S01]  /*3b70*/  FMUL.FTZ R72, R72, UR4 ;  /* 0x0000000448487c20 */ /* 0x000fe20008410000 */
[----:B-1----:R-:W-:Y:S02]  /*3b80*/  IMAD R6, R10, UR8, RZ ;  /* 0x000000080a067c24 */ /* 0x002fe4000f8e02ff */
[----:B------:R-:W-:Y:S01]  /*3b90*/  FMUL.FTZ R73, R73, UR4 ;  /* 0x0000000449497c20 */ /* 0x000fe20008410000 */
[----:B------:R-:W-:Y:S02]  /*3ba0*/  IMAD R7, R9, UR16, R0 ;  /* 0x0000001009077c24 */ /* 0x000fe4000f8e0200 */
[----:B------:R-:W-:Y:S01]  /*3bb0*/  FMUL.FTZ R74, R74, UR4 ;  /* 0x000000044a4a7c20 */ /* 0x000fe20008410000 */
[----:B------:R-:W-:Y:S02]  /*3bc0*/  IMAD R9, R11, UR16, R6 ;  /* 0x000000100b097c24 */ /* 0x000fe4000f8e0206 */
[----:B------:R-:W-:Y:S01]  /*3bd0*/  FMUL.FTZ R75, R75, UR4 ;  /* 0x000000044b4b7c20 */ /* 0x000fe20008410000 */
[----:B------:R-:W1:Y:S01]  /*3be0*/  S2R R6, SR_TID.X ;  /* 0x0000000000067919 */ /* 0x000e620000002100 */
[----:B------:R-:W-:-:S02]  /*3bf0*/  IMAD.U32 R3, RZ, RZ, UR7 ;  /* 0x00000007ff037e24 */ /* 0x000fc4000f8e00ff */
[----:B------:R-:W-:Y:S01]  /*3c00*/  FMUL.FTZ R76, R76, UR4 ;  /* 0x000000044c4c7c20 */ /* 0x000fe20008410000 */
[----:B------:R-:W-:Y:S02]  /*3c10*/  IMAD.U32 R5, RZ, RZ, UR6 ;  /* 0x00000006ff057e24 */ /* 0x000fe4000f8e00ff */
[----:B------:R-:W-:Y:S01]  /*3c20*/  FMUL.FTZ R77, R77, UR4 ;  /* 0x000000044d4d7c20 */ /* 0x000fe20008410000 */
[----:B------:R-:W-:-:S04]  /*3c30*/  IMAD.WIDE.U32 R2, R8, UR16, R2 ;  /* 0x0000001008027c25 */ /* 0x000fc8000f8e0002 */
[----:B------:R-:W-:Y:S01]  /*3c40*/  FMUL.FTZ R78, R78, UR4 ;  /* 0x000000044e4e7c20 */ /* 0x000fe20008410000 */
[----:B------:R-:W-:Y:S01]  /*3c50*/  FMUL.FTZ R79, R79, UR4 ;  /* 0x000000044f4f7c20 */ /* 0x000fe20008410000 */
[----:B------:R-:W-:Y:S01]  /*3c60*/  FMUL.FTZ R80, R80, UR4 ;  /* 0x0000000450507c20 */ /* 0x000fe20008410000 */
[----:B------:R-:W-:-:S04]  /*3c70*/  IMAD.WIDE.U32 R4, R10, UR16, R4 ;  /* 0x000000100a047c25 */ /* 0x000fc8000f8e0004 */
        /* <DEDUP_REMOVED lines=39> */
[----:B------:R-:W-:Y:S05]  /*3ef0*/  WARPSYNC.ALL ;  /* 0x0000000000007948 */ /* 0x000fea0003800000 */
[----:B------:R-:W-:-:S02]  /*3f00*/  IMAD.IADD R7, R3, 0x1, R7 ;  /* 0x0000000103077824 */ /* 0x000fc400078e0207 */
[----:B------:R-:W-:Y:S01]  /*3f10*/  IMAD.IADD R0, R5, 0x1, R9 ;  /* 0x0000000105007824 */ /* 0x000fe200078e0209 */
[----:B------:R-:W-:Y:S01]  /*3f20*/  BAR.SYNC.DEFER_BLOCKING 0x1, 0x180 ;  /* 0x0046000000007b1d */ /* 0x000fe20000010000 */
[----:B-1----:R-:W-:-:S07]  /*3f30*/  ISETP.NE.AND P1, PT, R6, 0x80, PT ;  /* 0x000000800600780c */ /* 0x002fce0003f25270 */
[----:B------:R-:W1:Y:S01]  /*3f40*/  LDC.64 R8, c[0x0][0x800] ;  /* 0x00020000ff087b82 */ /* 0x000e620000000a00 */
[----:B------:R-:W-:Y:S07]  /*3f50*/  BSSY B0, `(.L_x_274) ;  /* 0x0000027000007945 */ /* 0x000fee0003800000 */
[----:B------:R-:W2:Y:S01]  /*3f60*/  LDC.64 R10, c[0x0][0x828] ;  /* 0x00020a00ff0a7b82 */ /* 0x000ea20000000a00 */
[----:B------:R3:W-:Y:S04]  /*3f70*/  STS.128 [R16], R24 ;  /* 0x0000001810007388 */ /* 0x0007e80000000c00 */
[----:B------:R3:W-:Y:S01]  /*3f80*/  STS.128 [R16+0x800], R28 ;  /* 0x0008001c10007388 */ /* 0x0007e20000000c00 */
[----:B-1----:R-:W-:-:S03]  /*3f90*/  LEA R8, P0, R2, R8, 0x2 ;  /* 0x0000000802087211 */ /* 0x002fc600078010ff */
[----:B------:R3:W-:Y:S01]  /*3fa0*/  STS.128 [R16+0x1000], R32 ;  /* 0x0010002010007388 */ /* 0x0007e20000000c00 */
[----:B------:R-:W-:-:S03]  /*3fb0*/  LEA.HI.X R7, R2, R9, R7, 0x2, P0 ;  /* 0x0000000902077211 */ /* 0x000fc600000f1407 */
[----:B------:R3:W-:Y:S01]  /*3fc0*/  STS.128 [R16+0x1800], R36 ;  /* 0x0018002410007388 */ /* 0x0007e20000000c00 */
[----:B--2---:R-:W-:-:S03]  /*3fd0*/  LEA R10, P2, R4, R10, 0x2 ;  /* 0x0000000a040a7211 */ /* 0x004fc600078410ff */
[----:B------:R3:W-:Y:S01]  /*3fe0*/  STS.128 [R16+0x2000], R40 ;  /* 0x0020002810007388 */ /* 0x0007e20000000c00 */
[----:B------:R-:W-:-:S03]  /*3ff0*/  LEA.HI.X R0, R4, R11, R0, 0x2, P2 ;  /* 0x0000000b04007211 */ /* 0x000fc600010f1400 */
        /* <DEDUP_REMOVED lines=12> */
[----:B-1----:R-:W1:Y:S02]  /*40c0*/  FENCE.VIEW.ASYNC.S ;  /* 0x00000000000073c6 */ /* 0x002e640000000000 */
[----:B-1----:R-:W-:Y:S06]  /*40d0*/  BAR.SYNC.DEFER_BLOCKING 0x1, 0x180 ;  /* 0x0046000000007b1d */ /* 0x002fec0000010000 */
[----:B------:R-:W-:Y:S05]  /*40e0*/  @P1 BRA `(.L_x_275) ;  /* 0x0000000000341947 */ /* 0x000fea0003800000 */
[----:B------:R-:W-:Y:S01]  /*40f0*/  R2UR UR4, R10 ;  /* 0x000000000a0472ca */ /* 0x000fe200000e0000 */
[----:B------:R-:W-:Y:S01]  /*4100*/  UMOV UR6, 0x1200 ;  /* 0x0000120000067882 */ /* 0x000fe20000000000 */
[----:B------:R-:W-:Y:S01]  /*4110*/  R2UR UR5, R0 ;  /* 0x00000000000572ca */ /* 0x000fe200000e0000 */
[----:B------:R-:W-:Y:S01]  /*4120*/  UMOV UR8, 0x0 ;  /* 0x0000000000087882 */ /* 0x000fe20000000000 */
[----:B------:R-:W-:Y:S01]  /*4130*/  PLOP3.LUT P0, PT, PT, PT, PT, 0x80, 0x0 ;  /* 0x000000000000781c */ /* 0x000fe20003f0f070 */
[----:B------:R-:W-:-:S12]  /*4140*/  UMOV UR9, 0x14f00000 ;  /* 0x14f0000000097882 */ /* 0x000fd80000000000 */
.L_x_276:
[----:B------:R-:W-:Y:S01]  /*4150*/  @P0 ELECT P2, URZ, PT ;  /* 0x00000000003f082f */ /* 0x000fe20003840000 */
[----:B------:R1:W-:-:S12]  /*4160*/  UBLKRED.G.S.ADD.F32.RN [UR4], [UR36], UR6, desc[UR8] ;  /* 0x00000804240073bb */ /* 0x0003d800080a1406 */
[----:B------:R-:W-:Y:S02]  /*4170*/  @P2 PLOP3.LUT P0, PT, P2, PT, PT, 0x8, 0x0 ;  /* 0x000000000000281c */ /* 0x000fe4000170e170 */
[----:B------:R-:W-:-:S11]  /*4180*/  PLOP3.LUT P2, PT, PT, PT, PT, 0x8, 0x0 ;  /* 0x000000000000781c */ /* 0x000fd60003f4e170 */
[----:B-1----:R-:W-:Y:S05]  /*4190*/  @P0 BRA.U.ANY `(.L_x_276) ;  /* 0xfffffffd00ec0947 */ /* 0x002fea000393ffff */
[----:B------:R0:W-:Y:S01]  /*41a0*/  UTMACMDFLUSH ;  /* 0x00000000000079b7 */ /* 0x0001e20000000000 */
[----:B------:R-:W-:-:S04]  /*41b0*/  DEPBAR.LE SB0, 0x0 ;  /* 0x000080000000791a */ /* 0x000fc80000000000 */
.L_x_275:
[----:B------:R-:W-:Y:S05]  /*41c0*/  BSYNC B0 ;  /* 0x0000000000007941 */ /* 0x000fea0003800000 */
.L_x_274:
[----:B------:R-:W-:Y:S06]  /*41d0*/  BAR.SYNC.DEFER_BLOCKING 0x1, 0x180 ;  /* 0x0046000000007b1d */ /* 0x000fec0000010000 */
[----:B------:R4:W-:Y:S04]  /*41e0*/  STS.128 [R16], R72 ;  /* 0x0000004810007388 */ /* 0x0009e80000000c00 */
[----:B------:R4:W-:Y:S04]  /*41f0*/  STS.128 [R16+0x800], R76 ;  /* 0x0008004c10007388 */ /* 0x0009e80000000c00 */
        /* <DEDUP_REMOVED lines=24> */
.L_x_277:
[----:B------:R-:W-:Y:S01]  /*4380*/  @P0 ELECT P1, URZ, PT ;  /* 0x00000000003f082f */ /* 0x000fe20003820000 */
[----:B------:R1:W-:-:S12]  /*4390*/  UBLKRED.G.S.ADD.F32.RN [UR4], [UR36], UR6, desc[UR8] ;  /* 0x00000804240073bb */ /* 0x0003d800080a1406 */
[----:B------:R-:W-:Y:S02]  /*43a0*/  @P1 PLOP3.LUT P0, PT, P1, PT, PT, 0x8, 0x0 ;  /* 0x000000000000181c */ /* 0x000fe40000f0e170 */
[----:B------:R-:W-:-:S11]  /*43b0*/  PLOP3.LUT P1, PT, PT, PT, PT, 0x8, 0x0 ;  /* 0x000000000000781c */ /* 0x000fd60003f2e170 */
[----:B-1----:R-:W-:Y:S05]  /*43c0*/  @P0 BRA.U.ANY `(.L_x_277) ;  /* 0xfffffffd00ec0947 */ /* 0x002fea000393ffff */
[----:B------:R0:W-:Y:S01]  /*43d0*/  UTMACMDFLUSH ;  /* 0x00000000000079b7 */ /* 0x0001e20000000000 */
[----:B------:R-:W-:-:S04]  /*43e0*/  DEPBAR.LE SB0, 0x0 ;  /* 0x000080000000791a */ /* 0x000fc80000000000 */
[----:B------:R-:W-:Y:S05]  /*43f0*/  BRA `(.L_x_254) ;  /* 0x0000003000247947 */ /* 0x000fea0003800000 */
.L_x_252:
        /* <DEDUP_REMOVED lines=8> */
[----:B------:R-:W-:Y:S05]  /*4480*/  @P0 BRA `(.L_x_254) ;  /* 0x0000003000000947 */ /* 0x000fea0003800000 */
[----:B------:R-:W1:Y:S02]  /*4490*/  S2UR UR7, SR_CTAID.Z ;  /* 0x00000000000779c3 */ /* 0x000e640000002700 */
[----:B-1----:R-:W-:-:S13]  /*44a0*/  ISETP.LE.AND P0, PT, RZ, UR7, PT ;  /* 0x00000007ff007c0c */ /* 0x002fda000bf03270 */
[----:B------:R-:W-:Y:S05]  /*44b0*/  @!P0 BRA `(.L_x_254) ;  /* 0x0000002c00f48947 */ /* 0x000fea0003800000 */
[----:B------:R-:W1:Y:S01]  /*44c0*/  S2UR UR10, SR_CTAID.Y ;  /* 0x00000000000a79c3 */ /* 0x000e620000002600 */
[----:B------:R-:W-:Y:S01]  /*44d0*/  ULDC.64 UR8, c[0x0][0x2d8] ;  /* 0x0000b60000087ab9 */ /* 0x000fe20000000a00 */
[----:B------:R-:W-:-:S06]  /*44e0*/  ELECT P0, URZ, PT ;  /* 0x00000000003f782f */ /* 0x000fcc0003800000 */
[----:B------:R-:W2:Y:S01]  /*44f0*/  LDC R2, c[0x0][0x280] ;  /* 0x0000a000ff027b82 */ /* 0x000ea20000000800 */
[----:B-1----:R-:W-:-:S04]  /*4500*/  USHF.R.S32.HI UR4, URZ, 0x1f, UR10 ;  /* 0x0000001f3f047899 */ /* 0x002fc8000801140a */
[----:B------:R-:W-:Y:S02]  /*4510*/  UIMAD UR6, UR4, UR8, URZ ;  /* 0x00000008040672a4 */ /* 0x000fe4000f8e023f */
[----:B------:R-:W-:Y:S01]  /*4520*/  UIMAD.WIDE.U32 UR4, UR10, UR8, URZ ;  /* 0x000000080a0472a5 */ /* 0x000fe2000f8e003f */
[----:B--2---:R-:W-:Y:S01]  /*4530*/  ISETP.GE.AND P1, PT, R2, 0x1, PT ;  /* 0x000000010200780c */ /* 0x004fe20003f26270 */
[----:B------:R-:W-:Y:S02]  /*4540*/  UIMAD UR6, UR10, UR9, UR6 ;  /* 0x000000090a0672a4 */ /* 0x000fe4000f8e0206 */
[----:B------:R-:W-:Y:S01]  /*4550*/  USHF.R.S32.HI UR8, URZ, 0x1f, UR7 ;  /* 0x0000001f3f087899 */ /* 0x000fe20008011407 */
[----:B------:R-:W-:Y:S01]  /*4560*/  ULDC.64 UR10, c[0x0][0x2e0] ;  /* 0x0000b800000a7ab9 */ /* 0x000fe20000000a00 */
[----:B------:R-:W-:Y:S02]  /*4570*/  UIADD3 UR5, UR5, UR6, URZ ;  /* 0x0000000605057290 */ /* 0x000fe4000fffe03f */
[----:B------:R-:W-:-:S04]  /*4580*/  UIMAD UR6, UR8, UR10, URZ ;  /* 0x0000000a080672a4 */ /* 0x000fc8000f8e023f */
[----:B------:R-:W-:Y:S02]  /*4590*/  UIMAD UR8, UR7, UR11, UR6 ;  /* 0x0000000b070872a4 */ /* 0x000fe4000f8e0206 */
[----:B------:R-:W-:Y:S01]  /*45a0*/  UIMAD.WIDE.U32 UR6, UR7, UR10, UR4 ;  /* 0x0000000a070672a5 */ /* 0x000fe2000f8e0004 */
[----:B------:R-:W-:Y:S11]  /*45b0*/  @!P1 BRA `(.L_x_254) ;  /* 0x0000002c00b49947 */ /* 0x000ff60003800000 */
        /* <DEDUP_REMOVED lines=27> */
.L_x_300:
        /* <DEDUP_REMOVED lines=23> */
.L_x_281:
[----:B------:R-:W-:Y:S05]  /*48e0*/  BSYNC B0 ;  /* 0x0000000000007941 */ /* 0x000fea0003800000 */
.L_x_280:
        /* <DEDUP_REMOVED lines=12> */
.L_x_283:
[----:B------:R-:W-:Y:S05]  /*49b0*/  BSYNC B0 ;  /* 0x0000000000007941 */ /* 0x000fea0003800000 */
.L_x_282:
        /* <DEDUP_REMOVED lines=13> */
.L_x_285:
[----:B------:R-:W-:Y:S05]  /*4a90*/  BSYNC B0 ;  /* 0x0000000000007941 */ /* 0x000fea0003800000 */
.L_x_284:
[----:B------:R-:W-:Y:S06]  /*4aa0*/  BAR.ARV 0xa, 0xa0 ;  /* 0x0282800000007b1d */ /* 0x000fec0000002000 */
[----:B------:R-:W-:Y:S04]  /*4ab0*/  BSSY B0, `(.L_x_286) ;  /* 0x0000003000007945 */ /* 0x000fe80003800000 */
[----:B------:R-:W-:Y:S05]  /*4ac0*/  @!P0 BRA `(.L_x_287) ;  /* 0x0000000000048947 */ /* 0x000fea0003800000 */
[----:B------:R-:W-:-:S04]  /*4ad0*/  DEPBAR.LE SB0, 0x1 ;  /* 0x000080400000791a */ /* 0x000fc80000000000 */
.L_x_287:
[----:B------:R-:W-:Y:S05]  /*4ae0*/  BSYNC B0 ;  /* 0x0000000000007941 */ /* 0x000fea0003800000 */
.L_x_286:
[----:B------:R-:W-:Y:S06]  /*4af0*/  BAR.ARV 0xb, 0xa0 ;  /* 0x02c2800000007b1d */ /* 0x000fec0000002000 */
[----:B------:R-:W-:Y:S04]  /*4b00*/  BSSY B0, `(.L_x_288) ;  /* 0x0000003000007945 */ /* 0x000fe80003800000 */
[----:B------:R-:W-:Y:S05]  /*4b10*/  @!P0 BRA `(.L_x_289) ;  /* 0x0000000000048947 */ /* 0x000fea0003800000 */
[----:B------:R-:W-:-:S04]  /*4b20*/  DEPBAR.LE SB0, 0x0 ;  /* 0x000080000000791a */ /* 0x000fc80000000000 */
.L_x_289:
[----:B------:R-:W-:Y:S05]  /*4b30*/  BSYNC B0 ;  /* 0x0000000000007941 */ /* 0x000fea0003800000 */
.L_x_288:
        /* <DEDUP_REMOVED lines=13> */
.L_x_291:
[----:B------:R-:W-:Y:S05]  /*4c10*/  BSYNC B0 ;  /* 0x0000000000007941 */ /* 0x000fea0003800000 */
.L_x_290:
        /* <DEDUP_REMOVED lines=12> */
.L_x_293:
[----:B------:R-:W-:Y:S05]  /*4ce0*/  BSYNC B0 ;  /* 0x0000000000007941 */ /* 0x000fea0003800000 */
.L_x_292:
        /* <DEDUP_REMOVED lines=13> */
.L_x_295:
[----:B------:R-:W-:Y:S05]  /*4dc0*/  BSYNC B0 ;  /* 0x0000000000007941 */ /* 0x000fea0003800000 */
.L_x_294:
[----:B------:R-:W-:Y:S06]  /*4dd0*/  BAR.ARV 0xa, 0xa0 ;  /* 0x0282800000007b1d */ /* 0x000fec0000002000 */
[----:B------:R-:W-:Y:S04]  /*4de0*/  BSSY B0, `(.L_x_296) ;  /* 0x0000003000007945 */ /* 0x000fe80003800000 */
[----:B------:R-:W-:Y:S05]  /*4df0*/  @!P0 BRA `(.L_x_297) ;  /* 0x0000000000048947 */ /* 0x000fea0003800000 */
[----:B------:R-:W-:-:S04]  /*4e00*/  DEPBAR.LE SB0, 0x1 ;  /* 0x000080400000791a */ /* 0x000fc80000000000 */
.L_x_297:
[----:B------:R-:W-:Y:S05]  /*4e10*/  BSYNC B0 ;  /* 0x0000000000007941 */ /* 0x000fea0003800000 */
.L_x_296:
[----:B------:R-:W-:Y:S01]  /*4e20*/  VIADD R0, R0, 0xfffffffe ;  /* 0xfffffffe00007836 */ /* 0x000fe20000000000 */
[----:B------:R-:W-:Y:S06]  /*4e30*/  BAR.ARV 0xb, 0xa0 ;  /* 0x02c2800000007b1d */ /* 0x000fec0000002000 */
[----:B------:R-:W-:Y:S01]  /*4e40*/  BSSY B0, `(.L_x_298) ;  /* 0x0000004000007945 */ /* 0x000fe20003800000 */
[----:B------:R-:W-:-:S03]  /*4e50*/  ISETP.NE.AND P1, PT, R0, RZ, PT ;  /* 0x000000ff0000720c */ /* 0x000fc60003f25270 */
[----:B------:R-:W-:Y:S10]  /*4e60*/  @!P0 BRA `(.L_x_299) ;  /* 0x0000000000048947 */ /* 0x000ff40003800000 */
[----:B------:R-:W-:-:S04]  /*4e70*/  DEPBAR.LE SB0, 0x0 ;  /* 0x000080000000791a */ /* 0x000fc80000000000 */
.L_x_299:
[----:B------:R-:W-:Y:S05]  /*4e80*/  BSYNC B0 ;  /* 0x0000000000007941 */ /* 0x000fea0003800000 */
.L_x_298:
[----:B------:R-:W-:Y:S06]  /*4e90*/  BAR.ARV 0xc, 0xa0 ;  /* 0x0302800000007b1d */ /* 0x000fec0000002000 */
[----:B------:R-:W-:Y:S02]  /*4ea0*/  UIADD3 UR5, UR5, 0x2, URZ ;  /* 0x0000000205057890 */ /* 0x000fe4000fffe03f */
[----:B------:R-:W-:Y:S01]  /*4eb0*/  UIADD3 UR4, UR4, 0x1, URZ ;  /* 0x0000000104047890 */ /* 0x000fe2000fffe03f */
[----:B------:R-:W-:Y:S11]  /*4ec0*/  @P1 BRA `(.L_x_300) ;  /* 0xfffffff800281947 */ /* 0x000ff6000383ffff */
[----:B------:R-:W-:-:S12]  /*4ed0*/  UIADD3 UR4, UR9, 0x6000, URZ ;  /* 0x0000600009047890 */ /* 0x000fd8000fffe03f */
.L_x_279:
[----:B------:R-:W-:-:S13]  /*4ee0*/  ISETP.NE.AND P1, PT, R3, RZ, PT ;  /* 0x000000ff0300720c */ /* 0x000fda0003f25270 */
[----:B------:R-:W-:Y:S05]  /*4ef0*/  @!P1 BRA `(.L_x_254) ;  /* 0x0000002400649947 */ /* 0x000fea0003800000 */
        /* <DEDUP_REMOVED lines=17> */
.L_x_302:
[----:B------:R-:W-:Y:S05]  /*5010*/  BSYNC B0 ;  /* 0x0000000000007941 */ /* 0x000fea0003800000 */
.L_x_301:
        /* <DEDUP_REMOVED lines=18> */
.L_x_304:
[----:B------:R-:W-:Y:S05]  /*5140*/  BSYNC B0 ;  /* 0x0000000000007941 */ /* 0x000fea0003800000 */
.L_x_303:
        /* <DEDUP_REMOVED lines=19> */
.L_x_306:
[----:B------:R-:W-:Y:S05]  /*5280*/  BSYNC B0 ;  /* 0x0000000000007941 */ /* 0x000fea0003800000 */
.L_x_305:
[----:B------:R-:W-:Y:S06]  /*5290*/  BAR.ARV 0xa, 0xa0 ;  /* 0x0282800000007b1d */ /* 0x000fec0000002000 */
[----:B------:R-:W-:Y:S04]  /*52a0*/  BSSY B0, `(.L_x_307) ;  /* 0x0000003000007945 */ /* 0x000fe80003800000 */
[----:B------:R-:W-:Y:S05]  /*52b0*/  @!P0 BRA `(.L_x_308) ;  /* 0x0000000000048947 */ /* 0x000fea0003800000 */
[----:B------:R-:W-:-:S04]  /*52c0*/  DEPBAR.LE SB0, 0x1 ;  /* 0x000080400000791a */ /* 0x000fc80000000000 */
.L_x_308:
[----:B------:R-:W-:Y:S05]  /*52d0*/  BSYNC B0 ;  /* 0x0000000000007941 */ /* 0x000fea0003800000 */
.L_x_307:
[----:B------:R-:W-:Y:S06]  /*52e0*/  BAR.ARV 0xb, 0xa0 ;  /* 0x02c2800000007b1d */ /* 0x000fec0000002000 */
[----:B------:R-:W-:Y:S04]  /*52f0*/  BSSY B0, `(.L_x_309) ;  /* 0x0000003000007945 */ /* 0x000fe80003800000 */
[----:B------:R-:W-:Y:S05]  /*5300*/  @!P0 BRA `(.L_x_310) ;  /* 0x0000000000048947 */ /* 0x000fea0003800000 */
[----:B------:R-:W-:-:S04]  /*5310*/  DEPBAR.LE SB0, 0x0 ;  /* 0x000080000000791a */ /* 0x000fc80000000000 */
.L_x_310:
[----:B------:R-:W-:Y:S05]  /*5320*/  BSYNC B0 ;  /* 0x0000000000007941 */ /* 0x000fea0003800000 */
.L_x_309:
[----:B------:R-:W-:Y:S06]  /*5330*/  BAR.ARV 0xc, 0xa0 ;  /* 0x0302800000007b1d */ /* 0x000fec0000002000 */
[----:B------:R-:W-:Y:S05]  /*5340*/  BRA `(.L_x_254) ;  /* 0x0000002000507947 */ /* 0x000fea0003800000 */
.L_x_278:
        /* <DEDUP_REMOVED lines=57> */
.L_x_340:
        /* <DEDUP_REMOVED lines=9> */
.L_x_314:
        /* <DEDUP_REMOVED lines=89> */
[----:B------:R-:W-:Y:S01]  /*5d00*/  IMAD.MOV.U32 R12, RZ, RZ, 0x1 ;  /* 0x00000001ff0c7424 */ /* 0x000fe200078e00ff */
[----:B------:R-:W-:-:S04]  /*5d10*/  SHF.R.S32.HI R5, RZ, 0x1f, R4 ;  /* 0x0000001fff057819 */ /* 0x000fc80000011404 */
[----:B------:R-:W-:Y:S01]  /*5d20*/  LEA.HI R4, R5, R4, RZ, 0x6 ;  /* 0x0000000405047211 */ /* 0x000fe200078f30ff */
[----:B------:R-:W-:-:S03]  /*5d30*/  IMAD.MOV.U32 R5, RZ, RZ, RZ ;  /* 0x000000ffff057224 */ /* 0x000fc600078e00ff */
[----:B------:R-:W-:-:S04]  /*5d40*/  LEA.HI.SX32 R4, R4, 0xffffffff, 0x1a ;  /* 0xffffffff04047811 */ /* 0x000fc800078fd2ff */
[----:B------:R-:W-:-:S04]  /*5d50*/  VIMNMX R4, R4, 0x1, !PT ;  /* 0x0000000104047848 */ /* 0x000fc80007fe0100 */
[----:B------:R-:W-:Y:S02]  /*5d60*/  LOP3.LUT R19, R4, 0x1, RZ, 0xc0, !PT ;  /* 0x0000000104137812 */ /* 0x000fe400078ec0ff */
[----:B--2---:R-:W-:Y:S01]  /*5d70*/  LOP3.LUT R16, R17, 0x1f, RZ, 0xc0, !PT ;  /* 0x0000001f11107812 */ /* 0x004fe200078ec0ff */
[----:B------:R-:W-:Y:S01]  /*5d80*/  IMAD.MOV.U32 R17, RZ, RZ, RZ ;  /* 0x000000ffff117224 */ /* 0x000fe200078e00ff */
[----:B------:R-:W-:Y:S06]  /*5d90*/  @!P1 BRA `(.L_x_316) ;  /* 0x0000000800f49947 */ /* 0x000fec0003800000 */
[----:B------:R-:W-:Y:S02]  /*5da0*/  IMAD.IADD R22, R4, 0x1, -R19 ;  /* 0x0000000104167824 */ /* 0x000fe400078e0a13 */
[----:B------:R-:W-:Y:S02]  /*5db0*/  IMAD.MOV.U32 R17, RZ, RZ, RZ ;  /* 0x000000ffff117224 */ /* 0x000fe400078e00ff */
[----:B------:R-:W-:-:S07]  /*5dc0*/  IMAD.MOV.U32 R12, RZ, RZ, 0x1 ;  /* 0x00000001ff0c7424 */ /* 0x000fce00078e00ff */
.L_x_325:
[----:B-1----:R-:W-:-:S05]  /*5dd0*/  IMAD.MOV.U32 R10, RZ, RZ, 0x1 ;  /* 0x00000001ff0a7424 */ /* 0x002fca00078e00ff */
[----:B------:R-:W-:-:S04]  /*5de0*/  SHF.L.U32 R10, R10, 0x1f, RZ ;  /* 0x0000001f0a0a7819 */ /* 0x000fc800000006ff */
[----:B------:R-:W1:Y:S02]  /*5df0*/  SYNCS.PHASECHK.TRANS64.TRYWAIT P1, [R0+URZ+0x36438], R10 ;  /* 0x0364380a000075a7 */ /* 0x000e64000802017f */
[----:B-123--:R-:W-:Y:S05]  /*5e00*/  @!P1 BRA `(.L_x_317) ;  /* 0x0000001800209947 */ /* 0x00efea0003800000 */
.L_x_341:
[----:B------:R-:W-:Y:S05]  /*5e10*/  @P0 BRA `(.L_x_318) ;  /* 0x0000000000140947 */ /* 0x000fea0003800000 */
[----:B------:R-:W-:Y:S01]  /*5e20*/  ISETP.NE.AND P1, PT, R16, RZ, PT ;  /* 0x000000ff1000720c */ /* 0x000fe20003f25270 */
[----:B------:R-:W-:-:S04]  /*5e30*/  IMAD.MOV.U32 R3, RZ, RZ, 0x6100 ;  /* 0x00006100ff037424 */ /* 0x000fc800078e00ff */
[----:B------:R2:W-:Y:S08]  /*5e40*/  SYNCS.ARRIVE.TRANS64 RZ, [R0+URZ+0x36430], R3 ;  /* 0x0364300300ff79a7 */ /* 0x0005f0000800003f */
[----:B------:R-:W-:Y:S05]  /*5e50*/  @!P1 BRA `(.L_x_318) ;  /* 0x0000000000049947 */ /* 0x000fea0003800000 */
[----:B------:R-:W-:Y:S01]  /*5e60*/  BPT.TRAP 0x1 ;  /* 0x000000040000795c */ /* 0x000fe20000300000 */
.L_x_318:
        /* <DEDUP_REMOVED lines=47> */
.L_x_342:
[----:B------:R-:W-:Y:S05]  /*6160*/  @P0 BRA `(.L_x_320) ;  /* 0x0000000000140947 */ /* 0x000fea0003800000 */
[----:B------:R-:W-:Y:S01]  /*6170*/  ISETP.NE.AND P1, PT, R16, RZ, PT ;  /* 0x000000ff1000720c */ /* 0x000fe20003f25270 */
[----:B--2---:R-:W-:-:S04]  /*6180*/  IMAD.MOV.U32 R3, RZ, RZ, 0x6100 ;  /* 0x00006100ff037424 */ /* 0x004fc800078e00ff */
[----:B------:R3:W-:Y:S08]  /*6190*/  SYNCS.ARRIVE.TRANS64 RZ, [R0+URZ+0x36418], R3 ;  /* 0x0364180300ff79a7 */ /* 0x0007f0000800003f */
[----:B------:R-:W-:Y:S05]  /*61a0*/  @!P1 BRA `(.L_x_320) ;  /* 0x0000000000049947 */ /* 0x000fea0003800000 */
[----:B------:R-:W-:Y:S01]  /*61b0*/  BPT.TRAP 0x1 ;  /* 0x000000040000795c */ /* 0x000fe20000300000 */
.L_x_320:
        /* <DEDUP_REMOVED lines=35> */
.L_x_343:
        /* <DEDUP_REMOVED lines=9> */
.L_x_322:
        /* <DEDUP_REMOVED lines=37> */
.L_x_345:
[----:B------:R-:W-:Y:S05]  /*66d0*/  @P0 BRA `(.L_x_324) ;  /* 0x0000000000140947 */ /* 0x000fea0003800000 */
[----:B------:R-:W-:Y:S01]  /*66e0*/  ISETP.NE.AND P1, PT, R16, RZ, PT ;  /* 0x000000ff1000720c */ /* 0x000fe20003f25270 */
[----:B--2---:R-:W-:-:S04]  /*66f0*/  IMAD.MOV.U32 R5, RZ, RZ, 0x6100 ;  /* 0x00006100ff057424 */ /* 0x004fc800078e00ff */
[----:B------:R3:W-:Y:S08]  /*6700*/  SYNCS.ARRIVE.TRANS64 RZ, [R0+URZ+0x36410], R5 ;  /* 0x0364100500ff79a7 */ /* 0x0007f0000800003f */
[----:B------:R-:W-:Y:S05]  /*6710*/  @!P1 BRA `(.L_x_324) ;  /* 0x0000000000049947 */ /* 0x000fea0003800000 */
[----:B------:R-:W-:Y:S01]  /*6720*/  BPT.TRAP 0x1 ;  /* 0x000000040000795c */ /* 0x000fe20000300000 */
.L_x_324:
        /* <DEDUP_REMOVED lines=36> */
.L_x_316:
[----:B------:R-:W-:Y:S01]  /*6970*/  ISETP.NE.AND P1, PT, R19, RZ, PT ;  /* 0x000000ff1300720c */ /* 0x000fe20003f25270 */
[----:B------:R-:W-:-:S12]  /*6980*/  IMAD.MOV.U32 R4, RZ, RZ, 0x1 ;  /* 0x00000001ff047424 */ /* 0x000fd800078e00ff */
[----:B------:R-:W-:Y:S05]  /*6990*/  @!P1 BRA `(.L_x_315) ;  /* 0x0000000400649947 */ /* 0x000fea0003800000 */
[----:B------:R-:W2:Y:S02]  /*69a0*/  SYNCS.PHASECHK.TRANS64.TRYWAIT P1, [R0+URZ+0x36438], R10 ;  /* 0x0364380a000075a7 */ /* 0x000ea4000802017f */
[----:B--2---:R-:W-:Y:S05]  /*69b0*/  @!P1 BRA `(.L_x_326) ;  /* 0x0000000c00889947 */ /* 0x004fea0003800000 */
.L_x_346:
[----:B------:R-:W-:Y:S05]  /*69c0*/  @P0 BRA `(.L_x_327) ;  /* 0x0000000000140947 */ /* 0x000fea0003800000 */
[----:B------:R-:W-:Y:S01]  /*69d0*/  ISETP.NE.AND P1, PT, R16, RZ, PT ;  /* 0x000000ff1000720c */ /* 0x000fe20003f25270 */
[----:B------:R-:W-:-:S04]  /*69e0*/  IMAD.MOV.U32 R5, RZ, RZ, 0x6100 ;  /* 0x00006100ff057424 */ /* 0x000fc800078e00ff */
[----:B------:R3:W-:Y:S08]  /*69f0*/  SYNCS.ARRIVE.TRANS64 RZ, [R0+URZ+0x36430], R5 ;  /* 0x0364300500ff79a7 */ /* 0x0007f0000800003f */
[----:B------:R-:W-:Y:S05]  /*6a00*/  @!P1 BRA `(.L_x_327) ;  /* 0x0000000000049947 */ /* 0x000fea0003800000 */
[----:B------:R-:W-:Y:S01]  /*6a10*/  BPT.TRAP 0x1 ;  /* 0x000000040000795c */ /* 0x000fe20000300000 */
.L_x_327:
        /* <DEDUP_REMOVED lines=41> */
.L_x_347:
[----:B------:R-:W-:Y:S01]  /*6cb0*/  IMAD.MOV.U32 R4, RZ, RZ, RZ ;  /* 0x000000ffff047224 */ /* 0x000fe200078e00ff */
[----:B------:R-:W-:Y:S06]  /*6cc0*/  @P0 BRA `(.L_x_329) ;  /* 0x0000000000140947 */ /* 0x000fec0003800000 */
[----:B------:R-:W-:Y:S01]  /*6cd0*/  ISETP.NE.AND P1, PT, R16, RZ, PT ;  /* 0x000000ff1000720c */ /* 0x000fe20003f25270 */
[----:B---3--:R-:W-:-:S04]  /*6ce0*/  IMAD.MOV.U32 R5, RZ, RZ, 0x6100 ;  /* 0x00006100ff057424 */ /* 0x008fc800078e00ff */
[----:B------:R4:W-:Y:S08]  /*6cf0*/  SYNCS.ARRIVE.TRANS64 RZ, [R0+URZ+0x36418], R5 ;  /* 0x0364180500ff79a7 */ /* 0x0009f0000800003f */
[----:B------:R-:W-:Y:S05]  /*6d00*/  @!P1 BRA `(.L_x_329) ;  /* 0x0000000000049947 */ /* 0x000fea0003800000 */
[----:B------:R-:W-:Y:S01]  /*6d10*/  BPT.TRAP 0x1 ;  /* 0x000000040000795c */ /* 0x000fe20000300000 */
.L_x_329:
        /* <DEDUP_REMOVED lines=33> */
.L_x_315:
[----:B------:R-:W-:-:S04]  /*6f30*/  SHF.L.U32 R3, R4, 0x1f, RZ ;  /* 0x0000001f04037819 */ /* 0x000fc800000006ff */
[----:B------:R-:W3:Y:S02]  /*6f40*/  SYNCS.PHASECHK.TRANS64.TRYWAIT P1, [R0+URZ+0x36438], R3 ;  /* 0x03643803000075a7 */ /* 0x000ee4000802017f */
[----:B---3--:R-:W-:Y:S05]  /*6f50*/  @!P1 BRA `(.L_x_330) ;  /* 0x0000000800489947 */ /* 0x008fea0003800000 */
.L_x_348:
[----:B------:R-:W-:Y:S05]  /*6f60*/  @P0 BRA `(.L_x_331) ;  /* 0x0000000000180947 */ /* 0x000fea0003800000 */
[----:B------:R-:W4:Y:S01]  /*6f70*/  S2R R2, SR_TID.X ;  /* 0x0000000000027919 */ /* 0x000f220000002100 */
[----:B---3--:R-:W-:-:S04]  /*6f80*/  IMAD.MOV.U32 R3, RZ, RZ, 0x6100 ;  /* 0x00006100ff037424 */ /* 0x008fc800078e00ff */
[----:B------:R5:W-:Y:S01]  /*6f90*/  SYNCS.ARRIVE.TRANS64 RZ, [R0+URZ+0x36430], R3 ;  /* 0x0364300300ff79a7 */ /* 0x000be2000800003f */
[----:B----4-:R-:W-:-:S13]  /*6fa0*/  LOP3.LUT P0, RZ, R2, 0x1f, RZ, 0xc0, !PT ;  /* 0x0000001f02ff7812 */ /* 0x010fda000780c0ff */
[----:B-----5:R-:W-:Y:S05]  /*6fb0*/  @!P0 BRA `(.L_x_331) ;  /* 0x0000000000048947 */ /* 0x020fea0003800000 */
[----:B------:R-:W-:Y:S01]  /*6fc0*/  BPT.TRAP 0x1 ;  /* 0x000000040000795c */ /* 0x000fe20000300000 */
.L_x_331:
        /* <DEDUP_REMOVED lines=43> */
.L_x_312:
[----:B------:R-:W-:Y:S05]  /*7280*/  BSYNC B0 ;  /* 0x0000000000007941 */ /* 0x000fea0003800000 */
.L_x_311:
[----:B------:R-:W-:-:S03]  /*7290*/  UMOV UR6, 0xffffffff ;  /* 0xffffffff00067882 */ /* 0x000fc60000000000 */
[----:B------:R-:W-:Y:S05]  /*72a0*/  BRA.DIV UR6, `(.L_x_332) ;  /* 0x0000000606887947 */ /* 0x000fea000b800000 */
[----:B------:R-:W-:-:S13]  /*72b0*/  ELECT P0, URZ, PT ;  /* 0x00000000003f782f */ /* 0x000fda0003800000 */
.L_x_351:
[----:B------:R-:W-:Y:S05]  /*72c0*/  @!P0 BRA `(.L_x_254) ;  /* 0x0000000000708947 */ /* 0x000fea0003800000 */
[----:B------:R-:W-:-:S04]  /*72d0*/  LOP3.LUT R18, R18, 0x2, RZ, 0xfc, !PT ;  /* 0x0000000212127812 */ /* 0x000fc800078efcff */
[----:B------:R-:W-:-:S13]  /*72e0*/  ISETP.NE.AND P2, PT, R18, 0x3, PT ;  /* 0x000000031200780c */ /* 0x000fda0003f45270 */
[----:B------:R-:W-:Y:S05]  /*72f0*/  @!P2 BRA `(.L_x_333) ;  /* 0x000000000004a947 */ /* 0x000fea0003800000 */
[----:B------:R-:W-:Y:S01]  /*7300*/  BPT.TRAP 0x1 ;  /* 0x000000040000795c */ /* 0x000fe20000300000 */
.L_x_333:
        /* <DEDUP_REMOVED lines=15> */
.L_x_352:
[----:B------:R-:W2:Y:S02]  /*7400*/  SYNCS.PHASECHK.TRANS64.TRYWAIT P0, [R3+URZ], R2 ;  /* 0x00000002030075a7 */ /* 0x000ea4000800017f */
[----:B--2---:R-:W-:Y:S05]  /*7410*/  @!P0 BRA `(.L_x_335) ;  /* 0x0000000400648947 */ /* 0x004fea0003800000 */
.L_x_353:
[----:B------:R-:W-:Y:S05]  /*7420*/  @!P2 BRA `(.L_x_336) ;  /* 0x000000000004a947 */ /* 0x000fea0003800000 */
[----:B------:R-:W-:Y:S01]  /*7430*/  BPT.TRAP 0x1 ;  /* 0x000000040000795c */ /* 0x000fe20000300000 */
.L_x_336:
[----:B------:R-:W-:-:S07]  /*7440*/  SHF.L.U32 R4, R4, 0x1f, RZ ;  /* 0x0000001f04047819 */ /* 0x000fce00000006ff */
.L_x_337:
[----:B---3--:R3:W4:Y:S02]  /*7450*/  SYNCS.PHASECHK.TRANS64.TRYWAIT P0, [R9+URZ+0x36438], R4 ;  /* 0x03643804090075a7 */ /* 0x008724000800017f */
[----:B----4-:R-:W-:Y:S05]  /*7460*/  @!P0 NANOSLEEP.SYNCS 0x989680 ;  /* 0x009896800000895d */ /* 0x010fea0003900000 */
[----:B------:R-:W4:Y:S02]  /*7470*/  @!P0 SYNCS.PHASECHK.TRANS64 P0, [R9+URZ+0x36438], R4 ;  /* 0x03643804090085a7 */ /* 0x000f24000800007f */
[----:B----4-:R-:W-:Y:S05]  /*7480*/  @!P0 BRA `(.L_x_337) ;  /* 0xfffffffc00f08947 */ /* 0x010fea000383ffff */
.L_x_254:
[----:B------:R-:W-:Y:S05]  /*7490*/  BSYNC B6 ;  /* 0x0000000000067941 */ /* 0x000fea0003800000 */
.L_x_251:
[----:B------:R-:W-:Y:S05]  /*74a0*/  EXIT ;  /* 0x000000000000794d */ /* 0x000fea0003800000 */
.L_x_259:
[----:B------:R-:W-:Y:S02]  /*74b0*/  IMAD.MOV.U32 R13, RZ, RZ, R16 ;  /* 0x000000ffff0d7224 */ /* 0x000fe400078e0010 */
[----:B------:R-:W-:Y:S02]  /*74c0*/  IMAD.MOV.U32 R12, RZ, RZ, RZ ;  /* 0x000000ffff0c7224 */ /* 0x000fe400078e00ff */
[----:B------:R-:W-:Y:S02]  /*74d0*/  IMAD.MOV.U32 R11, RZ, RZ, 0x1f ;  /* 0x0000001fff0b7424 */ /* 0x000fe400078e00ff */
[----:B------:R-:W-:-:S07]  /*74e0*/  IMAD.MOV.U32 R15, RZ, RZ, -0x1 ;  /* 0xffffffffff0f7424 */ /* 0x000fce00078e00ff */
[----:B------:R-:W-:Y:S05]  /*74f0*/  WARPSYNC.COLLECTIVE R15, `(.L_x_338) ;  /* 0x000000000f087348 */ /* 0x000fea0003c00000 */
[----:B------:R1:W2:Y:S02]  /*7500*/  SHFL.IDX P6, R14, R13, R12, R11 ;  /* 0x0000000c0d0e7389 */ /* 0x0002a400000c000b */
[----:B-12---:R-:W-:Y:S01]  /*7510*/  ENDCOLLECTIVE ;  /* 0x000000000000791b */ /* 0x006fe20003800000 */
.L_x_338:
[----:B------:R-:W-:Y:S05]  /*7520*/  BRA `(.L_x_339) ;  /* 0xffffff9400807947 */ /* 0x000fea000383ffff */
.L_x_261:
[----:B--2---:R-:W-:-:S04]  /*7530*/  IMAD.U32 R5, RZ, RZ, UR36 ;  /* 0x00000024ff057e24 */ /* 0x004fc8000f8e00ff */
[----:B------:R2:W3:Y:S03]  /*7540*/  SYNCS.PHASECHK.TRANS64.TRYWAIT P0, [R5+URZ+0x36400], R10 ;  /* 0x0364000a050075a7 */ /* 0x0004e6000800017f */
[----:B---3--:R-:W-:Y:S05]  /*7550*/  @!P0 NANOSLEEP.SYNCS 0x989680 ;  /* 0x009896800000895d */ /* 0x008fea0003900000 */
[----:B------:R-:W3:Y:S02]  /*7560*/  @!P0 SYNCS.PHASECHK.TRANS64 P0, [R5+URZ+0x36400], R10 ;  /* 0x0364000a050085a7 */ /* 0x000ee4000800007f */
[----:B---3--:R-:W-:Y:S05]  /*7570*/  @!P0 BRA `(.L_x_261) ;  /* 0xfffffffc00ec8947 */ /* 0x008fea000383ffff */
[----:B------:R-:W-:Y:S05]  /*7580*/  BRA `(.L_x_260) ;  /* 0xffffff9400b47947 */ /* 0x000fea000383ffff */
.L_x_266:
[----:B---3--:R3:W4:Y:S02]  /*7590*/  SYNCS.PHASECHK.TRANS64.TRYWAIT P1, [R3+URZ+0x36410], R12 ;  /* 0x0364100c030075a7 */ /* 0x008724000802017f */
[----:B----4-:R-:W-:Y:S05]  /*75a0*/  @!P1 NANOSLEEP.SYNCS 0x989680 ;  /* 0x009896800000995d */ /* 0x010fea0003900000 */
[----:B------:R-:W4:Y:S02]  /*75b0*/  @!P1 SYNCS.PHASECHK.TRANS64 P1, [R3+URZ+0x36410], R12 ;  /* 0x0364100c030095a7 */ /* 0x000f24000802007f */
[----:B----4-:R-:W-:Y:S05]  /*75c0*/  @!P1 BRA `(.L_x_266) ;  /* 0xfffffffc00f09947 */ /* 0x010fea000383ffff */
[----:B------:R-:W-:Y:S05]  /*75d0*/  BRA `(.L_x_265) ;  /* 0xffffffa0003c7947 */ /* 0x000fea000383ffff */
.L_x_270:
[----:B-----5:R-:W-:-:S04]  /*75e0*/  IMAD.U32 R15, RZ, RZ, UR36 ;  /* 0x00000024ff0f7e24 */ /* 0x020fc8000f8e00ff */
[----:B------:R5:W1:Y:S03]  /*75f0*/  SYNCS.PHASECHK.TRANS64.TRYWAIT P1, [R15+URZ+0x36430], R14 ;  /* 0x0364300e0f0075a7 */ /* 0x000a66000802017f */
[----:B-1----:R-:W-:Y:S05]  /*7600*/  @!P1 NANOSLEEP.SYNCS 0x989680 ;  /* 0x009896800000995d */ /* 0x002fea0003900000 */
[----:B------:R-:W1:Y:S02]  /*7610*/  @!P1 SYNCS.PHASECHK.TRANS64 P1, [R15+URZ+0x36430], R14 ;  /* 0x0364300e0f0095a7 */ /* 0x000e64000802007f */
[----:B-1----:R-:W-:Y:S05]  /*7620*/  @!P1 BRA `(.L_x_270) ;  /* 0xfffffffc00ec9947 */ /* 0x002fea000383ffff */
[----:B------:R-:W-:Y:S05]  /*7630*/  BRA `(.L_x_269) ;  /* 0xffffffa400dc7947 */ /* 0x000fea000383ffff */
.L_x_313:
[----:B-1----:R1:W2:Y:S02]  /*7640*/  SYNCS.PHASECHK.TRANS64.TRYWAIT P1, [R0+URZ+0x36420], R10 ;  /* 0x0364200a000075a7 */ /* 0x0022a4000802017f */
[----:B--2---:R-:W-:Y:S05]  /*7650*/  @!P1 NANOSLEEP.SYNCS 0x989680 ;  /* 0x009896800000995d */ /* 0x004fea0003900000 */
[----:B------:R-:W2:Y:S02]  /*7660*/  @!P1 SYNCS.PHASECHK.TRANS64 P1, [R0+URZ+0x36420], R10 ;  /* 0x0364200a000095a7 */ /* 0x000ea4000802007f */
[----:B--2---:R-:W-:Y:S05]  /*7670*/  @!P1 BRA `(.L_x_313) ;  /* 0xfffffffc00f09947 */ /* 0x004fea000383ffff */
[----:B------:R-:W-:Y:S05]  /*7680*/  BRA `(.L_x_340) ;  /* 0xffffffe000147947 */ /* 0x000fea000383ffff */
.L_x_317:
[----:B-1----:R1:W2:Y:S02]  /*7690*/  SYNCS.PHASECHK.TRANS64.TRYWAIT P1, [R0+URZ+0x36438], R10 ;  /* 0x0364380a000075a7 */ /* 0x0022a4000802017f */
[----:B--2---:R-:W-:Y:S05]  /*76a0*/  @!P1 NANOSLEEP.SYNCS 0x989680 ;  /* 0x009896800000995d */ /* 0x004fea0003900000 */
[----:B------:R-:W2:Y:S02]  /*76b0*/  @!P1 SYNCS.PHASECHK.TRANS64 P1, [R0+URZ+0x36438], R10 ;  /* 0x0364380a000095a7 */ /* 0x000ea4000802007f */
[----:B--2---:R-:W-:Y:S05]  /*76c0*/  @!P1 BRA `(.L_x_317) ;  /* 0xfffffffc00f09947 */ /* 0x004fea000383ffff */
[----:B------:R-:W-:Y:S05]  /*76d0*/  BRA `(.L_x_341) ;  /* 0xffffffe400cc7947 */ /* 0x000fea000383ffff */
.L_x_319:
[----:B--2---:R2:W3:Y:S02]  /*76e0*/  SYNCS.PHASECHK.TRANS64.TRYWAIT P1, [R0+URZ+0x36428], R3 ;  /* 0x03642803000075a7 */ /* 0x0044e4000802017f */
[----:B---3--:R-:W-:Y:S05]  /*76f0*/  @!P1 NANOSLEEP.SYNCS 0x989680 ;  /* 0x009896800000995d */ /* 0x008fea0003900000 */
[----:B------:R-:W3:Y:S02]  /*7700*/  @!P1 SYNCS.PHASECHK.TRANS64 P1, [R0+URZ+0x36428], R3 ;  /* 0x03642803000095a7 */ /* 0x000ee4000802007f */
[----:B---3--:R-:W-:Y:S05]  /*7710*/  @!P1 BRA `(.L_x_319) ;  /* 0xfffffffc00f09947 */ /* 0x008fea000383ffff */
[----:B------:R-:W-:Y:S05]  /*7720*/  BRA `(.L_x_342) ;  /* 0xffffffe8008c7947 */ /* 0x000fea000383ffff */
.L_x_321:
[----:B--2---:R2:W3:Y:S02]  /*7730*/  SYNCS.PHASECHK.TRANS64.TRYWAIT P1, [R0+URZ+0x36438], R29 ;  /* 0x0364381d000075a7 */ /* 0x0044e4000802017f */
[----:B---3--:R-:W-:Y:S05]  /*7740*/  @!P1 NANOSLEEP.SYNCS 0x989680 ;  /* 0x009896800000995d */ /* 0x008fea0003900000 */
[----:B------:R-:W3:Y:S02]  /*7750*/  @!P1 SYNCS.PHASECHK.TRANS64 P1, [R0+URZ+0x36438], R29 ;  /* 0x0364381d000095a7 */ /* 0x000ee4000802007f */
[----:B---3--:R-:W-:Y:S05]  /*7760*/  @!P1 BRA `(.L_x_321) ;  /* 0xfffffffc00f09947 */ /* 0x008fea000383ffff */
[----:B------:R-:W-:Y:S05]  /*7770*/  BRA `(.L_x_343) ;  /* 0xffffffec001c7947 */ /* 0x000fea000383ffff */
.L_x_323:
[----:B------:R-:W-:-:S07]  /*7780*/  SHF.L.U32 R5, R12, 0x1f, RZ ;  /* 0x0000001f0c057819 */ /* 0x000fce00000006ff */
.L_x_344:
[----:B--2---:R2:W3:Y:S02]  /*7790*/  SYNCS.PHASECHK.TRANS64.TRYWAIT P1, [R0+URZ+0x36420], R5 ;  /* 0x03642005000075a7 */ /* 0x0044e4000802017f */
[----:B---3--:R-:W-:Y:S05]  /*77a0*/  @!P1 NANOSLEEP.SYNCS 0x989680 ;  /* 0x009896800000995d */ /* 0x008fea0003900000 */
[----:B------:R-:W3:Y:S02]  /*77b0*/  @!P1 SYNCS.PHASECHK.TRANS64 P1, [R0+URZ+0x36420], R5 ;  /* 0x03642005000095a7 */ /* 0x000ee4000802007f */
[----:B---3--:R-:W-:Y:S05]  /*77c0*/  @!P1 BRA `(.L_x_344) ;  /* 0xfffffffc00f09947 */ /* 0x008fea000383ffff */
[----:B------:R-:W-:Y:S05]  /*77d0*/  BRA `(.L_x_345) ;  /* 0xffffffec00bc7947 */ /* 0x000fea000383ffff */
.L_x_326:
[----:B--2---:R2:W3:Y:S02]  /*77e0*/  SYNCS.PHASECHK.TRANS64.TRYWAIT P1, [R0+URZ+0x36438], R10 ;  /* 0x0364380a000075a7 */ /* 0x0044e4000802017f */
[----:B---3--:R-:W-:Y:S05]  /*77f0*/  @!P1 NANOSLEEP.SYNCS 0x989680 ;  /* 0x009896800000995d */ /* 0x008fea0003900000 */
[----:B------:R-:W3:Y:S02]  /*7800*/  @!P1 SYNCS.PHASECHK.TRANS64 P1, [R0+URZ+0x36438], R10 ;  /* 0x0364380a000095a7 */ /* 0x000ee4000802007f */
[----:B---3--:R-:W-:Y:S05]  /*7810*/  @!P1 BRA `(.L_x_326) ;  /* 0xfffffffc00f09947 */ /* 0x008fea000383ffff */
[----:B------:R-:W-:Y:S05]  /*7820*/  BRA `(.L_x_346) ;  /* 0xfffffff000647947 */ /* 0x000fea000383ffff */
.L_x_328:
[----:B---3--:R3:W4:Y:S02]  /*7830*/  SYNCS.PHASECHK.TRANS64.TRYWAIT P1, [R0+URZ+0x36428], R5 ;  /* 0x03642805000075a7 */ /* 0x008724000802017f */
[----:B----4-:R-:W-:Y:S05]  /*7840*/  @!P1 NANOSLEEP.SYNCS 0x989680 ;  /* 0x009896800000995d */ /* 0x010fea0003900000 */
[----:B------:R-:W4:Y:S02]  /*7850*/  @!P1 SYNCS.PHASECHK.TRANS64 P1, [R0+URZ+0x36428], R5 ;  /* 0x03642805000095a7 */ /* 0x000f24000802007f */
[----:B----4-:R-:W-:Y:S05]  /*7860*/  @!P1 BRA `(.L_x_328) ;  /* 0xfffffffc00f09947 */ /* 0x010fea000383ffff */
[----:B------:R-:W-:Y:S05]  /*7870*/  BRA `(.L_x_347) ;  /* 0xfffffff4000c7947 */ /* 0x000fea000383ffff */
.L_x_330:
[----:B---3--:R3:W4:Y:S02]  /*7880*/  SYNCS.PHASECHK.TRANS64.TRYWAIT P1, [R0+URZ+0x36438], R3 ;  /* 0x03643803000075a7 */ /* 0x008724000802017f */
[----:B----4-:R-:W-:Y:S05]  /*7890*/  @!P1 NANOSLEEP.SYNCS 0x989680 ;  /* 0x009896800000995d */ /* 0x010fea0003900000 */
[----:B------:R-:W4:Y:S02]  /*78a0*/  @!P1 SYNCS.PHASECHK.TRANS64 P1, [R0+URZ+0x36438], R3 ;  /* 0x03643803000095a7 */ /* 0x000f24000802007f */
[----:B----4-:R-:W-:Y:S05]  /*78b0*/  @!P1 BRA `(.L_x_330) ;  /* 0xfffffffc00f09947 */ /* 0x010fea000383ffff */
[----:B------:R-:W-:Y:S05]  /*78c0*/  BRA `(.L_x_348) ;  /* 0xfffffff400a47947 */ /* 0x000fea000383ffff */
.L_x_332:
[----:B------:R-:W-:Y:S01]  /*78d0*/  BSSY B0, `(.L_x_349) ;  /* 0x0000006000007945 */ /* 0x000fe20003800000 */
[----:B------:R-:W-:-:S07]  /*78e0*/  IMAD.MOV.U32 R15, RZ, RZ, -0x1 ;  /* 0xffffffffff0f7424 */ /* 0x000fce00078e00ff */
[----:B-12---:R-:W-:Y:S05]  /*78f0*/  WARPSYNC.COLLECTIVE R15, `(.L_x_350) ;  /* 0x000000000f0c7348 */ /* 0x006fea0003c00000 */
[----:B------:R-:W-:Y:S02]  /*7900*/  ELECT P6, UR62, PT ;  /* 0x00000000003e782f */ /* 0x000fe400038c0000 */
[----:B------:R-:W-:Y:S01]  /*7910*/  MOV R14, UR62 ;  /* 0x0000003e000e7c02 */ /* 0x000fe20008000f00 */
[----:B-12---:R-:W-:Y:S10]  /*7920*/  ENDCOLLECTIVE ;  /* 0x000000000000791b */ /* 0x006ff40003800000 */
.L_x_350:
[----:B------:R-:W-:Y:S05]  /*7930*/  BSYNC B0 ;  /* 0x0000000000007941 */ /* 0x000fea0003800000 */
.L_x_349:
[----:B------:R-:W-:Y:S01]  /*7940*/  PLOP3.LUT P0, PT, P6, PT, PT, 0x80, 0x0 ;  /* 0x000000000000781c */ /* 0x000fe2000370f070 */
[----:B------:R-:W-:-:S12]  /*7950*/  BRA `(.L_x_351) ;  /* 0xfffffff800587947 */ /* 0x000fd8000383ffff */
.L_x_334:
[----:B-1----:R1:W2:Y:S02]  /*7960*/  SYNCS.PHASECHK.TRANS64.TRYWAIT P0, [R7+URZ], R0 ;  /* 0x00000000070075a7 */ /* 0x0022a4000800017f */
[----:B--2---:R-:W-:Y:S05]  /*7970*/  @!P0 NANOSLEEP.SYNCS 0x989680 ;  /* 0x009896800000895d */ /* 0x004fea0003900000 */
[----:B------:R-:W2:Y:S02]  /*7980*/  @!P0 SYNCS.PHASECHK.TRANS64 P0, [R7+URZ], R0 ;  /* 0x00000000070085a7 */ /* 0x000ea4000800007f */
[----:B--2---:R-:W-:Y:S05]  /*7990*/  @!P0 BRA `(.L_x_334) ;  /* 0xfffffffc00f08947 */ /* 0x004fea000383ffff */
[----:B------:R-:W-:Y:S05]  /*79a0*/  BRA `(.L_x_352) ;  /* 0xfffffff800947947 */ /* 0x000fea000383ffff */
.L_x_335:
[----:B--2---:R2:W3:Y:S02]  /*79b0*/  SYNCS.PHASECHK.TRANS64.TRYWAIT P0, [R3+URZ], R2 ;  /* 0x00000002030075a7 */ /* 0x0044e4000800017f */
[----:B---3--:R-:W-:Y:S05]  /*79c0*/  @!P0 NANOSLEEP.SYNCS 0x989680 ;  /* 0x009896800000895d */ /* 0x008fea0003900000 */
[----:B------:R-:W3:Y:S02]  /*79d0*/  @!P0 SYNCS.PHASECHK.TRANS64 P0, [R3+URZ], R2 ;  /* 0x00000002030085a7 */ /* 0x000ee4000800007f */
[----:B---3--:R-:W-:Y:S05]  /*79e0*/  @!P0 BRA `(.L_x_335) ;  /* 0xfffffffc00f08947 */ /* 0x008fea000383ffff */
[----:B------:R-:W-:Y:S05]  /*79f0*/  BRA `(.L_x_353) ;  /* 0xfffffff800887947 */ /* 0x000fea000383ffff */
.L_x_354:
        /* <DEDUP_REMOVED lines=16> */
.L_x_3857:


//--------------------- .text._ZN7cutlass13device_kernelIN5flash11enable_sm90INS1_16FlashAttnBwdSm90INS1_25CollectiveMainloopBwdSm90ILi2ELi1ELi1EN4cute5tupleIJNS5_1CILi1EEES8_S8_EEENS6_IJNS7_ILi64EEENS7_ILi96EEENS7_ILi192EEEEEENS_10bfloat16_tEfNS_4arch4Sm90ELb0ELb0ELb1ELb0ELb1ELb0ELb1ELb0ELi3ELi1ELi1ELi1ELb0EEENS1_24CollectiveEpilogueBwdGQAISD_fSG_Li384ELb0ELb1EEENS1_19SingleTileSchedulerILb0ELb0ELb0ELi96EEEEEEEEEvNT_6ParamsE --------------------------
	.section	.text._ZN7cutlass13device_kernelIN5flash11enable_sm90INS1_16FlashAttnBwdSm90INS1_25CollectiveMainloopBwdSm90ILi2ELi1ELi1EN4cute5tupleIJNS5_1CILi1EEES8_S8_EEENS6_IJNS7_ILi64EEENS7_ILi96EEENS7_ILi192EEEEEENS_10bfloat16_tEfNS_4arch4Sm90ELb0ELb0ELb1ELb0ELb1ELb0ELb1ELb0ELi3ELi1ELi1ELi1ELb0EEENS1_24CollectiveEpilogueBwdGQAISD_fSG_Li384ELb0ELb1EEENS1_19SingleTileSchedulerILb0ELb0ELb0ELi96EEEEEEEEEvNT_6ParamsE,"ax",@progbits
	.align	128
.text._ZN7cutlass13device_kernelIN5flash11enable_sm90INS1_16FlashAttnBwdSm90INS1_25CollectiveMainloopBwdSm90ILi2ELi1ELi1EN4cute5tupleIJNS5_1CILi1EEES8_S8_EEENS6_IJNS7_ILi64EEENS7_ILi96EEENS7_ILi192EEEEEENS_10bfloat16_tEfNS_4arch4Sm90ELb0ELb0ELb1ELb0ELb1ELb0ELb1ELb0ELi3ELi1ELi1ELi1ELb0EEENS1_24CollectiveEpilogueBwdGQAISD_fSG_Li384ELb0ELb1EEENS1_19SingleTileSchedulerILb0ELb0ELb0ELi96EEEEEEEEEvNT_6ParamsE:
        .type           _ZN7cutlass13device_kernelIN5flash11enable_sm90INS1_16FlashAttnBwdSm90INS1_25CollectiveMainloopBwdSm90ILi2ELi1ELi1EN4cute5tupleIJNS5_1CILi1EEES8_S8_EEENS6_IJNS7_ILi64EEENS7_ILi96EEENS7_ILi192EEEEEENS_10bfloat16_tEfNS_4arch4Sm90ELb0ELb0ELb1ELb0ELb1ELb0ELb1ELb0ELi3ELi1ELi1ELi1ELb0EEENS1_24CollectiveEpilogueBwdGQAISD_fSG_Li384ELb0ELb1EEENS1_19SingleTileSchedulerILb0ELb0ELb0ELi96EEEEEEEEEvNT_6ParamsE,@function
        .size           _ZN7cutlass13device_kernelIN5flash11enable_sm90INS1_16FlashAttnBwdSm90INS1_25CollectiveMainloopBwdSm90ILi2ELi1ELi1EN4cute5tupleIJNS5_1CILi1EEES8_S8_EEENS6_IJNS7_ILi64EEENS7_ILi96EEENS7_ILi192EEEEEENS_10bfloat16_tEfNS_4arch4Sm90ELb0ELb0ELb1ELb0ELb1ELb0ELb1ELb0ELi3ELi1ELi1ELi1ELb0EEENS1_24CollectiveEpilogueBwdGQAISD_fSG_Li384ELb0ELb1EEENS1_19SingleTileSchedulerILb0ELb0ELb0ELi96EEEEEEEEEvNT_6ParamsE,(.L_x_3858 - _ZN7cutlass13device_kernelIN5flash11enable_sm90INS1_16FlashAttnBwdSm90INS1_25CollectiveMainloopBwdSm90ILi2ELi1ELi1EN4cute5tupleIJNS5_1CILi1EEES8_S8_EEENS6_IJNS7_ILi64EEENS7_ILi96EEENS7_ILi192EEEEEENS_10bfloat16_tEfNS_4arch4Sm90ELb0ELb0ELb1ELb0ELb1ELb0ELb1ELb0ELi3ELi1ELi1ELi1ELb0EEENS1_24CollectiveEpilogueBwdGQAISD_fSG_Li384ELb0ELb1EEENS1_19SingleTileSchedulerILb0ELb0ELb0ELi96EEEEEEEEEvNT_6ParamsE)
        .other          _ZN7cutlass13device_kernelIN5flash11enable_sm90INS1_16FlashAttnBwdSm90INS1_25CollectiveMainloopBwdSm90ILi2ELi1ELi1EN4cute5tupleIJNS5_1CILi1EEES8_S8_EEENS6_IJNS7_ILi64EEENS7_ILi96EEENS7_ILi192EEEEEENS_10bfloat16_tEfNS_4arch4Sm90ELb0ELb0ELb1ELb0ELb1ELb0ELb1ELb0ELi3ELi1ELi1ELi1ELb0EEENS1_24CollectiveEpilogueBwdGQAISD_fSG_Li384ELb0ELb1EEENS1_19SingleTileSchedulerILb0ELb0ELb0ELi96EEEEEEEEEvNT_6ParamsE,@"STO_CUDA_ENTRY STV_DEFAULT"
_ZN7cutlass13device_kernelIN5flash11enable_sm90INS1_16FlashAttnBwdSm90INS1_25CollectiveMainloopBwdSm90ILi2ELi1ELi1EN4cute5tupleIJNS5_1CILi1EEES8_S8_EEENS6_IJNS7_ILi64EEENS7_ILi96EEENS7_ILi192EEEEEENS_10bfloat16_tEfNS_4arch4Sm90ELb0ELb0ELb1ELb0ELb1ELb0ELb1ELb0ELi3ELi1ELi1ELi1ELb0EEENS1_24CollectiveEpilogueBwdGQAISD_fSG_Li384ELb0ELb1EEENS1_19SingleTileSchedulerILb0ELb0ELb0ELi96EEEEEEEEEvNT_6ParamsE:
        /* <DEDUP_REMOVED lines=22> */
.L_x_356:
[----:B------:R-:W-:Y:S05]  /*0160*/  BSYNC B0 ;  /* 0x0000000000007941 */ /* 0x000fea0003800000 */
.L_x_355:
        /* <DEDUP_REMOVED lines=34> */
.L_x_357:
        /* <DEDUP_REMOVED lines=20> */
.L_x_358:
[----:B---3--:R-:W-:Y:S01]  /*04d0*/  ISETP.NE.AND P0, PT, R2, RZ, PT ;  /* 0x000000ff0200720c */ /* 0x008fe20003f05270 */
[----:B------:R-:W-:Y:S01]  /*04e0*/  IMAD.MOV.U32 R18, RZ, RZ, 0x1 ;  /* 0x00000001ff127424 */ /* 0x000fe200078e00ff */
[----:B------:R-:W-:Y:S01]  /*04f0*/  NOP ;  /* 0x0000000000007918 */ /* 0x000fe20000000000 */
[----:B------:R-:W-:Y:S01]  /*0500*/  ULDC.64 UR38, c[0x0][0x208] ;  /* 0x0000820000267ab9 */ /* 0x000fe20000000a00 */
[----:B------:R-:W-:Y:S02]  /*0510*/  BSSY B6, `(.L_x_359) ;  /* 0x00007bc000067945 */ /* 0x000fe40003800000 */
[----:B------:R-:W-:Y:S01]  /*0520*/  SEL R18, R18, 0x2, !P0 ;  /* 0x0000000212127807 */ /* 0x000fe20004000000 */
[----:B-12-4-:R-:W-:Y:S06]  /*0530*/  BAR.SYNC.DEFER_BLOCKING 0x0 ;  /* 0x0000000000007b1d */ /* 0x016fec0000010000 */
[----:B------:R-:W-:Y:S05]  /*0540*/  @!P0 BRA `(.L_x_360) ;  /* 0x0000004000c48947 */ /* 0x000fea0003800000 */
.L_x_361:
        /* <DEDUP_REMOVED lines=37> */
.L_x_364:
        /* <DEDUP_REMOVED lines=15> */
.L_x_363:
        /* <DEDUP_REMOVED lines=20> */
.L_x_366:
        /* <DEDUP_REMOVED lines=15> */
.L_x_365:
        /* <DEDUP_REMOVED lines=8> */
.L_x_475:
        /* <DEDUP_REMOVED lines=19> */
.L_x_368:
        /* <DEDUP_REMOVED lines=156> */
.L_x_381:
[----:B------:R-:W-:-:S13]  /*1630*/  ISETP.NE.AND P0, PT, R8, 0x3, PT ;  /* 0x000000030800780c */ /* 0x000fda0003f05270 */
[----:B---3--:R-:W-:Y:S05]  /*1640*/  @!P0 BRA `(.L_x_371) ;  /* 0x0000000000048947 */ /* 0x008fea0003800000 */
[----:B------:R-:W-:Y:S01]  /*1650*/  BPT.TRAP 0x1 ;  /* 0x000000040000795c */ /* 0x000fe20000300000 */
.L_x_371:
[----:B------:R-:W-:Y:S02]  /*1660*/  LEA R3, R2, UR36, 0x3 ;  /* 0x0000002402037c11 */ /* 0x000fe4000f8e18ff */
[----:B------:R-:W-:-:S04]  /*1670*/  SHF.L.U32 R12, R7, 0x1f, RZ ;  /* 0x0000001f070c7819 */ /* 0x000fc800000006ff */
[----:B------:R2:W3:Y:S01]  /*1680*/  SYNCS.PHASECHK.TRANS64.TRYWAIT P1, [R3+URZ+0x36410], R12 ;  /* 0x0364100c030075a7 */ /* 0x0004e2000802017f */
[----:B------:R-:W-:Y:S05]  /*1690*/  @!P0 BRA `(.L_x_372) ;  /* 0x0000000000048947 */ /* 0x000fea0003800000 */
[----:B------:R-:W-:Y:S01]  /*16a0*/  BPT.TRAP 0x1 ;  /* 0x000000040000795c */ /* 0x000fe20000300000 */
.L_x_372:
[----:B---3--:R-:W-:Y:S05]  /*16b0*/  @P1 BRA `(.L_x_373) ;  /* 0x0000000000081947 */ /* 0x008fea0003800000 */
[----:B------:R-:W3:Y:S02]  /*16c0*/  SYNCS.PHASECHK.TRANS64.TRYWAIT P1, [R3+URZ+0x36410], R12 ;  /* 0x0364100c030075a7 */ /* 0x000ee4000802017f */
[----:B---3--:R-:W-:Y:S05]  /*16d0*/  @!P1 BRA `(.L_x_374) ;  /* 0x0000006800bc9947 */ /* 0x008fea0003800000 */
.L_x_373:
        /* <DEDUP_REMOVED lines=103> */
.L_x_375:
[----:B--2---:R-:W-:-:S04]  /*1d50*/  SHF.L.U32 R14, R6, 0x1f, RZ ;  /* 0x0000001f060e7819 */ /* 0x004fc800000006ff */
[----:B------:R2:W1:Y:S01]  /*1d60*/  SYNCS.PHASECHK.TRANS64.TRYWAIT P1, [UR36+0x36430], R14 ;  /* 0x0364300eff0075a7 */ /* 0x0004620008020164 */
[----:B------:R-:W-:Y:S05]  /*1d70*/  @!P0 BRA `(.L_x_376) ;  /* 0x0000000000048947 */ /* 0x000fea0003800000 */
[----:B------:R-:W-:Y:S01]  /*1d80*/  BPT.TRAP 0x1 ;  /* 0x000000040000795c */ /* 0x000fe20000300000 */
.L_x_376:
[----:B-1----:R-:W-:Y:S05]  /*1d90*/  @P1 BRA `(.L_x_377) ;  /* 0x0000000000081947 */ /* 0x002fea0003800000 */
[----:B------:R-:W1:Y:S02]  /*1da0*/  SYNCS.PHASECHK.TRANS64.TRYWAIT P1, [UR36+0x36430], R14 ;  /* 0x0364300eff0075a7 */ /* 0x000e640008020164 */
[----:B-1----:R-:W-:Y:S05]  /*1db0*/  @!P1 BRA `(.L_x_378) ;  /* 0x0000006400189947 */ /* 0x002fea0003800000 */
.L_x_377:
        /* <DEDUP_REMOVED lines=18> */
[----:B--2---:R-:W-:Y:S01]  /*1ee0*/  FMUL.FTZ R14, R136, UR7 ;  /* 0x00000007880e7c20 */ /* 0x004fe20008410000 */
[----:B------:R-:W-:Y:S01]  /*1ef0*/  UMOV UR10, UR6 ;  /* 0x00000006000a7c82 */ /* 0x000fe20008000000 */
[----:B------:R-:W-:Y:S01]  /*1f00*/  FMUL.FTZ R15, R137, UR7 ;  /* 0x00000007890f7c20 */ /* 0x000fe20008410000 */
[----:B------:R-:W-:Y:S01]  /*1f10*/  HGMMA.64x32x16.F32.BF16 R120, gdesc[UR8], RZ, !UPT, gsb0 ;  /* 0x00600000087879f0 */ /* 0x000fe2000c0018ff */
[----:B------:R-:W-:Y:S01]  /*1f20*/  UIADD3 UR10, UR6, 0x2, URZ ;  /* 0x00000002060a7890 */ /* 0x000fe2000fffe03f */
[----:B------:R-:W-:Y:S01]  /*1f30*/  FMUL.FTZ R137, R141, UR7 ;  /* 0x000000078d897c20 */ /* 0x000fe20008410000 */
[----:B------:R-:W-:Y:S01]  /*1f40*/  UIADD3 UR8, UR4, 0x2, URZ ;  /* 0x0000000204087890 */ /* 0x000fe2000fffe03f */
[----:B------:R-:W1:Y:S01]  /*1f50*/  MUFU.TANH R14, R14 ;  /* 0x0000000e000e7308 */ /* 0x000e620000002400 */
        /* <DEDUP_REMOVED lines=15> */
[----:B------:R-:W2:Y:S01]  /*2050*/  MUFU.TANH R136, R136 ;  /* 0x0000008800887308 */ /* 0x000ea20000002400 */
[----:B-1----:R-:W-:-:S07]  /*2060*/  FSEL R139, R14, -INF , P3 ;  /* 0xff8000000e8b7808 */ /* 0x002fce0001800000 */
[----:B------:R-:W-:Y:S08]  /*2070*/  MUFU.TANH R138, R138 ;  /* 0x0000008a008a7308 */ /* 0x000ff00000002400 */
[----:B------:R-:W-:Y:S01]  /*2080*/  MUFU.TANH R137, R137 ;  /* 0x0000008900897308 */ /* 0x000fe20000002400 */
[----:B--2---:R-:W-:-:S07]  /*2090*/  FSEL R149, R136, -INF , P5 ;  /* 0xff80000088957808 */ /* 0x004fce0002800000 */
[----:B------:R-:W1:Y:S08]  /*20a0*/  MUFU.TANH R18, R18 ;  /* 0x0000001200127308 */ /* 0x000e700000002400 */
[----:B------:R-:W-:Y:S01]  /*20b0*/  MUFU.TANH R19, R19 ;  /* 0x0000001300137308 */ /* 0x000fe20000002400 */
[----:B------:R-:W-:Y:S02]  /*20c0*/  WARPGROUP.DEPBAR.LE gsb0, 0x0 ;  /* 0x00008000000079c5 */ /* 0x000fe40000010000 */
[----:B------:R-:W-:-:S05]  /*20d0*/  WARPGROUP.ARRIVE ;  /* 0x00000000000079c5 */ /* 0x000fca0000000000 */
[----:B------:R-:W-:Y:S01]  /*20e0*/  MUFU.TANH R20, R20 ;  /* 0x0000001400147308 */ /* 0x000fe20000002400 */
[C---:B-1----:R-:W-:Y:S01]  /*20f0*/  FSEL R148, R18.reuse, -INF , P3 ;  /* 0xff80000012947808 */ /* 0x042fe20001800000 */
        /* <DEDUP_REMOVED lines=81> */
[----:B------:R-:W1:Y:S01]  /*2610*/  MUFU.EX2 R147, R147 ;  /* 0x0000009300937308 */ /* 0x000e620000000800 */
        /* <DEDUP_REMOVED lines=10> */
[----:B------:R-:W2:Y:S04]  /*26c0*/  LDS R143, [R141+0x30200] ;  /* 0x030200008d8f7984 */ /* 0x000ea80000000800 */
[----:B------:R-:W3:Y:S01]  /*26d0*/  LDS R141, [R141+0x30220] ;  /* 0x030220008d8d7984 */ /* 0x000ee20000000800 */
[--C-:B--2---:R-:W-:Y:S01]  /*26e0*/  FADD.FTZ R144, R121, -R143.reuse ;  /* 0x8000008f79907221 */ /* 0x104fe20000010000 */
[--C-:B------:R-:W-:Y:S01]  /*26f0*/  FADD.FTZ R139, R120, -R143.reuse ;  /* 0x8000008f788b7221 */ /* 0x100fe20000010000 */
[----:B------:R-:W-:Y:S01]  /*2700*/  FFMA.FTZ R121, -R15, R15, 1 ;  /* 0x3f8000000f797423 */ /* 0x000fe2000001010f */
[----:B------:R-:W-:Y:S01]  /*2710*/  FFMA.FTZ R120, -R14, R14, 1 ;  /* 0x3f8000000e787423 */ /* 0x000fe2000001010e */
[----:B-1----:R-:W-:Y:S01]  /*2720*/  FMUL.FTZ R144, R147, R144 ;  /* 0x0000009093907220 */ /* 0x002fe20000410000 */
        /* <DEDUP_REMOVED lines=8> */
[----:B------:R-:W1:Y:S01]  /*27b0*/  MUFU.EX2 R14, R14 ;  /* 0x0000000e000e7308 */ /* 0x000e620000000800 */
[----:B------:R-:W-:Y:S01]  /*27c0*/  FSEL R15, R137, -INF , P1 ;  /* 0xff800000890f7808 */ /* 0x000fe20000800000 */
[--C-:B------:R-:W-:Y:S01]  /*27d0*/  FADD.FTZ R149, R128, -R143.reuse ;  /* 0x8000008f80957221 */ /* 0x100fe20000010000 */
[----:B------:R-:W-:Y:S01]  /*27e0*/  FMUL.FTZ R120, R120, R139 ;  /* 0x0000008b78787220 */ /* 0x000fe20000410000 */
[----:B------:R-:W-:Y:S01]  /*27f0*/  FMUL.FTZ R139, R150, UR7 ;  /* 0x00000007968b7c20 */ /* 0x000fe20008410000 */
[----:B------:R-:W-:Y:S01]  /*2800*/  FADD.FTZ R150, R125, -R143 ;  /* 0x8000008f7d967221 */ /* 0x000fe20000010000 */
[--C-:B------:R-:W-:Y:S01]  /*2810*/  FFMA.FTZ R15, R15, UR4, -R12.reuse ;  /* 0x000000040f0f7c23 */ /* 0x100fe2000801080c */
[----:B------:R-:W-:Y:S01]  /*2820*/  FFMA.FTZ R128, -R138, R138, 1 ;  /* 0x3f8000008a807423 */ /* 0x000fe2000001018a */
[----:B------:R-:W2:Y:S01]  /*2830*/  MUFU.EX2 R136, R136 ;  /* 0x0000008800887308 */ /* 0x000ea20000000800 */
        /* <DEDUP_REMOVED lines=8> */
[----:B-1----:R-:W-:Y:S01]  /*28c0*/  FMUL.FTZ R151, R14, R151 ;  /* 0x000000970e977220 */ /* 0x002fe20000410000 */
[----:B------:R-:W-:Y:S01]  /*28d0*/  ISETP.GT.AND P5, PT, R0, 0x19, PT ;  /* 0x000000190000780c */ /* 0x000fe20003fa4270 */
[----:B------:R-:W-:Y:S01]  /*28e0*/  FADD.FTZ R133, R133, -R143 ;  /* 0x8000008f85857221 */ /* 0x000fe20000010000 */
[----:B------:R-:W-:Y:S01]  /*28f0*/  FSEL R153, R140, -INF , P4 ;  /* 0xff8000008c997808 */ /* 0x000fe20002000000 */
[----:B------:R-:W-:Y:S01]  /*2900*/  FMUL.FTZ R124, R124, R151 ;  /* 0x000000977c7c7220 */ /* 0x000fe20000410000 */
[----:B------:R-:W-:Y:S01]  /*2910*/  FFMA.FTZ R140, -R140, R140, 1 ;  /* 0x3f8000008c8c7423 */ /* 0x000fe2000001018c */
[----:B---3--:R-:W-:Y:S01]  /*2920*/  FADD.FTZ R122, R122, -R141 ;  /* 0x8000008d7a7a7221 */ /* 0x008fe20000010000 */
[----:B------:R-:W1:Y:S01]  /*2930*/  MUFU.TANH R139, R139 ;  /* 0x0000008b008b7308 */ /* 0x000e620000002400 */
[----:B--2---:R-:W-:Y:S01]  /*2940*/  FMUL.FTZ R151, R136, R149 ;  /* 0x0000009588977220 */ /* 0x004fe20000410000 */
[--C-:B------:R-:W-:Y:S01]  /*2950*/  FFMA.FTZ R149, R148, UR4, -R13.reuse ;  /* 0x0000000494957c23 */ /* 0x100fe2000801080d */
[----:B------:R-:W-:Y:S01]  /*2960*/  FFMA.FTZ R148, R138, UR4, -R13 ;  /* 0x000000048a947c23 */ /* 0x000fe2000801080d */
[--C-:B------:R-:W-:Y:S01]  /*2970*/  FFMA.FTZ R152, R153, UR4, -R12.reuse ;  /* 0x0000000499987c23 */ /* 0x100fe2000801080c */
[----:B------:R-:W-:Y:S01]  /*2980*/  FMUL.FTZ R128, R128, R151 ;  /* 0x0000009780807220 */ /* 0x000fe20000410000 */
[----:B------:R-:W-:Y:S01]  /*2990*/  FSEL R151, R142, -INF , P3 ;  /* 0xff8000008e977808 */ /* 0x000fe20001800000 */
[--C-:B------:R-:W-:Y:S01]  /*29a0*/  FADD.FTZ R127, R127, -R141.reuse ;  /* 0x8000008d7f7f7221 */ /* 0x100fe20000010000 */
[----:B------:R-:W2:Y:S01]  /*29b0*/  MUFU.TANH R144, R144 ;  /* 0x0000009000907308 */ /* 0x000ea20000002400 */
        /* <DEDUP_REMOVED lines=13> */
[----:B-1----:R-:W-:Y:S01]  /*2a90*/  FSEL R153, R139, -INF , P4 ;  /* 0xff8000008b997808 */ /* 0x002fe20002000000 */
[----:B------:R-:W-:Y:S01]  /*2aa0*/  FADD.FTZ R134, R134, -R141 ;  /* 0x8000008d86867221 */ /* 0x000fe20000010000 */
[----:B------:R1:W3:Y:S01]  /*2ab0*/  MUFU.EX2 R142, R152 ;  /* 0x00000098008e7308 */ /* 0x0002e20000000800 */
[C---:B--2---:R-:W-:Y:S01]  /*2ac0*/  FSEL R155, R144.reuse, -INF , P5 ;  /* 0xff800000909b7808 */ /* 0x044fe20002800000 */
[--C-:B------:R-:W-:Y:S01]  /*2ad0*/  FFMA.FTZ R151, R151, UR4, -R13.reuse ;  /* 0x0000000497977c23 */ /* 0x100fe2000801080d */
[----:B------:R-:W-:Y:S01]  /*2ae0*/  FFMA.FTZ R153, R153, UR4, -R13 ;  /* 0x0000000499997c23 */ /* 0x000fe2000801080d */
[----:B------:R-:W-:Y:S01]  /*2af0*/  FADD.FTZ R135, R135, -R141 ;  /* 0x8000008d87877221 */ /* 0x000fe20000010000 */
[----:B------:R-:W-:Y:S01]  /*2b00*/  FFMA.FTZ R21, -R21, R21, 1 ;  /* 0x3f80000015157423 */ /* 0x000fe20000010115 */
[----:B------:R-:W-:Y:S01]  /*2b10*/  FFMA.FTZ R155, R155, UR4, -R13 ;  /* 0x000000049b9b7c23 */ /* 0x000fe2000801080d */
[----:B------:R-:W-:Y:S01]  /*2b20*/  FFMA.FTZ R145, -R145, R145, 1 ;  /* 0x3f80000091917423 */ /* 0x000fe20000010191 */
[----:B------:R-:W2:Y:S01]  /*2b30*/  MUFU.EX2 R154, R154 ;  /* 0x0000009a009a7308 */ /* 0x000ea20000000800 */
[----:B-1----:R-:W-:Y:S01]  /*2b40*/  FSEL R152, R23, -INF , P3 ;  /* 0xff80000017987808 */ /* 0x002fe20001800000 */
[----:B------:R-:W-:Y:S01]  /*2b50*/  FFMA.FTZ R139, -R139, R139, 1 ;  /* 0x3f8000008b8b7423 */ /* 0x000fe2000001018b */
[----:B------:R-:W-:Y:S01]  /*2b60*/  FFMA.FTZ R144, -R144, R144, 1 ;  /* 0x3f80000090907423 */ /* 0x000fe20000010190 */
[----:B------:R-:W-:-:S02]  /*2b70*/  UMOV UR7, 0x80000020 ;  /* 0x8000002000077882 */ /* 0x000fc40000000000 */
[----:B------:R-:W-:Y:S01]  /*2b80*/  FFMA.FTZ R152, R152, UR4, -R13 ;  /* 0x0000000498987c23 */ /* 0x000fe2000801080d */
[----:B------:R-:W-:Y:S01]  /*2b90*/  USHF.R.U32.HI UR4, URZ, 0x4, UR37 ;  /* 0x000000043f047899 */ /* 0x000fe20008011625 */
[----:B------:R-:W1:Y:S01]  /*2ba0*/  MUFU.EX2 R138, R138 ;  /* 0x0000008a008a7308 */ /* 0x000e620000000800 */
[----:B---3--:R-:W-:Y:S02]  /*2bb0*/  FMUL.FTZ R143, R142, R132 ;  /* 0x000000848e8f7220 */ /* 0x008fe40000410000 */
[----:B------:R-:W-:-:S04]  /*2bc0*/  ULOP3.LUT UR4, UR4, 0x3fff, URZ, 0xc0, !UPT ;  /* 0x00003fff04047892 */ /* 0x000fc8000f8ec03f */
[----:B------:R-:W-:Y:S01]  /*2bd0*/  ULOP3.LUT UR9, UR4, 0x1000000, URZ, 0xfc, !UPT ;  /* 0x0100000004097892 */ /* 0x000fe2000f8efc3f */
[----:B------:R-:W3:Y:S01]  /*2be0*/  MUFU.EX2 R149, R149 ;  /* 0x0000009500957308 */ /* 0x000ee20000000800 */
[----:B--2---:R-:W-:Y:S01]  /*2bf0*/  FMUL.FTZ R132, R154, R133 ;  /* 0x000000859a847220 */ /* 0x004fe20000410000 */
[----:B------:R-:W-:Y:S01]  /*2c00*/  FMUL.FTZ R133, R140, R143 ;  /* 0x0000008f8c857220 */ /* 0x000fe20000410000 */
[----:B------:R-:W-:Y:S02]  /*2c10*/  UMOV UR4, UR8 ;  /* 0x0000000800047c82 */ /* 0x000fe40008000000 */
[----:B------:R-:W-:Y:S01]  /*2c20*/  FMUL.FTZ R132, R145, R132 ;  /* 0x0000008491847220 */ /* 0x000fe20000410000 */
[----:B------:R-:W-:Y:S02]  /*2c30*/  UMOV UR6, UR9 ;  /* 0x0000000900067c82 */ /* 0x000fe40008000000 */
[----:B------:R-:W-:Y:S01]  /*2c40*/  MUFU.EX2 R148, R148 ;  /* 0x0000009400947308 */ /* 0x000fe20000000800 */
[----:B-1----:R-:W-:-:S04]  /*2c50*/  FMUL.FTZ R129, R138, R129 ;  /* 0x000000818a817220 */ /* 0x002fc80000410000 */
[----:B------:R-:W-:Y:S01]  /*2c60*/  FMUL.FTZ R129, R12, R129 ;  /* 0x000000810c817220 */ /* 0x000fe20000410000 */
[----:B------:R-:W-:Y:S02]  /*2c70*/  F2FP.BF16.F32.PACK_AB R12, R147, R146 ;  /* 0x00000092930c723e */ /* 0x000fe400000010ff */
[----:B------:R-:W1:Y:S01]  /*2c80*/  MUFU.EX2 R150, R150 ;  /* 0x0000009600967308 */ /* 0x000e620000000800 */
[----:B---3--:R-:W-:Y:S01]  /*2c90*/  F2FP.BF16.F32.PACK_AB R13, R149, R137 ;  /* 0x00000089950d723e */ /* 0x008fe200000010ff */
[----:B------:R-:W-:Y:S01]  /*2ca0*/  FMUL.FTZ R137, R137, R122 ;  /* 0x0000007a89897220 */ /* 0x000fe20000410000 */
[----:B------:R-:W-:Y:S01]  /*2cb0*/  FFMA.FTZ R122, -R19, R19, 1 ;  /* 0x3f800000137a7423 */ /* 0x000fe20000010113 */
[----:B------:R-:W-:Y:S01]  /*2cc0*/  FFMA.FTZ R19, -R20, R20, 1 ;  /* 0x3f80000014137423 */ /* 0x000fe20000010114 */
[----:B------:R-:W-:Y:S01]  /*2cd0*/  F2FP.BF16.F32.PACK_AB R20, R129, R128 ;  /* 0x000000808114723e */ /* 0x000fe200000010ff */
[----:B------:R-:W-:Y:S02]  /*2ce0*/  FMUL.FTZ R18, R18, R137 ;  /* 0x0000008912127220 */ /* 0x000fe40000410000 */
[----:B------:R-:W2:Y:S08]  /*2cf0*/  MUFU.EX2 R151, R151 ;  /* 0x0000009700977308 */ /* 0x000eb00000000800 */
[----:B------:R-:W3:Y:S01]  /*2d00*/  MUFU.EX2 R152, R152 ;  /* 0x0000009800987308 */ /* 0x000ee20000000800 */
[C---:B-1----:R-:W-:Y:S01]  /*2d10*/  F2FP.BF16.F32.PACK_AB R15, R150.reuse, R148 ;  /* 0x00000094960f723e */ /* 0x042fe200000010ff */
[----:B------:R-:W-:Y:S01]  /*2d20*/  BAR.SYNC.DEFER_BLOCKING 0x9, 0x180 ;  /* 0x0246000000007b1d */ /* 0x000fe20000010000 */
[----:B------:R-:W-:-:S04]  /*2d30*/  FMUL.FTZ R150, R150, R127 ;  /* 0x0000007f96967220 */ /* 0x000fc80000410000 */
[----:B------:R-:W-:Y:S01]  /*2d40*/  FMUL.FTZ R21, R21, R150 ;  /* 0x0000009615157220 */ /* 0x000fe20000410000 */
[----:B------:R-:W1:Y:S01]  /*2d50*/  MUFU.EX2 R153, R153 ;  /* 0x0000009900997308 */ /* 0x000e620000000800 */
[----:B--2---:R-:W-:-:S07]  /*2d60*/  FMUL.FTZ R130, R151, R130 ;  /* 0x0000008297827220 */ /* 0x004fce0000410000 */
[----:B------:R-:W2:Y:S01]  /*2d70*/  MUFU.EX2 R140, R155 ;  /* 0x0000009b008c7308 */ /* 0x000ea20000000800 */
[----:B---3--:R-:W-:Y:S01]  /*2d80*/  FMUL.FTZ R131, R152, R131 ;  /* 0x0000008398837220 */ /* 0x008fe20000410000 */
[----:B-1----:R-:W-:Y:S01]  /*2d90*/  FMUL.FTZ R134, R153, R134 ;  /* 0x0000008699867220 */ /* 0x002fe20000410000 */
[----:B------:R1:W-:Y:S01]  /*2da0*/  STSM.16.M88.4 [R9+0x30400], R12 ;  /* 0x0304000c09007844 */ /* 0x0003e20000000200 */
[----:B--2---:R-:W-:-:S04]  /*2db0*/  FMUL.FTZ R135, R140, R135 ;  /* 0x000000878c877220 */ /* 0x004fc80000410000 */
[----:B------:R-:W-:Y:S01]  /*2dc0*/  FMUL.FTZ R144, R144, R135 ;  /* 0x0000008790907220 */ /* 0x000fe20000410000 */
[--C-:B-1----:R-:W-:Y:S01]  /*2dd0*/  FADD.FTZ R12, R123, -R141.reuse ;  /* 0x8000008d7b0c7221 */ /* 0x102fe20000010000 */
        /* <DEDUP_REMOVED lines=18> */
[----:B--2---:R-:W2:Y:S01]  /*2f00*/  FENCE.VIEW.ASYNC.S ;  /* 0x00000000000073c6 */ /* 0x004ea20000000000 */
[----:B-1----:R-:W-:Y:S01]  /*2f10*/  FFMA.FTZ R12, -R23, R23, 1 ;  /* 0x3f800000170c7423 */ /* 0x002fe20000010117 */
[----:B------:R-:W-:Y:S01]  /*2f20*/  FMUL.FTZ R23, R139, R134 ;  /* 0x000000868b177220 */ /* 0x000fe20000410000 */
[----:B------:R-:W-:-:S02]  /*2f30*/  F2FP.BF16.F32.PACK_AB R14, R125, R124 ;  /* 0x0000007c7d0e723e */ /* 0x000fc400000010ff */
[----:B------:R-:W-:Y:S01]  /*2f40*/  FMUL.FTZ R122, R12, R131 ;  /* 0x000000830c7a7220 */ /* 0x000fe20000410000 */
[----:B------:R-:W-:Y:S02]  /*2f50*/  F2FP.BF16.F32.PACK_AB R12, R121, R120 ;  /* 0x00000078790c723e */ /* 0x000fe400000010ff */
[----:B------:R-:W-:Y:S02]  /*2f60*/  F2FP.BF16.F32.PACK_AB R13, R149, R18 ;  /* 0x00000012950d723e */ /* 0x000fe400000010ff */
[----:B------:R-:W-:Y:S02]  /*2f70*/  F2FP.BF16.F32.PACK_AB R15, R21, R148 ;  /* 0x00000094150f723e */ /* 0x000fe400000010ff */
        /* <DEDUP_REMOVED lines=85> */
.L_x_379:
        /* <DEDUP_REMOVED lines=62> */
.L_x_380:
        /* <DEDUP_REMOVED lines=12> */
.L_x_370:
[----:B--2---:R-:W2:Y:S01]  /*3970*/  LDC R10, c[0x0][0x850] ;  /* 0x00021400ff0a7b82 */ /* 0x004ea20000000800 */
[----:B------:R-:W4:Y:S01]  /*3980*/  S2R R9, SR_CTAID.Y ;  /* 0x0000000000097919 */ /* 0x000f220000002600 */
[----:B------:R-:W-:Y:S01]  /*3990*/  ULDC.64 UR4, c[0x0][0x818] ;  /* 0x0002060000047ab9 */ /* 0x000fe20000000a00 */
[----:B------:R-:W-:Y:S01]  /*39a0*/  ULDC.64 UR6, c[0x0][0x840] ;  /* 0x0002100000067ab9 */ /* 0x000fe20000000a00 */
[----:B-1----:R-:W-:Y:S01]  /*39b0*/  IMAD R16, R16, 0x1800, R17 ;  /* 0x0000180010107824 */ /* 0x002fe200078e0211 */
[----:B------:R-:W1:Y:S01]  /*39c0*/  S2R R8, SR_CTAID.X ;  /* 0x0000000000087919 */ /* 0x000e620000002500 */
[----:B------:R-:W5:Y:S03]  /*39d0*/  S2R R7, SR_CTAID.Z ;  /* 0x0000000000077919 */ /* 0x000f660000002700 */
[----:B------:R-:W-:Y:S02]  /*39e0*/  LEA R16, R16, UR36, 0x2 ;  /* 0x0000002410107c11 */ /* 0x000fe4000f8e10ff */
[----:B--2---:R-:W-:Y:S01]  /*39f0*/  ISETP.NE.AND P0, PT, R10, 0x1, PT ;  /* 0x000000010a00780c */ /* 0x004fe20003f05270 */
[----:B----4-:R-:W-:-:S12]  /*3a00*/  IMAD.MOV.U32 R6, RZ, RZ, R9 ;  /* 0x000000ffff067224 */ /* 0x010fd800078e0009 */
[----:B------:R-:W2:Y:S01]  /*3a10*/  @P0 LDC R0, c[0x0][0x854] ;  /* 0x00021500ff000b82 */ /* 0x000ea20000000800 */
[----:B-1----:R-:W-:-:S05]  /*3a20*/  IMAD R4, R8, 0x4800, RZ ;  /* 0x0000480008047824 */ /* 0x002fca00078e02ff */
[----:B------:R-:W-:Y:S02]  /*3a30*/  SHF.R.S32.HI R5, RZ, 0x1f, R4 ;  /* 0x0000001fff057819 */ /* 0x000fe40000011404 */
[----:B---3--:R-:W1:Y:S01]  /*3a40*/  @P0 LDC R3, c[0x0][0x858] ;  /* 0x00021600ff030b82 */ /* 0x008e620000000800 */
[----:B--2---:R-:W-:-:S05]  /*3a50*/  @P0 IMAD.HI.U32 R0, R9, R0, RZ ;  /* 0x0000000009000227 */ /* 0x004fca00078e00ff */
[----:B-1----:R-:W-:-:S04]  /*3a60*/  @P0 SHF.R.U32.HI R6, RZ, R3, R0 ;  /* 0x00000003ff060219 */ /* 0x002fc80000011600 */
[----:B------:R-:W-:Y:S01]  /*3a70*/  SHF.R.S32.HI R0, RZ, 0x1f, R6 ;  /* 0x0000001fff007819 */ /* 0x000fe20000011406 */
[----:B------:R-:W-:-:S04]  /*3a80*/  IMAD.WIDE.U32 R2, R6, UR4, R4 ;  /* 0x0000000406027c25 */ /* 0x000fc8000f8e0004 */
[C---:B------:R-:W-:Y:S02]  /*3a90*/  IMAD R11, R0.reuse, UR4, RZ ;  /* 0x00000004000b7c24 */ /* 0x040fe4000f8e02ff */
[----:B------:R-:W-:Y:S02]  /*3aa0*/  IMAD R15, R0, UR6, RZ ;  /* 0x00000006000f7c24 */ /* 0x000fe4000f8e02ff */
[C---:B------:R-:W-:Y:S01]  /*3ab0*/  IMAD R13, R6.reuse, UR5, R11 ;  /* 0x00000005060d7c24 */ /* 0x040fe2000f8e020b */
[----:B-----5:R-:W-:Y:S01]  /*3ac0*/  SHF.R.S32.HI R11, RZ, 0x1f, R7 ;  /* 0x0000001fff0b7819 */ /* 0x020fe20000011407 */
[----:B------:R-:W-:Y:S01]  /*3ad0*/  ULDC.64 UR4, c[0x0][0x820] ;  /* 0x0002080000047ab9 */ /* 0x000fe20000000a00 */
[----:B------:R-:W-:-:S04]  /*3ae0*/  IMAD.WIDE.U32 R4, R6, UR6, R4 ;  /* 0x0000000606047c25 */ /* 0x000fc8000f8e0004 */
[----:B------:R-:W-:Y:S02]  /*3af0*/  IMAD R12, R11, UR4, RZ ;  /* 0x000000040b0c7c24 */ /* 0x000fe4000f8e02ff */
[----:B------:R-:W-:Y:S01]  /*3b00*/  IMAD R15, R6, UR7, R15 ;  /* 0x00000007060f7c24 */ /* 0x000fe2000f8e020f */
[----:B------:R-:W-:Y:S01]  /*3b10*/  ULDC.64 UR6, c[0x0][0x848] ;  /* 0x0002120000067ab9 */ /* 0x000fe20000000a00 */
[----:B------:R-:W-:Y:S02]  /*3b20*/  IMAD.IADD R3, R3, 0x1, R13 ;  /* 0x0000000103037824 */ /* 0x000fe400078e020d */
[----:B------:R-:W-:Y:S02]  /*3b30*/  IMAD R18, R11, UR6, RZ ;  /* 0x000000060b127c24 */ /* 0x000fe4000f8e02ff */
[----:B------:R-:W-:Y:S02]  /*3b40*/  IMAD R11, R7, UR5, R12 ;  /* 0x00000005070b7c24 */ /* 0x000fe4000f8e020c */
[----:B------:R-:W1:Y:S01]  /*3b50*/  S2R R12, SR_TID.X ;  /* 0x00000000000c7919 */ /* 0x000e620000002100 */
[----:B------:R-:W-:-:S02]  /*3b60*/  IMAD.IADD R15, R5, 0x1, R15 ;  /* 0x00000001050f7824 */ /* 0x000fc400078e020f */
[----:B------:R-:W-:Y:S02]  /*3b70*/  IMAD.MOV.U32 R14, RZ, RZ, R4 ;  /* 0x000000ffff0e7224 */ /* 0x000fe400078e0004 */
[----:B------:R-:W-:Y:S01]  /*3b80*/  IMAD.WIDE.U32 R4, R7, UR4, R2 ;  /* 0x0000000407047c25 */ /* 0x000fe2000f8e0002 */
[----:B------:R-:W-:-:S03]  /*3b90*/  ULDC UR4, c[0x0][0x740] ;  /* 0x0001d00000047ab9 */ /* 0x000fc60000000800 */
[----:B------:R-:W-:Y:S01]  /*3ba0*/  FMUL.FTZ R72, R72, UR4 ;  /* 0x0000000448487c20 */ /* 0x000fe20008410000 */
[----:B------:R-:W-:Y:S02]  /*3bb0*/  IMAD R13, R7, UR7, R18 ;  /* 0x00000007070d7c24 */ /* 0x000fe4000f8e0212 */
        /* <DEDUP_REMOVED lines=52> */
[----:B-1----:R-:W-:-:S05]  /*3f00*/  ISETP.NE.AND P1, PT, R12, 0x80, PT ;  /* 0x000000800c00780c */ /* 0x002fca0003f25270 */
[----:B------:R-:W-:Y:S02]  /*3f10*/  ULDC UR4, c[0x0][0x870] ;  /* 0x00021c0000047ab9 */ /* 0x000fe40000000800 */
[----:B------:R-:W1:Y:S01]  /*3f20*/  LDC.64 R18, c[0x0][0x800] ;  /* 0x00020000ff127b82 */ /* 0x000e620000000a00 */
[----:B------:R-:W-:Y:S01]  /*3f30*/  IMAD R8, R8, UR4, RZ ;  /* 0x0000000408087c24 */ /* 0x000fe2000f8e02ff */
[----:B------:R-:W-:Y:S01]  /*3f40*/  ULDC UR4, c[0x0][0x80c] ;  /* 0x0002030000047ab9 */ /* 0x000fe20000000800 */
[----:B------:R-:W-:Y:S01]  /*3f50*/  BSSY B0, `(.L_x_382) ;  /* 0x0000023000007945 */ /* 0x000fe20003800000 */
[----:B------:R-:W-:Y:S02]  /*3f60*/  IMAD R7, R7, UR4, RZ ;  /* 0x0000000407077c24 */ /* 0x000fe4000f8e02ff */
[----:B------:R-:W-:Y:S01]  /*3f70*/  IMAD R8, R8, UR4, RZ ;  /* 0x0000000408087c24 */ /* 0x000fe2000f8e02ff */
[----:B------:R-:W-:Y:S01]  /*3f80*/  ULDC.64 UR4, c[0x0][0x868] ;  /* 0x00021a0000047ab9 */ /* 0x000fe20000000a00 */
[----:B------:R-:W2:Y:S01]  /*3f90*/  LDC.64 R20, c[0x0][0x828] ;  /* 0x00020a00ff147b82 */ /* 0x000ea20000000a00 */
[----:B------:R-:W-:-:S02]  /*3fa0*/  SHF.R.S32.HI R11, RZ, 0x1f, R7 ;  /* 0x0000001fff0b7819 */ /* 0x000fc40000011407 */
[----:B------:R-:W-:Y:S02]  /*3fb0*/  IADD3 R7, P0, P2, R8, R7, R6 ;  /* 0x0000000708077210 */ /* 0x000fe40007a1e006 */
[----:B------:R-:W-:Y:S01]  /*3fc0*/  SHF.R.S32.HI R8, RZ, 0x1f, R8 ;  /* 0x0000001fff087819 */ /* 0x000fe20000011408 */
[----:B------:R3:W-:Y:S03]  /*3fd0*/  STS.128 [R16], R24 ;  /* 0x0000001810007388 */ /* 0x0007e60000000c00 */
[----:B------:R-:W-:Y:S01]  /*3fe0*/  IADD3.X R8, R8, R11, R0, P0, P2 ;  /* 0x0000000b08087210 */ /* 0x000fe200007e4400 */
[C---:B------:R-:W-:Y:S01]  /*3ff0*/  IMAD.SHL.U32 R11, R7.reuse, 0x4, RZ ;  /* 0x00000004070b7824 */ /* 0x040fe200078e00ff */
[----:B------:R3:W-:Y:S02]  /*4000*/  STS.128 [R16+0x800], R28 ;  /* 0x0008001c10007388 */ /* 0x0007e40000000c00 */
[----:B------:R-:W-:Y:S01]  /*4010*/  SHF.L.U64.HI R8, R7, 0x2, R8 ;  /* 0x0000000207087819 */ /* 0x000fe20000010208 */
[----:B------:R-:W-:Y:S01]  /*4020*/  IMAD.MOV R0, RZ, RZ, -R6 ;  /* 0x000000ffff007224 */ /* 0x000fe200078e0a06 */
[----:B------:R-:W-:Y:S01]  /*4030*/  IADD3 R12, P0, R11, UR4, RZ ;  /* 0x000000040b0c7c10 */ /* 0x000fe2000ff1e0ff */
[----:B------:R3:W-:Y:S01]  /*4040*/  STS.128 [R16+0x1000], R32 ;  /* 0x0010002010007388 */ /* 0x0007e20000000c00 */
[----:B-1----:R-:W-:Y:S01]  /*4050*/  LEA R18, P2, R4, R18, 0x2 ;  /* 0x0000001204127211 */ /* 0x002fe200078410ff */
[----:B------:R-:W-:Y:S01]  /*4060*/  IMAD R9, R10, R0, R9 ;  /* 0x000000000a097224 */ /* 0x000fe200078e0209 */
[----:B------:R-:W-:Y:S01]  /*4070*/  IADD3.X R13, R8, UR5, RZ, P0, !PT ;  /* 0x00000005080d7c10 */ /* 0x000fe200087fe4ff */
[----:B------:R3:W-:Y:S01]  /*4080*/  STS.128 [R16+0x1800], R36 ;  /* 0x0018002410007388 */ /* 0x0007e20000000c00 */
[----:B--2---:R-:W-:-:S03]  /*4090*/  LEA R20, P3, R2, R20, 0x2 ;  /* 0x0000001402147211 */ /* 0x004fc600078610ff */
        /* <DEDUP_REMOVED lines=8> */
[----:B------:R-:W-:Y:S05]  /*4120*/  @P1 BRA `(.L_x_383) ;  /* 0x0000000000141947 */ /* 0x000fea0003800000 */
.L_x_384:
[----:B------:R-:W2:Y:S04]  /*4130*/  LDG.E.STRONG.GPU R0, desc[UR38][R12.64] ;  /* 0x000000260c007981 */ /* 0x000ea8000c1ef900 */
[----:B--2---:R-:W-:Y:S01]  /*4140*/  CCTL.IVALL ;  /* 0x00000000ff00798f */ /* 0x004fe20002000000 */
[----:B------:R-:W-:Y:S05]  /*4150*/  YIELD ;  /* 0x0000000000007946 */ /* 0x000fea0003800000 */
[----:B------:R-:W-:-:S13]  /*4160*/  ISETP.NE.AND P0, PT, R0, R9, PT ;  /* 0x000000090000720c */ /* 0x000fda0003f05270 */
[----:B------:R-:W-:Y:S05]  /*4170*/  @P0 BRA `(.L_x_384) ;  /* 0xfffffffc00ec0947 */ /* 0x000fea000383ffff */
.L_x_383:
[----:B------:R-:W-:Y:S05]  /*4180*/  BSYNC B0 ;  /* 0x0000000000007941 */ /* 0x000fea0003800000 */
.L_x_382:
[----:B------:R-:W-:Y:S01]  /*4190*/  UMOV UR4, 0xffffffff ;  /* 0xffffffff00047882 */ /* 0x000fe20000000000 */
[----:B------:R-:W-:Y:S02]  /*41a0*/  LEA.HI.X R19, R4, R19, R15, 0x2, P2 ;  /* 0x0000001304137211 */ /* 0x000fe400010f140f */
[----:B------:R-:W-:Y:S01]  /*41b0*/  LEA.HI.X R14, R2, R21, R14, 0x2, P3 ;  /* 0x00000015020e7211 */ /* 0x000fe200018f140e */
[----:B------:R-:W-:Y:S06]  /*41c0*/  BRA.DIV UR4, `(.L_x_385) ;  /* 0x00000042042c7947 */ /* 0x000fec000b800000 */
[----:B------:R-:W-:Y:S01]  /*41d0*/  NOP ;  /* 0x0000000000007918 */ /* 0x000fe20000000000 */
.L_x_478:
[----:B------:R-:W-:Y:S01]  /*41e0*/  @!PT LDS RZ, [RZ] ;  /* 0x00000000fffff984 */ /* 0x000fe20000000800 */
[----:B------:R-:W-:Y:S01]  /*41f0*/  @!PT LDS RZ, [RZ] ;  /* 0x00000000fffff984 */ /* 0x000fe20000000800 */
[----:B------:R-:W-:Y:S01]  /*4200*/  @!PT LDS RZ, [RZ] ;  /* 0x00000000fffff984 */ /* 0x000fe20000000800 */
[----:B------:R-:W-:Y:S01]  /*4210*/  @!PT LDS RZ, [RZ] ;  /* 0x00000000fffff984 */ /* 0x000fe20000000800 */
[----:B------:R1:W-:Y:S06]  /*4220*/  MEMBAR.ALL.CTA ;  /* 0x0000000000007992 */ /* 0x0003ec0000008000 */
[----:B-1----:R-:W1:Y:S01]  /*4230*/  FENCE.VIEW.ASYNC.S ;  /* 0x00000000000073c6 */ /* 0x002e620000000000 */
[----:B------:R-:W-:Y:S05]  /*4240*/  WARPSYNC.ALL ;  /* 0x0000000000007948 */ /* 0x000fea0003800000 */
[----:B------:R-:W-:Y:S01]  /*4250*/  BSSY B0, `(.L_x_386) ;  /* 0x0000010000007945 */ /* 0x000fe20003800000 */
        /* <DEDUP_REMOVED lines=8> */
.L_x_388:
[----:B------:R-:W-:Y:S01]  /*42e0*/  @P0 ELECT P2, URZ, PT ;  /* 0x00000000003f082f */ /* 0x000fe20003840000 */
[----:B------:R1:W-:-:S12]  /*42f0*/  UBLKRED.G.S.ADD.F32.RN [UR4], [UR36], UR6, desc[UR8] ;  /* 0x00000804240073bb */ /* 0x0003d800080a1406 */
[----:B------:R-:W-:Y:S02]  /*4300*/  @P2 PLOP3.LUT P0, PT, P2, PT, PT, 0x8, 0x0 ;  /* 0x000000000000281c */ /* 0x000fe4000170e170 */
[----:B------:R-:W-:-:S11]  /*4310*/  PLOP3.LUT P2, PT, PT, PT, PT, 0x8, 0x0 ;  /* 0x000000000000781c */ /* 0x000fd60003f4e170 */
[----:B-1----:R-:W-:Y:S05]  /*4320*/  @P0 BRA.U.ANY `(.L_x_388) ;  /* 0xfffffffd00ec0947 */ /* 0x002fea000393ffff */
[----:B------:R0:W-:Y:S01]  /*4330*/  UTMACMDFLUSH ;  /* 0x00000000000079b7 */ /* 0x0001e20000000000 */
[----:B------:R-:W-:-:S04]  /*4340*/  DEPBAR.LE SB0, 0x0 ;  /* 0x000080000000791a */ /* 0x000fc80000000000 */
.L_x_387:
[----:B------:R-:W-:Y:S05]  /*4350*/  BSYNC B0 ;  /* 0x0000000000007941 */ /* 0x000fea0003800000 */
.L_x_386:
        /* <DEDUP_REMOVED lines=12> */
[----:B------:R-:W-:-:S05]  /*4420*/  IMAD.MOV.U32 R3, RZ, RZ, 0x1 ;  /* 0x00000001ff037424 */ /* 0x000fca00078e00ff */
[----:B------:R1:W-:Y:S02]  /*4430*/  REDG.E.ADD.S32.STRONG.GPU desc[UR38][R12.64], R3 ;  /* 0x000000030c00798e */ /* 0x0003e4000c10e3a6 */
.L_x_390:
[----:B------:R-:W-:Y:S05]  /*4440*/  BSYNC B0 ;  /* 0x0000000000007941 */ /* 0x000fea0003800000 */
.L_x_389:
[----:B------:R-:W-:Y:S06]  /*4450*/  BAR.SYNC.DEFER_BLOCKING 0x1, 0x180 ;  /* 0x0046000000007b1d */ /* 0x000fec0000010000 */
[----:B------:R-:W-:Y:S01]  /*4460*/  ULDC.64 UR4, c[0x0][0x860] ;  /* 0x0002180000047ab9 */ /* 0x000fe20000000a00 */
[----:B------:R-:W-:Y:S01]  /*4470*/  BSSY B0, `(.L_x_391) ;  /* 0x0000015000007945 */ /* 0x000fe20003800000 */
[----:B------:R-:W-:-:S04]  /*4480*/  IADD3 R2, P0, R11, UR4, RZ ;  /* 0x000000040b027c10 */ /* 0x000fc8000ff1e0ff */
[----:B-1----:R-:W-:Y:S01]  /*4490*/  IADD3.X R3, R8, UR5, RZ, P0, !PT ;  /* 0x0000000508037c10 */ /* 0x002fe200087fe4ff */
        /* <DEDUP_REMOVED lines=13> */
.L_x_393:
[----:B------:R-:W2:Y:S04]  /*4570*/  LDG.E.STRONG.GPU R0, desc[UR38][R2.64] ;  /* 0x0000002602007981 */ /* 0x000ea8000c1ef900 */
[----:B--2---:R-:W-:Y:S01]  /*4580*/  CCTL.IVALL ;  /* 0x00000000ff00798f */ /* 0x004fe20002000000 */
[----:B------:R-:W-:Y:S05]  /*4590*/  YIELD ;  /* 0x0000000000007946 */ /* 0x000fea0003800000 */
[----:B------:R-:W-:-:S13]  /*45a0*/  ISETP.NE.AND P0, PT, R0, R9, PT ;  /* 0x000000090000720c */ /* 0x000fda0003f05270 */
[----:B------:R-:W-:Y:S05]  /*45b0*/  @P0 BRA `(.L_x_393) ;  /* 0xfffffffc00ec0947 */ /* 0x000fea000383ffff */
.L_x_392:
[----:B------:R-:W-:Y:S05]  /*45c0*/  BSYNC B0 ;  /* 0x0000000000007941 */ /* 0x000fea0003800000 */
.L_x_391:
[----:B------:R-:W-:-:S03]  /*45d0*/  UMOV UR4, 0xffffffff ;  /* 0xffffffff00047882 */ /* 0x000fc60000000000 */
[----:B------:R-:W-:Y:S05]  /*45e0*/  BRA.DIV UR4, `(.L_x_394) ;  /* 0x0000003e04407947 */ /* 0x000fea000b800000 */
[----:B------:R-:W-:Y:S01]  /*45f0*/  NOP ;  /* 0x0000000000007918 */ /* 0x000fe20000000000 */
.L_x_481:
[----:B------:R-:W-:Y:S01]  /*4600*/  @!PT LDS RZ, [RZ] ;  /* 0x00000000fffff984 */ /* 0x000fe20000000800 */
[----:B------:R-:W-:Y:S01]  /*4610*/  @!PT LDS RZ, [RZ] ;  /* 0x00000000fffff984 */ /* 0x000fe20000000800 */
[----:B------:R-:W-:Y:S01]  /*4620*/  @!PT LDS RZ, [RZ] ;  /* 0x00000000fffff984 */ /* 0x000fe20000000800 */
[----:B------:R-:W-:Y:S01]  /*4630*/  @!PT LDS RZ, [RZ] ;  /* 0x00000000fffff984 */ /* 0x000fe20000000800 */
[----:B------:R2:W-:Y:S06]  /*4640*/  MEMBAR.ALL.CTA ;  /* 0x0000000000007992 */ /* 0x0005ec0000008000 */
[----:B--2---:R-:W2:Y:S01]  /*4650*/  FENCE.VIEW.ASYNC.S ;  /* 0x00000000000073c6 */ /* 0x004ea20000000000 */
[----:B------:R-:W-:Y:S05]  /*4660*/  WARPSYNC.ALL ;  /* 0x0000000000007948 */ /* 0x000fea0003800000 */
[----:B------:R-:W-:Y:S01]  /*4670*/  BSSY B0, `(.L_x_395) ;  /* 0x0000010000007945 */ /* 0x000fe20003800000 */
[----:B--2---:R-:W-:Y:S06]  /*4680*/  BAR.SYNC.DEFER_BLOCKING 0x1, 0x180 ;  /* 0x0046000000007b1d */ /* 0x004fec0000010000 */
[----:B------:R-:W-:Y:S05]  /*4690*/  @P1 BRA `(.L_x_396) ;  /* 0x0000000000341947 */ /* 0x000fea0003800000 */
[----:B------:R-:W-:Y:S01]  /*46a0*/  R2UR UR4, R18 ;  /* 0x00000000120472ca */ /* 0x000fe200000e0000 */
[----:B------:R-:W-:Y:S01]  /*46b0*/  UMOV UR6, 0x1200 ;  /* 0x0000120000067882 */ /* 0x000fe20000000000 */
[----:B------:R-:W-:Y:S01]  /*46c0*/  R2UR UR5, R19 ;  /* 0x00000000130572ca */ /* 0x000fe200000e0000 */
[----:B------:R-:W-:Y:S01]  /*46d0*/  UMOV UR8, 0x0 ;  /* 0x0000000000087882 */ /* 0x000fe20000000000 */
[----:B------:R-:W-:Y:S01]  /*46e0*/  PLOP3.LUT P0, PT, PT, PT, PT, 0x80, 0x0 ;  /* 0x000000000000781c */ /* 0x000fe20003f0f070 */
[----:B------:R-:W-:-:S12]  /*46f0*/  UMOV UR9, 0x14f00000 ;  /* 0x14f0000000097882 */ /* 0x000fd80000000000 */
.L_x_397:
[----:B------:R-:W-:Y:S01]  /*4700*/  @P0 ELECT P2, URZ, PT ;  /* 0x00000000003f082f */ /* 0x000fe20003840000 */
[----:B------:R2:W-:-:S12]  /*4710*/  UBLKRED.G.S.ADD.F32.RN [UR4], [UR36], UR6, desc[UR8] ;  /* 0x00000804240073bb */ /* 0x0005d800080a1406 */
[----:B------:R-:W-:Y:S02]  /*4720*/  @P2 PLOP3.LUT P0, PT, P2, PT, PT, 0x8, 0x0 ;  /* 0x000000000000281c */ /* 0x000fe4000170e170 */
[----:B------:R-:W-:-:S11]  /*4730*/  PLOP3.LUT P2, PT, PT, PT, PT, 0x8, 0x0 ;  /* 0x000000000000781c */ /* 0x000fd60003f4e170 */
[----:B--2---:R-:W-:Y:S05]  /*4740*/  @P0 BRA.U.ANY `(.L_x_397) ;  /* 0xfffffffd00ec0947 */ /* 0x004fea000393ffff */
[----:B------:R0:W-:Y:S01]  /*4750*/  UTMACMDFLUSH ;  /* 0x00000000000079b7 */ /* 0x0001e20000000000 */
[----:B------:R-:W-:-:S04]  /*4760*/  DEPBAR.LE SB0, 0x0 ;  /* 0x000080000000791a */ /* 0x000fc80000000000 */
.L_x_396:
[----:B------:R-:W-:Y:S05]  /*4770*/  BSYNC B0 ;  /* 0x0000000000007941 */ /* 0x000fea0003800000 */
.L_x_395:
[----:B------:R-:W-:Y:S01]  /*4780*/  NOP ;  /* 0x0000000000007918 */ /* 0x000fe20000000000 */
[----:B------:R-:W-:Y:S05]  /*4790*/  @P1 BRA `(.L_x_362) ;  /* 0x00000038004c1947 */ /* 0x000fea0003800000 */
[----:B------:R-:W-:Y:S01]  /*47a0*/  IMAD.MOV.U32 R5, RZ, RZ, 0x1 ;  /* 0x00000001ff057424 */ /* 0x000fe200078e00ff */
        /* <DEDUP_REMOVED lines=8> */
[----:B012345:R-:W-:Y:S04]  /*4830*/  CCTL.IVALL ;  /* 0x00000000ff00798f */ /* 0x03ffe80002000000 */
[----:B------:R4:W-:Y:S01]  /*4840*/  REDG.E.ADD.S32.STRONG.GPU desc[UR38][R2.64], R5 ;  /* 0x000000050200798e */ /* 0x0009e2000c10e3a6 */
[----:B------:R-:W-:Y:S05]  /*4850*/  BRA `(.L_x_362) ;  /* 0x00000038001c7947 */ /* 0x000fea0003800000 */
.L_x_360:
        /* <DEDUP_REMOVED lines=20> */
[----:B------:R-:W-:Y:S02]  /*49a0*/  UIMAD UR6, UR10, UR8, URZ ;  /* 0x000000080a0672a4 */ /* 0x000fe4000f8e023f */
[----:B------:R-:W-:Y:S01]  /*49b0*/  USHF.R.S32.HI UR8, URZ, 0x1f, UR7 ;  /* 0x0000001f3f087899 */ /* 0x000fe20008011407 */
[----:B--2---:R-:W-:Y:S01]  /*49c0*/  ISETP.GE.AND P1, PT, R4, 0x1, PT ;  /* 0x000000010400780c */ /* 0x004fe20003f26270 */
[----:B------:R-:W-:Y:S02]  /*49d0*/  UIMAD UR6, UR11, UR9, UR6 ;  /* 0x000000090b0672a4 */ /* 0x000fe4000f8e0206 */
[----:B------:R-:W-:-:S02]  /*49e0*/  UIMAD UR9, UR7, UR13, URZ ;  /* 0x0000000d070972a4 */ /* 0x000fc4000f8e023f */
[----:B------:R-:W-:Y:S02]  /*49f0*/  UIADD3 UR5, UR5, UR6, URZ ;  /* 0x0000000605057290 */ /* 0x000fe4000fffe03f */
[----:B------:R-:W-:Y:S02]  /*4a00*/  UIMAD UR6, UR8, UR14, URZ ;  /* 0x0000000e080672a4 */ /* 0x000fe4000f8e023f */
[----:B------:R-:W-:Y:S02]  /*4a10*/  UIADD3 UR8, UP0, UR9, UR11, URZ ;  /* 0x0000000b09087290 */ /* 0x000fe4000ff1e03f */
[----:B------:R-:W-:Y:S02]  /*4a20*/  UIMAD UR12, UR7, UR15, UR6 ;  /* 0x0000000f070c72a4 */ /* 0x000fe4000f8e0206 */
[----:B------:R-:W-:Y:S02]  /*4a30*/  UIMAD.WIDE.U32 UR6, UR7, UR14, UR4 ;  /* 0x0000000e070672a5 */ /* 0x000fe4000f8e0004 */
[----:B------:R-:W-:Y:S01]  /*4a40*/  ULEA.HI.X.SX32 UR9, UR9, UR10, 0x1, UP0 ;  /* 0x0000000a09097291 */ /* 0x000fe200080f0e3f */
[----:B------:R-:W-:Y:S11]  /*4a50*/  @!P1 BRA `(.L_x_362) ;  /* 0x00000034009c9947 */ /* 0x000ff60003800000 */
        /* <DEDUP_REMOVED lines=9> */
[----:B------:R-:W-:-:S04]  /*4af0*/  LEA.HI R3, R3, R0, RZ, 0x6 ;  /* 0x0000000003037211 */ /* 0x000fc800078f30ff */
        /* <DEDUP_REMOVED lines=13> */
.L_x_432:
        /* <DEDUP_REMOVED lines=13> */
.L_x_402:
[----:B------:R-:W2:Y:S04]  /*4ca0*/  LDG.E.STRONG.GPU R6, desc[UR38][R2.64] ;  /* 0x0000002602067981 */ /* 0x000ea8000c1ef900 */
[----:B--2---:R-:W-:Y:S01]  /*4cb0*/  CCTL.IVALL ;  /* 0x00000000ff00798f */ /* 0x004fe20002000000 */
[----:B------:R-:W-:Y:S05]  /*4cc0*/  YIELD ;  /* 0x0000000000007946 */ /* 0x000fea0003800000 */
[----:B------:R-:W-:-:S13]  /*4cd0*/  ISETP.NE.AND P2, PT, R6, UR22, PT ;  /* 0x0000001606007c0c */ /* 0x000fda000bf45270 */
[----:B------:R-:W-:Y:S05]  /*4ce0*/  @P2 BRA `(.L_x_402) ;  /* 0xfffffffc00ec2947 */ /* 0x000fea000383ffff */
.L_x_401:
[----:B------:R-:W-:Y:S05]  /*4cf0*/  BSYNC B0 ;  /* 0x0000000000007941 */ /* 0x000fea0003800000 */
.L_x_400:
[----:B------:R-:W-:-:S03]  /*4d00*/  UMOV UR14, 0xffffffff ;  /* 0xffffffff000e7882 */ /* 0x000fc60000000000 */
[----:B------:R-:W-:Y:S05]  /*4d10*/  BRA.DIV UR14, `(.L_x_403) ;  /* 0x000000360e907947 */ /* 0x000fea000b800000 */
[----:B------:R-:W-:Y:S01]  /*4d20*/  NOP ;  /* 0x0000000000007918 */ /* 0x000fe20000000000 */
.L_x_484:
        /* <DEDUP_REMOVED lines=19> */
.L_x_405:
[----:B------:R-:W-:Y:S05]  /*4e60*/  BSYNC B0 ;  /* 0x0000000000007941 */ /* 0x000fea0003800000 */
.L_x_404:
        /* <DEDUP_REMOVED lines=14> */
.L_x_407:
[----:B------:R-:W-:Y:S05]  /*4f50*/  BSYNC B0 ;  /* 0x0000000000007941 */ /* 0x000fea0003800000 */
.L_x_406:
        /* <DEDUP_REMOVED lines=15> */
.L_x_409:
[----:B------:R-:W-:Y:S05]  /*5050*/  BSYNC B0 ;  /* 0x0000000000007941 */ /* 0x000fea0003800000 */
.L_x_408:
[----:B------:R-:W-:Y:S06]  /*5060*/  BAR.ARV 0xa, 0xa0 ;  /* 0x0282800000007b1d */ /* 0x000fec0000002000 */
[----:B------:R-:W-:Y:S04]  /*5070*/  BSSY B0, `(.L_x_410) ;  /* 0x0000003000007945 */ /* 0x000fe80003800000 */
[----:B------:R-:W-:Y:S05]  /*5080*/  @!P0 BRA `(.L_x_411) ;  /* 0x0000000000048947 */ /* 0x000fea0003800000 */
[----:B------:R-:W-:-:S04]  /*5090*/  DEPBAR.LE SB0, 0x1 ;  /* 0x000080400000791a */ /* 0x000fc80000000000 */
.L_x_411:
[----:B------:R-:W-:Y:S05]  /*50a0*/  BSYNC B0 ;  /* 0x0000000000007941 */ /* 0x000fea0003800000 */
.L_x_410:
[----:B------:R-:W-:Y:S06]  /*50b0*/  BAR.ARV 0xb, 0xa0 ;  /* 0x02c2800000007b1d */ /* 0x000fec0000002000 */
[----:B------:R-:W-:Y:S04]  /*50c0*/  BSSY B0, `(.L_x_412) ;  /* 0x0000003000007945 */ /* 0x000fe80003800000 */
[----:B------:R-:W-:Y:S05]  /*50d0*/  @!P0 BRA `(.L_x_413) ;  /* 0x0000000000048947 */ /* 0x000fea0003800000 */
[----:B------:R-:W-:-:S04]  /*50e0*/  DEPBAR.LE SB0, 0x0 ;  /* 0x000080000000791a */ /* 0x000fc80000000000 */
.L_x_413:
[----:B------:R-:W-:Y:S05]  /*50f0*/  BSYNC B0 ;  /* 0x0000000000007941 */ /* 0x000fea0003800000 */
.L_x_412:
        /* <DEDUP_REMOVED lines=19> */
.L_x_415:
[----:B------:R-:W-:Y:S05]  /*5230*/  BSYNC B0 ;  /* 0x0000000000007941 */ /* 0x000fea0003800000 */
.L_x_414:
        /* <DEDUP_REMOVED lines=9> */
.L_x_418:
[----:B------:R-:W2:Y:S04]  /*52d0*/  LDG.E.STRONG.GPU R6, desc[UR38][R2.64] ;  /* 0x0000002602067981 */ /* 0x000ea8000c1ef900 */
[----:B--2---:R-:W-:Y:S01]  /*52e0*/  CCTL.IVALL ;  /* 0x00000000ff00798f */ /* 0x004fe20002000000 */
[----:B------:R-:W-:Y:S05]  /*52f0*/  YIELD ;  /* 0x0000000000007946 */ /* 0x000fea0003800000 */
[----:B------:R-:W-:-:S13]  /*5300*/  ISETP.NE.AND P2, PT, R6, UR22, PT ;  /* 0x0000001606007c0c */ /* 0x000fda000bf45270 */
[----:B------:R-:W-:Y:S05]  /*5310*/  @P2 BRA `(.L_x_418) ;  /* 0xfffffffc00ec2947 */ /* 0x000fea000383ffff */
.L_x_417:
[----:B------:R-:W-:Y:S05]  /*5320*/  BSYNC B0 ;  /* 0x0000000000007941 */ /* 0x000fea0003800000 */
.L_x_416:
[----:B------:R-:W-:-:S03]  /*5330*/  UMOV UR10, 0xffffffff ;  /* 0xffffffff000a7882 */ /* 0x000fc60000000000 */
[----:B------:R-:W-:Y:S05]  /*5340*/  BRA.DIV UR10, `(.L_x_419) ;  /* 0x000000320a207947 */ /* 0x000fea000b800000 */
[----:B------:R-:W-:Y:S01]  /*5350*/  NOP ;  /* 0x0000000000007918 */ /* 0x000fe20000000000 */
.L_x_487:
        /* <DEDUP_REMOVED lines=15> */
.L_x_421:
[----:B------:R-:W-:Y:S05]  /*5450*/  BSYNC B0 ;  /* 0x0000000000007941 */ /* 0x000fea0003800000 */
.L_x_420:
        /* <DEDUP_REMOVED lines=14> */
.L_x_423:
[----:B------:R-:W-:Y:S05]  /*5540*/  BSYNC B0 ;  /* 0x0000000000007941 */ /* 0x000fea0003800000 */
.L_x_422:
        /* <DEDUP_REMOVED lines=15> */
.L_x_425:
[----:B------:R-:W-:Y:S05]  /*5640*/  BSYNC B0 ;  /* 0x0000000000007941 */ /* 0x000fea0003800000 */
.L_x_424:
[----:B------:R-:W-:Y:S06]  /*5650*/  BAR.ARV 0xa, 0xa0 ;  /* 0x0282800000007b1d */ /* 0x000fec0000002000 */
[----:B------:R-:W-:Y:S04]  /*5660*/  BSSY B0, `(.L_x_426) ;  /* 0x0000003000007945 */ /* 0x000fe80003800000 */
[----:B------:R-:W-:Y:S05]  /*5670*/  @!P0 BRA `(.L_x_427) ;  /* 0x0000000000048947 */ /* 0x000fea0003800000 */
[----:B------:R-:W-:-:S04]  /*5680*/  DEPBAR.LE SB0, 0x1 ;  /* 0x000080400000791a */ /* 0x000fc80000000000 */
.L_x_427:
[----:B------:R-:W-:Y:S05]  /*5690*/  BSYNC B0 ;  /* 0x0000000000007941 */ /* 0x000fea0003800000 */
.L_x_426:
[----:B------:R-:W-:Y:S06]  /*56a0*/  BAR.ARV 0xb, 0xa0 ;  /* 0x02c2800000007b1d */ /* 0x000fec0000002000 */
[----:B------:R-:W-:Y:S04]  /*56b0*/  BSSY B0, `(.L_x_428) ;  /* 0x0000003000007945 */ /* 0x000fe80003800000 */
[----:B------:R-:W-:Y:S05]  /*56c0*/  @!P0 BRA `(.L_x_429) ;  /* 0x0000000000048947 */ /* 0x000fea0003800000 */
[----:B------:R-:W-:-:S04]  /*56d0*/  DEPBAR.LE SB0, 0x0 ;  /* 0x000080000000791a */ /* 0x000fc80000000000 */
.L_x_429:
[----:B------:R-:W-:Y:S05]  /*56e0*/  BSYNC B0 ;  /* 0x0000000000007941 */ /* 0x000fea0003800000 */
.L_x_428:
        /* <DEDUP_REMOVED lines=19> */
.L_x_431:
[----:B------:R-:W-:Y:S05]  /*5820*/  BSYNC B0 ;  /* 0x0000000000007941 */ /* 0x000fea0003800000 */
.L_x_430:
[----:B------:R-:W-:Y:S02]  /*5830*/  UIADD3 UR4, UR4, 0x2, URZ ;  /* 0x0000000204047890 */ /* 0x000fe4000fffe03f */
[----:B------:R-:W-:Y:S01]  /*5840*/  UIADD3 UR5, UR5, 0x1, URZ ;  /* 0x0000000105057890 */ /* 0x000fe2000fffe03f */
[----:B------:R-:W-:Y:S11]  /*5850*/  @P1 BRA `(.L_x_432) ;  /* 0xfffffff000dc1947 */ /* 0x000ff6000383ffff */
.L_x_399:
[----:B------:R-:W-:-:S13]  /*5860*/  ISETP.NE.AND P1, PT, R5, RZ, PT ;  /* 0x000000ff0500720c */ /* 0x000fda0003f25270 */
[----:B------:R-:W-:Y:S05]  /*5870*/  @!P1 BRA `(.L_x_362) ;  /* 0x0000002800149947 */ /* 0x000fea0003800000 */
        /* <DEDUP_REMOVED lines=11> */
.L_x_435:
[----:B------:R-:W2:Y:S04]  /*5930*/  LDG.E.STRONG.GPU R0, desc[UR38][R2.64] ;  /* 0x0000002602007981 */ /* 0x000ea8000c1ef900 */
[----:B--2---:R-:W-:Y:S01]  /*5940*/  CCTL.IVALL ;  /* 0x00000000ff00798f */ /* 0x004fe20002000000 */
[----:B------:R-:W-:Y:S05]  /*5950*/  YIELD ;  /* 0x0000000000007946 */ /* 0x000fea0003800000 */
[----:B------:R-:W-:-:S13]  /*5960*/  ISETP.NE.AND P1, PT, R0, UR22, PT ;  /* 0x0000001600007c0c */ /* 0x000fda000bf25270 */
[----:B------:R-:W-:Y:S05]  /*5970*/  @P1 BRA `(.L_x_435) ;  /* 0xfffffffc00ec1947 */ /* 0x000fea000383ffff */
.L_x_434:
[----:B------:R-:W-:Y:S05]  /*5980*/  BSYNC B0 ;  /* 0x0000000000007941 */ /* 0x000fea0003800000 */
.L_x_433:
[----:B------:R-:W-:-:S03]  /*5990*/  UMOV UR5, 0xffffffff ;  /* 0xffffffff00057882 */ /* 0x000fc60000000000 */
[----:B------:R-:W-:Y:S05]  /*59a0*/  BRA.DIV UR5, `(.L_x_436) ;  /* 0x0000002a05a47947 */ /* 0x000fea000b800000 */
[----:B------:R-:W-:Y:S01]  /*59b0*/  NOP ;  /* 0x0000000000007918 */ /* 0x000fe20000000000 */
.L_x_490:
        /* <DEDUP_REMOVED lines=22> */
.L_x_438:
[----:B------:R-:W-:Y:S05]  /*5b20*/  BSYNC B0 ;  /* 0x0000000000007941 */ /* 0x000fea0003800000 */
.L_x_437:
        /* <DEDUP_REMOVED lines=19> */
.L_x_440:
[----:B------:R-:W-:Y:S05]  /*5c60*/  BSYNC B0 ;  /* 0x0000000000007941 */ /* 0x000fea0003800000 */
.L_x_439:
        /* <DEDUP_REMOVED lines=20> */
.L_x_442:
[----:B------:R-:W-:Y:S05]  /*5db0*/  BSYNC B0 ;  /* 0x0000000000007941 */ /* 0x000fea0003800000 */
.L_x_441:
[----:B------:R-:W-:Y:S06]  /*5dc0*/  BAR.ARV 0xa, 0xa0 ;  /* 0x0282800000007b1d */ /* 0x000fec0000002000 */
[----:B------:R-:W-:Y:S04]  /*5dd0*/  BSSY B0, `(.L_x_443) ;  /* 0x0000003000007945 */ /* 0x000fe80003800000 */
[----:B------:R-:W-:Y:S05]  /*5de0*/  @!P0 BRA `(.L_x_444) ;  /* 0x0000000000048947 */ /* 0x000fea0003800000 */
[----:B------:R-:W-:-:S04]  /*5df0*/  DEPBAR.LE SB0, 0x1 ;  /* 0x000080400000791a */ /* 0x000fc80000000000 */
.L_x_444:
[----:B------:R-:W-:Y:S05]  /*5e00*/  BSYNC B0 ;  /* 0x0000000000007941 */ /* 0x000fea0003800000 */
.L_x_443:
[----:B------:R-:W-:Y:S06]  /*5e10*/  BAR.ARV 0xb, 0xa0 ;  /* 0x02c2800000007b1d */ /* 0x000fec0000002000 */
[----:B------:R-:W-:Y:S04]  /*5e20*/  BSSY B0, `(.L_x_445) ;  /* 0x0000003000007945 */ /* 0x000fe80003800000 */
[----:B------:R-:W-:Y:S05]  /*5e30*/  @!P0 BRA `(.L_x_446) ;  /* 0x0000000000048947 */ /* 0x000fea0003800000 */
[----:B------:R-:W-:-:S04]  /*5e40*/  DEPBAR.LE SB0, 0x0 ;  /* 0x000080000000791a */ /* 0x000fc80000000000 */
.L_x_446:
[----:B------:R-:W-:Y:S05]  /*5e50*/  BSYNC B0 ;  /* 0x0000000000007941 */ /* 0x000fea0003800000 */
.L_x_445:
[----:B------:R-:W-:Y:S06]  /*5e60*/  BAR.ARV 0xc, 0xa0 ;  /* 0x0302800000007b1d */ /* 0x000fec0000002000 */
[----:B------:R-:W-:Y:S01]  /*5e70*/  NOP ;  /* 0x0000000000007918 */ /* 0x000fe20000000000 */
        /* <DEDUP_REMOVED lines=15> */
[----:B--2---:R2:W-:Y:S01]  /*5f70*/  @P0 REDG.E.ADD.S32.STRONG.GPU desc[UR38][R2.64], R5 ;  /* 0x000000050200098e */ /* 0x0045e2000c10e3a6 */
[----:B------:R-:W-:Y:S05]  /*5f80*/  BRA `(.L_x_362) ;  /* 0x0000002000507947 */ /* 0x000fea0003800000 */
.L_x_398:
        /* <DEDUP_REMOVED lines=57> */
.L_x_491:
        /* <DEDUP_REMOVED lines=9> */
.L_x_450:
        /* <DEDUP_REMOVED lines=102> */
.L_x_461:
[----:B-1----:R-:W-:-:S05]  /*6a10*/  IMAD.MOV.U32 R10, RZ, RZ, 0x1 ;  /* 0x00000001ff0a7424 */ /* 0x002fca00078e00ff */
[----:B------:R-:W-:-:S04]  /*6a20*/  SHF.L.U32 R10, R10, 0x1f, RZ ;  /* 0x0000001f0a0a7819 */ /* 0x000fc800000006ff */
[----:B------:R-:W1:Y:S02]  /*6a30*/  SYNCS.PHASECHK.TRANS64.TRYWAIT P1, [R0+URZ+0x36438], R10 ;  /* 0x0364380a000075a7 */ /* 0x000e64000802017f */
[----:B-123--:R-:W-:Y:S05]  /*6a40*/  @!P1 BRA `(.L_x_453) ;  /* 0x0000001800ac9947 */ /* 0x00efea0003800000 */
.L_x_492:
[----:B------:R-:W-:Y:S05]  /*6a50*/  @P0 BRA `(.L_x_454) ;  /* 0x0000000000140947 */ /* 0x000fea0003800000 */
[----:B------:R-:W-:Y:S01]  /*6a60*/  ISETP.NE.AND P1, PT, R16, RZ, PT ;  /* 0x000000ff1000720c */ /* 0x000fe20003f25270 */
[----:B------:R-:W-:-:S04]  /*6a70*/  IMAD.MOV.U32 R3, RZ, RZ, 0x6100 ;  /* 0x00006100ff037424 */ /* 0x000fc800078e00ff */
[----:B------:R2:W-:Y:S08]  /*6a80*/  SYNCS.ARRIVE.TRANS64 RZ, [R0+URZ+0x36430], R3 ;  /* 0x0364300300ff79a7 */ /* 0x0005f0000800003f */
[----:B------:R-:W-:Y:S05]  /*6a90*/  @!P1 BRA `(.L_x_454) ;  /* 0x0000000000049947 */ /* 0x000fea0003800000 */
[----:B------:R-:W-:Y:S01]  /*6aa0*/  BPT.TRAP 0x1 ;  /* 0x000000040000795c */ /* 0x000fe20000300000 */
.L_x_454:
        /* <DEDUP_REMOVED lines=47> */
.L_x_493:
[----:B------:R-:W-:Y:S05]  /*6da0*/  @P0 BRA `(.L_x_456) ;  /* 0x0000000000140947 */ /* 0x000fea0003800000 */
[----:B------:R-:W-:Y:S01]  /*6db0*/  ISETP.NE.AND P1, PT, R16, RZ, PT ;  /* 0x000000ff1000720c */ /* 0x000fe20003f25270 */
[----:B--2---:R-:W-:-:S04]  /*6dc0*/  IMAD.MOV.U32 R3, RZ, RZ, 0x6100 ;  /* 0x00006100ff037424 */ /* 0x004fc800078e00ff */
[----:B------:R3:W-:Y:S08]  /*6dd0*/  SYNCS.ARRIVE.TRANS64 RZ, [R0+URZ+0x36418], R3 ;  /* 0x0364180300ff79a7 */ /* 0x0007f0000800003f */
[----:B------:R-:W-:Y:S05]  /*6de0*/  @!P1 BRA `(.L_x_456) ;  /* 0x0000000000049947 */ /* 0x000fea0003800000 */
[----:B------:R-:W-:Y:S01]  /*6df0*/  BPT.TRAP 0x1 ;  /* 0x000000040000795c */ /* 0x000fe20000300000 */
.L_x_456:
        /* <DEDUP_REMOVED lines=35> */
.L_x_494:
        /* <DEDUP_REMOVED lines=9> */
.L_x_458:
        /* <DEDUP_REMOVED lines=37> */
.L_x_496:
[----:B------:R-:W-:Y:S05]  /*7310*/  @P0 BRA `(.L_x_460) ;  /* 0x0000000000140947 */ /* 0x000fea0003800000 */
[----:B------:R-:W-:Y:S01]  /*7320*/  ISETP.NE.AND P1, PT, R16, RZ, PT ;  /* 0x000000ff1000720c */ /* 0x000fe20003f25270 */
[----:B--2---:R-:W-:-:S04]  /*7330*/  IMAD.MOV.U32 R5, RZ, RZ, 0x6100 ;  /* 0x00006100ff057424 */ /* 0x004fc800078e00ff */
[----:B------:R3:W-:Y:S08]  /*7340*/  SYNCS.ARRIVE.TRANS64 RZ, [R0+URZ+0x36410], R5 ;  /* 0x0364100500ff79a7 */ /* 0x0007f0000800003f */
[----:B------:R-:W-:Y:S05]  /*7350*/  @!P1 BRA `(.L_x_460) ;  /* 0x0000000000049947 */ /* 0x000fea0003800000 */
[----:B------:R-:W-:Y:S01]  /*7360*/  BPT.TRAP 0x1 ;  /* 0x000000040000795c */ /* 0x000fe20000300000 */
.L_x_460:
        /* <DEDUP_REMOVED lines=36> */
.L_x_452:
[----:B------:R-:W-:Y:S01]  /*75b0*/  ISETP.NE.AND P1, PT, R19, RZ, PT ;  /* 0x000000ff1300720c */ /* 0x000fe20003f25270 */
[----:B------:R-:W-:-:S12]  /*75c0*/  IMAD.MOV.U32 R4, RZ, RZ, 0x1 ;  /* 0x00000001ff047424 */ /* 0x000fd800078e00ff */
[----:B------:R-:W-:Y:S05]  /*75d0*/  @!P1 BRA `(.L_x_451) ;  /* 0x0000000400649947 */ /* 0x000fea0003800000 */
[----:B------:R-:W2:Y:S02]  /*75e0*/  SYNCS.PHASECHK.TRANS64.TRYWAIT P1, [R0+URZ+0x36438], R10 ;  /* 0x0364380a000075a7 */ /* 0x000ea4000802017f */
[----:B--2---:R-:W-:Y:S05]  /*75f0*/  @!P1 BRA `(.L_x_462) ;  /* 0x0000001000149947 */ /* 0x004fea0003800000 */
.L_x_497:
[----:B------:R-:W-:Y:S05]  /*7600*/  @P0 BRA `(.L_x_463) ;  /* 0x0000000000140947 */ /* 0x000fea0003800000 */
[----:B------:R-:W-:Y:S01]  /*7610*/  ISETP.NE.AND P1, PT, R16, RZ, PT ;  /* 0x000000ff1000720c */ /* 0x000fe20003f25270 */
[----:B------:R-:W-:-:S04]  /*7620*/  IMAD.MOV.U32 R5, RZ, RZ, 0x6100 ;  /* 0x00006100ff057424 */ /* 0x000fc800078e00ff */
[----:B------:R3:W-:Y:S08]  /*7630*/  SYNCS.ARRIVE.TRANS64 RZ, [R0+URZ+0x36430], R5 ;  /* 0x0364300500ff79a7 */ /* 0x0007f0000800003f */
[----:B------:R-:W-:Y:S05]  /*7640*/  @!P1 BRA `(.L_x_463) ;  /* 0x0000000000049947 */ /* 0x000fea0003800000 */
[----:B------:R-:W-:Y:S01]  /*7650*/  BPT.TRAP 0x1 ;  /* 0x000000040000795c */ /* 0x000fe20000300000 */
.L_x_463:
        /* <DEDUP_REMOVED lines=41> */
.L_x_498:
[----:B------:R-:W-:Y:S01]  /*78f0*/  IMAD.MOV.U32 R4, RZ, RZ, RZ ;  /* 0x000000ffff047224 */ /* 0x000fe200078e00ff */
[----:B------:R-:W-:Y:S06]  /*7900*/  @P0 BRA `(.L_x_465) ;  /* 0x0000000000140947 */ /* 0x000fec0003800000 */
[----:B------:R-:W-:Y:S01]  /*7910*/  ISETP.NE.AND P1, PT, R16, RZ, PT ;  /* 0x000000ff1000720c */ /* 0x000fe20003f25270 */
[----:B---3--:R-:W-:-:S04]  /*7920*/  IMAD.MOV.U32 R5, RZ, RZ, 0x6100 ;  /* 0x00006100ff057424 */ /* 0x008fc800078e00ff */
[----:B------:R4:W-:Y:S08]  /*7930*/  SYNCS.ARRIVE.TRANS64 RZ, [R0+URZ+0x36418], R5 ;  /* 0x0364180500ff79a7 */ /* 0x0009f0000800003f */
[----:B------:R-:W-:Y:S05]  /*7940*/  @!P1 BRA `(.L_x_465) ;  /* 0x0000000000049947 */ /* 0x000fea0003800000 */
[----:B------:R-:W-:Y:S01]  /*7950*/  BPT.TRAP 0x1 ;  /* 0x000000040000795c */ /* 0x000fe20000300000 */
.L_x_465:
        /* <DEDUP_REMOVED lines=33> */
.L_x_451:
[----:B------:R-:W-:-:S04]  /*7b70*/  SHF.L.U32 R3, R4, 0x1f, RZ ;  /* 0x0000001f04037819 */ /* 0x000fc800000006ff */
[----:B------:R-:W3:Y:S02]  /*7b80*/  SYNCS.PHASECHK.TRANS64.TRYWAIT P1, [R0+URZ+0x36438], R3 ;  /* 0x03643803000075a7 */ /* 0x000ee4000802017f */
[----:B---3--:R-:W-:Y:S05]  /*7b90*/  @!P1 BRA `(.L_x_466) ;  /* 0x0000000800d49947 */ /* 0x008fea0003800000 */
.L_x_499:
[----:B------:R-:W-:Y:S05]  /*7ba0*/  @P0 BRA `(.L_x_467) ;  /* 0x0000000000180947 */ /* 0x000fea0003800000 */
[----:B------:R-:W4:Y:S01]  /*7bb0*/  S2R R2, SR_TID.X ;  /* 0x0000000000027919 */ /* 0x000f220000002100 */
[----:B---3--:R-:W-:-:S04]  /*7bc0*/  IMAD.MOV.U32 R3, RZ, RZ, 0x6100 ;  /* 0x00006100ff037424 */ /* 0x008fc800078e00ff */
[----:B------:R3:W-:Y:S01]  /*7bd0*/  SYNCS.ARRIVE.TRANS64 RZ, [R0+URZ+0x36430], R3 ;  /* 0x0364300300ff79a7 */ /* 0x0007e2000800003f */
[----:B----4-:R-:W-:-:S13]  /*7be0*/  LOP3.LUT P0, RZ, R2, 0x1f, RZ, 0xc0, !PT ;  /* 0x0000001f02ff7812 */ /* 0x010fda000780c0ff */
[----:B---3--:R-:W-:Y:S05]  /*7bf0*/  @!P0 BRA `(.L_x_467) ;  /* 0x0000000000048947 */ /* 0x008fea0003800000 */
[----:B------:R-:W-:Y:S01]  /*7c00*/  BPT.TRAP 0x1 ;  /* 0x000000040000795c */ /* 0x000fe20000300000 */
.L_x_467:
        /* <DEDUP_REMOVED lines=43> */
.L_x_448:
[----:B------:R-:W-:Y:S05]  /*7ec0*/  BSYNC B0 ;  /* 0x0000000000007941 */ /* 0x000fea0003800000 */
.L_x_447:
[----:B------:R-:W-:-:S03]  /*7ed0*/  UMOV UR6, 0xffffffff ;  /* 0xffffffff00067882 */ /* 0x000fc60000000000 */
[----:B------:R-:W-:Y:S05]  /*7ee0*/  BRA.DIV UR6, `(.L_x_468) ;  /* 0x0000000a06147947 */ /* 0x000fea000b800000 */
[----:B------:R-:W-:-:S13]  /*7ef0*/  ELECT P0, URZ, PT ;  /* 0x00000000003f782f */ /* 0x000fda0003800000 */
.L_x_502:
[----:B------:R-:W-:Y:S05]  /*7f00*/  @!P0 BRA `(.L_x_362) ;  /* 0x0000000000708947 */ /* 0x000fea0003800000 */
[----:B------:R-:W-:-:S04]  /*7f10*/  LOP3.LUT R18, R18, 0x2, RZ, 0xfc, !PT ;  /* 0x0000000212127812 */ /* 0x000fc800078efcff */
[----:B------:R-:W-:-:S13]  /*7f20*/  ISETP.NE.AND P2, PT, R18, 0x3, PT ;  /* 0x000000031200780c */ /* 0x000fda0003f45270 */
[----:B------:R-:W-:Y:S05]  /*7f30*/  @!P2 BRA `(.L_x_469) ;  /* 0x000000000004a947 */ /* 0x000fea0003800000 */
[----:B------:R-:W-:Y:S01]  /*7f40*/  BPT.TRAP 0x1 ;  /* 0x000000040000795c */ /* 0x000fe20000300000 */
.L_x_469:
        /* <DEDUP_REMOVED lines=15> */
.L_x_503:
[----:B------:R-:W2:Y:S02]  /*8040*/  SYNCS.PHASECHK.TRANS64.TRYWAIT P0, [R3+URZ], R2 ;  /* 0x00000002030075a7 */ /* 0x000ea4000800017f */
[----:B--2---:R-:W-:Y:S05]  /*8050*/  @!P0 BRA `(.L_x_471) ;  /* 0x0000000400f08947 */ /* 0x004fea0003800000 */
.L_x_504:
[----:B------:R-:W-:Y:S05]  /*8060*/  @!P2 BRA `(.L_x_472) ;  /* 0x000000000004a947 */ /* 0x000fea0003800000 */
[----:B------:R-:W-:Y:S01]  /*8070*/  BPT.TRAP 0x1 ;  /* 0x000000040000795c */ /* 0x000fe20000300000 */
.L_x_472:
[----:B------:R-:W-:-:S07]  /*8080*/  SHF.L.U32 R4, R4, 0x1f, RZ ;  /* 0x0000001f04047819 */ /* 0x000fce00000006ff */
.L_x_473:
[----:B---3--:R3:W4:Y:S02]  /*8090*/  SYNCS.PHASECHK.TRANS64.TRYWAIT P0, [R9+URZ+0x36438], R4 ;  /* 0x03643804090075a7 */ /* 0x008724000800017f */
[----:B----4-:R-:W-:Y:S05]  /*80a0*/  @!P0 NANOSLEEP.SYNCS 0x989680 ;  /* 0x009896800000895d */ /* 0x010fea0003900000 */
[----:B------:R-:W4:Y:S02]  /*80b0*/  @!P0 SYNCS.PHASECHK.TRANS64 P0, [R9+URZ+0x36438], R4 ;  /* 0x03643804090085a7 */ /* 0x000f24000800007f */
[----:B----4-:R-:W-:Y:S05]  /*80c0*/  @!P0 BRA `(.L_x_473) ;  /* 0xfffffffc00f08947 */ /* 0x010fea000383ffff */
.L_x_362:
[----:B------:R-:W-:Y:S05]  /*80d0*/  BSYNC B6 ;  /* 0x0000000000067941 */ /* 0x000fea0003800000 */
.L_x_359:
[----:B------:R-:W-:Y:S05]  /*80e0*/  EXIT ;  /* 0x000000000000794d */ /* 0x000fea0003800000 */
.L_x_367:
[----:B------:R-:W-:Y:S02]  /*80f0*/  IMAD.MOV.U32 R13, RZ, RZ, R16 ;  /* 0x000000ffff0d7224 */ /* 0x000fe400078e0010 */
[----:B------:R-:W-:Y:S02]  /*8100*/  IMAD.MOV.U32 R12, RZ, RZ, RZ ;  /* 0x000000ffff0c7224 */ /* 0x000fe400078e00ff */
[----:B------:R-:W-:Y:S02]  /*8110*/  IMAD.MOV.U32 R11, RZ, RZ, 0x1f ;  /* 0x0000001fff0b7424 */ /* 0x000fe400078e00ff */
[----:B------:R-:W-:-:S07]  /*8120*/  IMAD.MOV.U32 R15, RZ, RZ, -0x1 ;  /* 0xffffffffff0f7424 */ /* 0x000fce00078e00ff */
[----:B------:R-:W-:Y:S05]  /*8130*/  WARPSYNC.COLLECTIVE R15, `(.L_x_474) ;  /* 0x000000000f087348 */ /* 0x000fea0003c00000 */
[----:B------:R1:W2:Y:S02]  /*8140*/  SHFL.IDX P6, R14, R13, R12, R11 ;  /* 0x0000000c0d0e7389 */ /* 0x0002a400000c000b */
[----:B-12---:R-:W-:Y:S01]  /*8150*/  ENDCOLLECTIVE ;  /* 0x000000000000791b */ /* 0x006fe20003800000 */
.L_x_474:
[----:B------:R-:W-:Y:S05]  /*8160*/  BRA `(.L_x_475) ;  /* 0xffffff8800747947 */ /* 0x000fea000383ffff */
.L_x_369:
[----:B--2---:R-:W-:-:S04]  /*8170*/  IMAD.U32 R5, RZ, RZ, UR36 ;  /* 0x00000024ff057e24 */ /* 0x004fc8000f8e00ff */
[----:B------:R2:W3:Y:S03]  /*8180*/  SYNCS.PHASECHK.TRANS64.TRYWAIT P0, [R5+URZ+0x36400], R10 ;  /* 0x0364000a050075a7 */ /* 0x0004e6000800017f */
[----:B---3--:R-:W-:Y:S05]  /*8190*/  @!P0 NANOSLEEP.SYNCS 0x989680 ;  /* 0x009896800000895d */ /* 0x008fea0003900000 */
[----:B------:R-:W3:Y:S02]  /*81a0*/  @!P0 SYNCS.PHASECHK.TRANS64 P0, [R5+URZ+0x36400], R10 ;  /* 0x0364000a050085a7 */ /* 0x000ee4000800007f */
[----:B---3--:R-:W-:Y:S05]  /*81b0*/  @!P0 BRA `(.L_x_369) ;  /* 0xfffffffc00ec8947 */ /* 0x008fea000383ffff */
[----:B------:R-:W-:Y:S05]  /*81c0*/  BRA `(.L_x_368) ;  /* 0xffffff8800a87947 */ /* 0x000fea000383ffff */
.L_x_374:
[----:B---3--:R3:W4:Y:S02]  /*81d0*/  SYNCS.PHASECHK.TRANS64.TRYWAIT P1, [R3+URZ+0x36410], R12 ;  /* 0x0364100c030075a7 */ /* 0x008724000802017f */
[----:B----4-:R-:W-:Y:S05]  /*81e0*/  @!P1 NANOSLEEP.SYNCS 0x989680 ;  /* 0x009896800000995d */ /* 0x010fea0003900000 */
[----:B------:R-:W4:Y:S02]  /*81f0*/  @!P1 SYNCS.PHASECHK.TRANS64 P1, [R3+URZ+0x36410], R12 ;  /* 0x0364100c030095a7 */ /* 0x000f24000802007f */
[----:B----4-:R-:W-:Y:S05]  /*8200*/  @!P1 BRA `(.L_x_374) ;  /* 0xfffffffc00f09947 */ /* 0x010fea000383ffff */
[----:B------:R-:W-:Y:S05]  /*8210*/  BRA `(.L_x_373) ;  /* 0xffffff9400307947 */ /* 0x000fea000383ffff */
.L_x_378:
[----:B------:R-:W-:-:S04]  /*8220*/  IMAD.U32 R15, RZ, RZ, UR36 ;  /* 0x00000024ff0f7e24 */ /* 0x000fc8000f8e00ff */
[----:B------:R1:W1:Y:S03]  /*8230*/  SYNCS.PHASECHK.TRANS64.TRYWAIT P1, [R15+URZ+0x36430], R14 ;  /* 0x0364300e0f0075a7 */ /* 0x000266000802017f */
[----:B-1----:R-:W-:Y:S05]  /*8240*/  @!P1 NANOSLEEP.SYNCS 0x989680 ;  /* 0x009896800000995d */ /* 0x002fea0003900000 */
[----:B------:R-:W1:Y:S02]  /*8250*/  @!P1 SYNCS.PHASECHK.TRANS64 P1, [R15+URZ+0x36430], R14 ;  /* 0x0364300e0f0095a7 */ /* 0x000e64000802007f */
[----:B-1----:R-:W-:Y:S05]  /*8260*/  @!P1 BRA `(.L_x_378) ;  /* 0xfffffffc00ec9947 */ /* 0x002fea000383ffff */
[----:B------:R-:W-:Y:S05]  /*8270*/  BRA `(.L_x_377) ;  /* 0xffffff9800d07947 */ /* 0x000fea000383ffff */
.L_x_385:
[----:B------:R-:W-:Y:S01]  /*8280*/  BSSY B0, `(.L_x_476) ;  /* 0x0000005000007945 */ /* 0x000fe20003800000 */
[----:B------:R-:W-:-:S07]  /*8290*/  IMAD.MOV.U32 R15, RZ, RZ, -0x1 ;  /* 0xffffffffff0f7424 */ /* 0x000fce00078e00ff */
[----:B---3--:R-:W-:Y:S05]  /*82a0*/  WARPSYNC.COLLECTIVE R15, `(.L_x_477) ;  /* 0x000000000f087348 */ /* 0x008fea0003c00000 */
[----:B------:R-:W-:Y:S01]  /*82b0*/  NOP ;  /* 0x0000000000007918 */ /* 0x000fe20000000000 */
[----:B---3--:R-:W-:Y:S01]  /*82c0*/  ENDCOLLECTIVE ;  /* 0x000000000000791b */ /* 0x008fe20003800000 */
.L_x_477:
[----:B------:R-:W-:Y:S05]  /*82d0*/  BSYNC B0 ;  /* 0x0000000000007941 */ /* 0x000fea0003800000 */
.L_x_476:
[----:B------:R-:W-:Y:S05]  /*82e0*/  BRA `(.L_x_478) ;  /* 0xffffffbc00bc7947 */ /* 0x000fea000383ffff */
.L_x_394:
[----:B------:R-:W-:Y:S01]  /*82f0*/  BSSY B0, `(.L_x_479) ;  /* 0x0000005000007945 */ /* 0x000fe20003800000 */
[----:B------:R-:W-:-:S07]  /*8300*/  IMAD.MOV.U32 R15, RZ, RZ, -0x1 ;  /* 0xffffffffff0f7424 */ /* 0x000fce00078e00ff */
[----:B-1-3--:R-:W-:Y:S05]  /*8310*/  WARPSYNC.COLLECTIVE R15, `(.L_x_480) ;  /* 0x000000000f087348 */ /* 0x00afea0003c00000 */
[----:B------:R-:W-:Y:S01]  /*8320*/  NOP ;  /* 0x0000000000007918 */ /* 0x000fe20000000000 */
[----:B-1-3--:R-:W-:Y:S01]  /*8330*/  ENDCOLLECTIVE ;  /* 0x000000000000791b */ /* 0x00afe20003800000 */
.L_x_480:
[----:B------:R-:W-:Y:S05]  /*8340*/  BSYNC B0 ;  /* 0x0000000000007941 */ /* 0x000fea0003800000 */
.L_x_479:
[----:B------:R-:W-:Y:S05]  /*8350*/  BRA `(.L_x_481) ;  /* 0xffffffc000a87947 */ /* 0x000fea000383ffff */
.L_x_403:
[----:B------:R-:W-:Y:S01]  /*8360*/  BSSY B0, `(.L_x_482) ;  /* 0x0000005000007945 */ /* 0x000fe20003800000 */
[----:B------:R-:W-:-:S07]  /*8370*/  IMAD.MOV.U32 R15, RZ, RZ, -0x1 ;  /* 0xffffffffff0f7424 */ /* 0x000fce00078e00ff */
[----:B------:R-:W-:Y:S05]  /*8380*/  WARPSYNC.COLLECTIVE R15, `(.L_x_483) ;  /* 0x000000000f087348 */ /* 0x000fea0003c00000 */
[----:B------:R-:W-:Y:S01]  /*8390*/  NOP ;  /* 0x0000000000007918 */ /* 0x000fe20000000000 */
[----:B------:R-:W-:Y:S01]  /*83a0*/  ENDCOLLECTIVE ;  /* 0x000000000000791b */ /* 0x000fe20003800000 */
.L_x_483:
[----:B------:R-:W-:Y:S05]  /*83b0*/  BSYNC B0 ;  /* 0x0000000000007941 */ /* 0x000fea0003800000 */
.L_x_482:
[----:B------:R-:W-:Y:S05]  /*83c0*/  BRA `(.L_x_484) ;  /* 0xffffffc800587947 */ /* 0x000fea000383ffff */
.L_x_419:
[----:B------:R-:W-:Y:S01]  /*83d0*/  BSSY B0, `(.L_x_485) ;  /* 0x0000005000007945 */ /* 0x000fe20003800000 */
[----:B------:R-:W-:-:S07]  /*83e0*/  IMAD.MOV.U32 R15, RZ, RZ, -0x1 ;  /* 0xffffffffff0f7424 */ /* 0x000fce00078e00ff */
[----:B------:R-:W-:Y:S05]  /*83f0*/  WARPSYNC.COLLECTIVE R15, `(.L_x_486) ;  /* 0x000000000f087348 */ /* 0x000fea0003c00000 */
[----:B------:R-:W-:Y:S01]  /*8400*/  NOP ;  /* 0x0000000000007918 */ /* 0x000fe20000000000 */
[----:B------:R-:W-:Y:S01]  /*8410*/  ENDCOLLECTIVE ;  /* 0x000000000000791b */ /* 0x000fe20003800000 */
.L_x_486:
[----:B------:R-:W-:Y:S05]  /*8420*/  BSYNC B0 ;  /* 0x0000000000007941 */ /* 0x000fea0003800000 */
.L_x_485:
[----:B------:R-:W-:Y:S05]  /*8430*/  BRA `(.L_x_487) ;  /* 0xffffffcc00c87947 */ /* 0x000fea000383ffff */
.L_x_436:
[----:B------:R-:W-:Y:S01]  /*8440*/  BSSY B0, `(.L_x_488) ;  /* 0x0000005000007945 */ /* 0x000fe20003800000 */
[----:B------:R-:W-:-:S07]  /*8450*/  IMAD.MOV.U32 R15, RZ, RZ, -0x1 ;  /* 0xffffffffff0f7424 */ /* 0x000fce00078e00ff */
[----:B------:R-:W-:Y:S05]  /*8460*/  WARPSYNC.COLLECTIVE R15, `(.L_x_489) ;  /* 0x000000000f087348 */ /* 0x000fea0003c00000 */
[----:B------:R-:W-:Y:S01]  /*8470*/  NOP ;  /* 0x0000000000007918 */ /* 0x000fe20000000000 */
[----:B------:R-:W-:Y:S01]  /*8480*/  ENDCOLLECTIVE ;  /* 0x000000000000791b */ /* 0x000fe20003800000 */
.L_x_489:
[----:B------:R-:W-:Y:S05]  /*8490*/  BSYNC B0 ;  /* 0x0000000000007941 */ /* 0x000fea0003800000 */
.L_x_488:
[----:B------:R-:W-:Y:S05]  /*84a0*/  BRA `(.L_x_490) ;  /* 0xffffffd400447947 */ /* 0x000fea000383ffff */
.L_x_449:
[----:B-1----:R1:W2:Y:S02]  /*84b0*/  SYNCS.PHASECHK.TRANS64.TRYWAIT P1, [R0+URZ+0x36420], R10 ;  /* 0x0364200a000075a7 */ /* 0x0022a4000802017f */
[----:B--2---:R-:W-:Y:S05]  /*84c0*/  @!P1 NANOSLEEP.SYNCS 0x989680 ;  /* 0x009896800000995d */ /* 0x004fea0003900000 */
[----:B------:R-:W2:Y:S02]  /*84d0*/  @!P1 SYNCS.PHASECHK.TRANS64 P1, [R0+URZ+0x36420], R10 ;  /* 0x0364200a000095a7 */ /* 0x000ea4000802007f */
[----:B--2---:R-:W-:Y:S05]  /*84e0*/  @!P1 BRA `(.L_x_449) ;  /* 0xfffffffc00f09947 */ /* 0x004fea000383ffff */
[----:B------:R-:W-:Y:S05]  /*84f0*/  BRA `(.L_x_491) ;  /* 0xffffffdc00887947 */ /* 0x000fea000383ffff */
.L_x_453:
[----:B-1----:R1:W2:Y:S02]  /*8500*/  SYNCS.PHASECHK.TRANS64.TRYWAIT P1, [R0+URZ+0x36438], R10 ;  /* 0x0364380a000075a7 */ /* 0x0022a4000802017f */
[----:B--2---:R-:W-:Y:S05]  /*8510*/  @!P1 NANOSLEEP.SYNCS 0x989680 ;  /* 0x009896800000995d */ /* 0x004fea0003900000 */
[----:B------:R-:W2:Y:S02]  /*8520*/  @!P1 SYNCS.PHASECHK.TRANS64 P1, [R0+URZ+0x36438], R10 ;  /* 0x0364380a000095a7 */ /* 0x000ea4000802007f */
[----:B--2---:R-:W-:Y:S05]  /*8530*/  @!P1 BRA `(.L_x_453) ;  /* 0xfffffffc00f09947 */ /* 0x004fea000383ffff */
[----:B------:R-:W-:Y:S05]  /*8540*/  BRA `(.L_x_492) ;  /* 0xffffffe400407947 */ /* 0x000fea000383ffff */
.L_x_455:
[----:B--2---:R2:W3:Y:S02]  /*8550*/  SYNCS.PHASECHK.TRANS64.TRYWAIT P1, [R0+URZ+0x36428], R3 ;  /* 0x03642803000075a7 */ /* 0x0044e4000802017f */
[----:B---3--:R-:W-:Y:S05]  /*8560*/  @!P1 NANOSLEEP.SYNCS 0x989680 ;  /* 0x009896800000995d */ /* 0x008fea0003900000 */
[----:B------:R-:W3:Y:S02]  /*8570*/  @!P1 SYNCS.PHASECHK.TRANS64 P1, [R0+URZ+0x36428], R3 ;  /* 0x03642803000095a7 */ /* 0x000ee4000802007f */
[----:B---3--:R-:W-:Y:S05]  /*8580*/  @!P1 BRA `(.L_x_455) ;  /* 0xfffffffc00f09947 */ /* 0x008fea000383ffff */
[----:B------:R-:W-:Y:S05]  /*8590*/  BRA `(.L_x_493) ;  /* 0xffffffe800007947 */ /* 0x000fea000383ffff */
.L_x_457:
[----:B--2---:R2:W3:Y:S02]  /*85a0*/  SYNCS.PHASECHK.TRANS64.TRYWAIT P1, [R0+URZ+0x36438], R29 ;  /* 0x0364381d000075a7 */ /* 0x0044e4000802017f */
[----:B---3--:R-:W-:Y:S05]  /*85b0*/  @!P1 NANOSLEEP.SYNCS 0x989680 ;  /* 0x009896800000995d */ /* 0x008fea0003900000 */
[----:B------:R-:W3:Y:S02]  /*85c0*/  @!P1 SYNCS.PHASECHK.TRANS64 P1, [R0+URZ+0x36438], R29 ;  /* 0x0364381d000095a7 */ /* 0x000ee4000802007f */
[----:B---3--:R-:W-:Y:S05]  /*85d0*/  @!P1 BRA `(.L_x_457) ;  /* 0xfffffffc00f09947 */ /* 0x008fea000383ffff */
[----:B------:R-:W-:Y:S05]  /*85e0*/  BRA `(.L_x_494) ;  /* 0xffffffe800907947 */ /* 0x000fea000383ffff */
.L_x_459:
[----:B------:R-:W-:-:S07]  /*85f0*/  SHF.L.U32 R5, R12, 0x1f, RZ ;  /* 0x0000001f0c057819 */ /* 0x000fce00000006ff */
.L_x_495:
[----:B--2---:R2:W3:Y:S02]  /*8600*/  SYNCS.PHASECHK.TRANS64.TRYWAIT P1, [R0+URZ+0x36420], R5 ;  /* 0x03642005000075a7 */ /* 0x0044e4000802017f */
[----:B---3--:R-:W-:Y:S05]  /*8610*/  @!P1 NANOSLEEP.SYNCS 0x989680 ;  /* 0x009896800000995d */ /* 0x008fea0003900000 */
[----:B------:R-:W3:Y:S02]  /*8620*/  @!P1 SYNCS.PHASECHK.TRANS64 P1, [R0+URZ+0x36420], R5 ;  /* 0x03642005000095a7 */ /* 0x000ee4000802007f */
[----:B---3--:R-:W-:Y:S05]  /*8630*/  @!P1 BRA `(.L_x_495) ;  /* 0xfffffffc00f09947 */ /* 0x008fea000383ffff */
[----:B------:R-:W-:Y:S05]  /*8640*/  BRA `(.L_x_496) ;  /* 0xffffffec00307947 */ /* 0x000fea000383ffff */
.L_x_462:
[----:B--2---:R2:W3:Y:S02]  /*8650*/  SYNCS.PHASECHK.TRANS64.TRYWAIT P1, [R0+URZ+0x36438], R10 ;  /* 0x0364380a000075a7 */ /* 0x0044e4000802017f */
[----:B---3--:R-:W-:Y:S05]  /*8660*/  @!P1 NANOSLEEP.SYNCS 0x989680 ;  /* 0x009896800000995d */ /* 0x008fea0003900000 */
[----:B------:R-:W3:Y:S02]  /*8670*/  @!P1 SYNCS.PHASECHK.TRANS64 P1, [R0+URZ+0x36438], R10 ;  /* 0x0364380a000095a7 */ /* 0x000ee4000802007f */
[----:B---3--:R-:W-:Y:S05]  /*8680*/  @!P1 BRA `(.L_x_462) ;  /* 0xfffffffc00f09947 */ /* 0x008fea000383ffff */
[----:B------:R-:W-:Y:S05]  /*8690*/  BRA `(.L_x_497) ;  /* 0xffffffec00d87947 */ /* 0x000fea000383ffff */
.L_x_464:
[----:B---3--:R3:W4:Y:S02]  /*86a0*/  SYNCS.PHASECHK.TRANS64.TRYWAIT P1, [R0+URZ+0x36428], R5 ;  /* 0x03642805000075a7 */ /* 0x008724000802017f */
[----:B----4-:R-:W-:Y:S05]  /*86b0*/  @!P1 NANOSLEEP.SYNCS 0x989680 ;  /* 0x009896800000995d */ /* 0x010fea0003900000 */
[----:B------:R-:W4:Y:S02]  /*86c0*/  @!P1 SYNCS.PHASECHK.TRANS64 P1, [R0+URZ+0x36428], R5 ;  /* 0x03642805000095a7 */ /* 0x000f24000802007f */
[----:B----4-:R-:W-:Y:S05]  /*86d0*/  @!P1 BRA `(.L_x_464) ;  /* 0xfffffffc00f09947 */ /* 0x010fea000383ffff */
[----:B------:R-:W-:Y:S05]  /*86e0*/  BRA `(.L_x_498) ;  /* 0xfffffff000807947 */ /* 0x000fea000383ffff */
.L_x_466:
[----:B---3--:R3:W4:Y:S02]  /*86f0*/  SYNCS.PHASECHK.TRANS64.TRYWAIT P1, [R0+URZ+0x36438], R3 ;  /* 0x03643803000075a7 */ /* 0x008724000802017f */
[----:B----4-:R-:W-:Y:S05]  /*8700*/  @!P1 NANOSLEEP.SYNCS 0x989680 ;  /* 0x009896800000995d */ /* 0x010fea0003900000 */
[----:B------:R-:W4:Y:S02]  /*8710*/  @!P1 SYNCS.PHASECHK.TRANS64 P1, [R0+URZ+0x36438], R3 ;  /* 0x03643803000095a7 */ /* 0x000f24000802007f */
[----:B----4-:R-:W-:Y:S05]  /*8720*/  @!P1 BRA `(.L_x_466) ;  /* 0xfffffffc00f09947 */ /* 0x010fea000383ffff */
[----:B------:R-:W-:Y:S05]  /*8730*/  BRA `(.L_x_499) ;  /* 0xfffffff400187947 */ /* 0x000fea000383ffff */
.L_x_468:
[----:B------:R-:W-:Y:S01]  /*8740*/  BSSY B0, `(.L_x_500) ;  /* 0x0000006000007945 */ /* 0x000fe20003800000 */
[----:B------:R-:W-:-:S07]  /*8750*/  IMAD.MOV.U32 R15, RZ, RZ, -0x1 ;  /* 0xffffffffff0f7424 */ /* 0x000fce00078e00ff */
[----:B-12---:R-:W-:Y:S05]  /*8760*/  WARPSYNC.COLLECTIVE R15, `(.L_x_501) ;  /* 0x000000000f0c7348 */ /* 0x006fea0003c00000 */
[----:B------:R-:W-:Y:S02]  /*8770*/  ELECT P6, UR62, PT ;  /* 0x00000000003e782f */ /* 0x000fe400038c0000 */
[----:B------:R-:W-:Y:S01]  /*8780*/  MOV R14, UR62 ;  /* 0x0000003e000e7c02 */ /* 0x000fe20008000f00 */
[----:B-12---:R-:W-:Y:S10]  /*8790*/  ENDCOLLECTIVE ;  /* 0x000000000000791b */ /* 0x006ff40003800000 */
.L_x_501:
[----:B------:R-:W-:Y:S05]  /*87a0*/  BSYNC B0 ;  /* 0x0000000000007941 */ /* 0x000fea0003800000 */
.L_x_500:
[----:B------:R-:W-:Y:S01]  /*87b0*/  PLOP3.LUT P0, PT, P6, PT, PT, 0x80, 0x0 ;  /* 0x000000000000781c */ /* 0x000fe2000370f070 */
[----:B------:R-:W-:-:S12]  /*87c0*/  BRA `(.L_x_502) ;  /* 0xfffffff400cc7947 */ /* 0x000fd8000383ffff */
.L_x_470:
[----:B-1----:R1:W2:Y:S02]  /*87d0*/  SYNCS.PHASECHK.TRANS64.TRYWAIT P0, [R7+URZ], R0 ;  /* 0x00000000070075a7 */ /* 0x0022a4000800017f */
[----:B--2---:R-:W-:Y:S05]  /*87e0*/  @!P0 NANOSLEEP.SYNCS 0x989680 ;  /* 0x009896800000895d */ /* 0x004fea0003900000 */
[----:B------:R-:W2:Y:S02]  /*87f0*/  @!P0 SYNCS.PHASECHK.TRANS64 P0, [R7+URZ], R0 ;  /* 0x00000000070085a7 */ /* 0x000ea4000800007f */
[----:B--2---:R-:W-:Y:S05]  /*8800*/  @!P0 BRA `(.L_x_470) ;  /* 0xfffffffc00f08947 */ /* 0x004fea000383ffff */
[----:B------:R-:W-:Y:S05]  /*8810*/  BRA `(.L_x_503) ;  /* 0xfffffff800087947 */ /* 0x000fea000383ffff */
.L_x_471:
[----:B--2---:R2:W3:Y:S02]  /*8820*/  SYNCS.PHASECHK.TRANS64.TRYWAIT P0, [R3+URZ], R2 ;  /* 0x00000002030075a7 */ /* 0x0044e4000800017f */
[----:B---3--:R-:W-:Y:S05]  /*8830*/  @!P0 NANOSLEEP.SYNCS 0x989680 ;  /* 0x009896800000895d */ /* 0x008fea0003900000 */
[----:B------:R-:W3:Y:S02]  /*8840*/  @!P0 SYNCS.PHASECHK.TRANS64 P0, [R3+URZ], R2 ;  /* 0x00000002030085a7 */ /* 0x000ee4000800007f */
[----:B---3--:R-:W-:Y:S05]  /*8850*/  @!P0 BRA `(.L_x_471) ;  /* 0xfffffffc00f08947 */ /* 0x008fea000383ffff */
[----:B------:R-:W-:Y:S05]  /*8860*/  BRA `(.L_x_504) ;  /* 0xfffffff400fc7947 */ /* 0x000fea000383ffff */
.L_x_505:
        /* <DEDUP_REMOVED lines=9> */
.L_x_3858:


//--------------------- .text._ZN7cutlass13device_kernelIN5flash11enable_sm90INS1_16FlashAttnBwdSm90INS1_25CollectiveMainloopBwdSm90ILi2ELi1ELi1EN4cute5tupleIJNS5_1CILi1EEES8_S8_EEENS6_IJNS7_ILi64EEENS7_ILi96EEENS7_ILi192EEEEEENS_10bfloat16_tEfNS_4arch4Sm90ELb0ELb0ELb1ELb1ELb0ELb0ELb1ELb0ELi3ELi1ELi1ELi1ELb0EEENS1_21CollectiveEpilogueBwdISD_SE_SG_Li384ELb1ELb1ELi3EEENS1_19SingleTileSchedulerILb1ELb0ELb0ELi96EEEEEEEEEvNT_6ParamsE --------------------------
	.section	.text._ZN7cutlass13device_kernelIN5flash11enable_sm90INS1_16FlashAttnBwdSm90INS1_25CollectiveMainloopBwdSm90ILi2ELi1ELi1EN4cute5tupleIJNS5_1CILi1EEES8_S8_EEENS6_IJNS7_ILi64EEENS7_ILi96EEENS7_ILi192EEEEEENS_10bfloat16_tEfNS_4arch4Sm90ELb0ELb0ELb1ELb1ELb0ELb0ELb1ELb0ELi3ELi1ELi1ELi1ELb0EEENS1_21CollectiveEpilogueBwdISD_SE_SG_Li384ELb1ELb1ELi3EEENS1_19SingleTileSchedulerILb1ELb0ELb0ELi96EEEEEEEEEvNT_6ParamsE,"ax",@progbits
	.align	128
.text._ZN7cutlass13device_kernelIN5flash11enable_sm90INS1_16FlashAttnBwdSm90INS1_25CollectiveMainloopBwdSm90ILi2ELi1ELi1EN4cute5tupleIJNS5_1CILi1EEES8_S8_EEENS6_IJNS7_ILi64EEENS7_ILi96EEENS7_ILi192EEEEEENS_10bfloat16_tEfNS_4arch4Sm90ELb0ELb0ELb1ELb1ELb0ELb0ELb1ELb0ELi3ELi1ELi1ELi1ELb0EEENS1_21CollectiveEpilogueBwdISD_SE_SG_Li384ELb1ELb1ELi3EEENS1_19SingleTileSchedulerILb1ELb0ELb0ELi96EEEEEEEEEvNT_6ParamsE:
        .type           _ZN7cutlass13device_kernelIN5flash11enable_sm90INS1_16FlashAttnBwdSm90INS1_25CollectiveMainloopBwdSm90ILi2ELi1ELi1EN4cute5tupleIJNS5_1CILi1EEES8_S8_EEENS6_IJNS7_ILi64EEENS7_ILi96EEENS7_ILi192EEEEEENS_10bfloat16_tEfNS_4arch4Sm90ELb0ELb0ELb1ELb1ELb0ELb0ELb1ELb0ELi3ELi1ELi1ELi1ELb0EEENS1_21CollectiveEpilogueBwdISD_SE_SG_Li384ELb1ELb1ELi3EEENS1_19SingleTileSchedulerILb1ELb0ELb0ELi96EEEEEEEEEvNT_6ParamsE,@function
        .size           _ZN7cutlass13device_kernelIN5flash11enable_sm90INS1_16FlashAttnBwdSm90INS1_25CollectiveMainloopBwdSm90ILi2ELi1ELi1EN4cute5tupleIJNS5_1CILi1EEES8_S8_EEENS6_IJNS7_ILi64EEENS7_ILi96EEENS7_ILi192EEEEEENS_10bfloat16_tEfNS_4arch4Sm90ELb0ELb0ELb1ELb1ELb0ELb0ELb1ELb0ELi3ELi1ELi1ELi1ELb0EEENS1_21CollectiveEpilogueBwdISD_SE_SG_Li384ELb1ELb1ELi3EEENS1_19SingleTileSchedulerILb1ELb0ELb0ELi96EEEEEEEEEvNT_6ParamsE,(.L_x_3859 - _ZN7cutlass13device_kernelIN5flash11enable_sm90INS1_16FlashAttnBwdSm90INS1_25CollectiveMainloopBwdSm90ILi2ELi1ELi1EN4cute5tupleIJNS5_1CILi1EEES8_S8_EEENS6_IJNS7_ILi64EEENS7_ILi96EEENS7_ILi192EEEEEENS_10bfloat16_tEfNS_4arch4Sm90ELb0ELb0ELb1ELb1ELb0ELb0ELb1ELb0ELi3ELi1ELi1ELi1ELb0EEENS1_21CollectiveEpilogueBwdISD_SE_SG_Li384ELb1ELb1ELi3EEENS1_19SingleTileSchedulerILb1ELb0ELb0ELi96EEEEEEEEEvNT_6ParamsE)
        .other          _ZN7cutlass13device_kernelIN5flash11enable_sm90INS1_16FlashAttnBwdSm90INS1_25CollectiveMainloopBwdSm90ILi2ELi1ELi1EN4cute5tupleIJNS5_1CILi1EEES8_S8_EEENS6_IJNS7_ILi64EEENS7_ILi96EEENS7_ILi192EEEEEENS_10bfloat16_tEfNS_4arch4Sm90ELb0ELb0ELb1ELb1ELb0ELb0ELb1ELb0ELi3ELi1ELi1ELi1ELb0EEENS1_21CollectiveEpilogueBwdISD_SE_SG_Li384ELb1ELb1ELi3EEENS1_19SingleTileSchedulerILb1ELb0ELb0ELi96EEEEEEEEEvNT_6ParamsE,@"STO_CUDA_ENTRY STV_DEFAULT"
_ZN7cutlass13device_kernelIN5flash11enable_sm90INS1_16FlashAttnBwdSm90INS1_25CollectiveMainloopBwdSm90ILi2ELi1ELi1EN4cute5tupleIJNS5_1CILi1EEES8_S8_EEENS6_IJNS7_ILi64EEENS7_ILi96EEENS7_ILi192EEEEEENS_10bfloat16_tEfNS_4arch4Sm90ELb0ELb0ELb1ELb1ELb0ELb0ELb1ELb0ELi3ELi1ELi1ELi1ELb0EEENS1_21CollectiveEpilogueBwdISD_SE_SG_Li384ELb1ELb1ELi3EEENS1_19SingleTileSchedulerILb1ELb0ELb0ELi96EEEEEEEEEvNT_6ParamsE:
        /* <DEDUP_REMOVED lines=23> */
.L_x_507:
[----:B------:R-:W-:Y:S05]  /*0170*/  BSYNC B0 ;  /* 0x0000000000007941 */ /* 0x000fea0003800000 */
.L_x_506:
        /* <DEDUP_REMOVED lines=34> */
.L_x_508:
        /* <DEDUP_REMOVED lines=20> */
.L_x_509:
        /* <DEDUP_REMOVED lines=8> */
.L_x_512:
[----:B------:R-:W-:-:S08]  /*0560*/  NOP ;  /* 0x0000000000007918 */ /* 0x000fd00000000000 */
[----:B------:R-:W1:Y:S02]  /*0570*/  USETMAXREG.TRY_ALLOC.CTAPOOL UP0, 0xa0 ;  /* 0x000000a0000079c8 */ /* 0x000e640008000600 */
[----:B-1----:R-:W-:-:S13]  /*0580*/  PLOP3.LUT P0, PT, PT, PT, UP0, 0x80, 0x0 ;  /* 0x000000000000781c */ /* 0x002fda0003f0f008 */
[----:B------:R-:W-:Y:S05]  /*0590*/  @!P0 BRA `(.L_x_512) ;  /* 0xfffffffc00f08947 */ /* 0x000fea000383ffff */
[----:B------:R-:W-:Y:S01]  /*05a0*/  LOP3.LUT R0, R0, 0x3, RZ, 0xc0, !PT ;  /* 0x0000000300007812 */ /* 0x000fe200078ec0ff */
[----:B------:R-:W1:Y:S01]  /*05b0*/  S2R R2, SR_TID.X ;  /* 0x0000000000027919 */ /* 0x000e620000002100 */
[----:B------:R-:W-:Y:S01]  /*05c0*/  ULDC.64 UR4, c[0x0][0x8d8] ;  /* 0x0002360000047ab9 */ /* 0x000fe20000000a00 */
[----:B------:R-:W2:Y:S03]  /*05d0*/  S2R R17, SR_CTAID.X ;  /* 0x0000000000117919 */ /* 0x000ea60000002500 */
[----:B------:R-:W3:Y:S01]  /*05e0*/  SHFL.IDX PT, R0, R0, RZ, 0x1f ;  /* 0x00001fff00007589 */ /* 0x000ee200000e0000 */
[----:B------:R-:W4:Y:S01]  /*05f0*/  S2R R7, SR_CTAID.Z ;  /* 0x0000000000077919 */ /* 0x000f220000002700 */
[----:B---3--:R-:W-:Y:S02]  /*0600*/  ISETP.NE.AND P0, PT, R0, RZ, PT ;  /* 0x000000ff0000720c */ /* 0x008fe40003f05270 */
[----:B-1----:R-:W-:-:S11]  /*0610*/  SHF.R.U32.HI R2, RZ, 0x7, R2 ;  /* 0x00000007ff027819 */ /* 0x002fd60000011602 */
[----:B------:R-:W-:-:S05]  /*0620*/  @!P0 VIADD R2, R2, 0x9 ;  /* 0x0000000902028836 */ /* 0x000fca0000000000 */
[----:B------:R1:W-:Y:S06]  /*0630*/  @!P0 BAR.ARV R2, 0xa0 ;  /* 0x000280020000851d */ /* 0x0003ec0000002000 */
[----:B------:R-:W-:-:S04]  /*0640*/  ISETP.NE.U32.AND P0, PT, RZ, UR4, PT ;  /* 0x00000004ff007c0c */ /* 0x000fc8000bf05070 */
[----:B------:R-:W-:-:S13]  /*0650*/  ISETP.NE.AND.EX P0, PT, RZ, UR5, PT, P0 ;  /* 0x00000005ff007c0c */ /* 0x000fda000bf05300 */
[----:B-12-4-:R-:W-:Y:S05]  /*0660*/  @!P0 BRA `(.L_x_513) ;  /* 0x0000000000108947 */ /* 0x016fea0003800000 */
[----:B------:R-:W1:Y:S02]  /*0670*/  LDC.64 R2, c[0x0][0x8d8] ;  /* 0x00023600ff027b82 */ /* 0x000e640000000a00 */
[----:B-1----:R-:W-:-:S05]  /*0680*/  IMAD.WIDE R2, R7, 0x4, R2 ;  /* 0x0000000407027825 */ /* 0x002fca00078e0202 */
[----:B------:R1:W5:Y:S01]  /*0690*/  LDG.E R0, desc[UR38][R2.64] ;  /* 0x0000002602007981 */ /* 0x000362000c1e1900 */
[----:B------:R-:W-:Y:S05]  /*06a0*/  BRA `(.L_x_514) ;  /* 0x00000000002c7947 */ /* 0x000fea0003800000 */
.L_x_513:
[----:B------:R-:W-:Y:S02]  /*06b0*/  ULDC.64 UR4, c[0x0][0x8d0] ;  /* 0x0002340000047ab9 */ /* 0x000fe40000000a00 */
[----:B------:R-:W-:-:S04]  /*06c0*/  ISETP.NE.U32.AND P0, PT, RZ, UR4, PT ;  /* 0x00000004ff007c0c */ /* 0x000fc8000bf05070 */
[----:B------:R-:W-:-:S13]  /*06d0*/  ISETP.NE.AND.EX P0, PT, RZ, UR5, PT, P0 ;  /* 0x00000005ff007c0c */ /* 0x000fda000bf05300 */
[----:B------:R-:W-:Y:S05]  /*06e0*/  @!P0 BRA `(.L_x_515) ;  /* 0x0000000000188947 */ /* 0x000fea0003800000 */
[----:B------:R-:W1:Y:S02]  /*06f0*/  LDC.64 R2, c[0x0][0x8d0] ;  /* 0x00023400ff027b82 */ /* 0x000e640000000a00 */
[----:B-1----:R-:W-:-:S05]  /*0700*/  IMAD.WIDE R2, R7, 0x4, R2 ;  /* 0x0000000407027825 */ /* 0x002fca00078e0202 */
[----:B------:R-:W2:Y:S04]  /*0710*/  LDG.E R0, desc[UR38][R2.64] ;  /* 0x0000002602007981 */ /* 0x000ea8000c1e1900 */
[----:B------:R-:W2:Y:S02]  /*0720*/  LDG.E R5, desc[UR38][R2.64+0x4] ;  /* 0x0000042602057981 */ /* 0x000ea4000c1e1900 */
[----:B--2---:R-:W-:Y:S01]  /*0730*/  IMAD.IADD R0, R5, 0x1, -R0 ;  /* 0x0000000105007824 */ /* 0x004fe200078e0a00 */
[----:B------:R-:W-:Y:S06]  /*0740*/  BRA `(.L_x_514) ;  /* 0x0000000000047947 */ /* 0x000fec0003800000 */
.L_x_515:
[----:B------:R-:W2:Y:S02]  /*0750*/  LDC R0, c[0x0][0x8bc] ;  /* 0x00022f00ff007b82 */ /* 0x000ea40000000800 */
.L_x_514:
[----:B-1----:R-:W-:-:S05]  /*0760*/  IMAD R3, R17, 0x60, RZ ;  /* 0x0000006011037824 */ /* 0x002fca00078e02ff */
[----:B--2--5:R-:W-:-:S04]  /*0770*/  ISETP.GE.AND P0, PT, R3, R0, PT ;  /* 0x000000000300720c */ /* 0x024fc80003f06270 */
[----:B------:R-:W-:-:S04]  /*0780*/  SEL R4, R7, 0xffffffff, !P0 ;  /* 0xffffffff07047807 */ /* 0x000fc80004000000 */
[----:B------:R-:W-:Y:S01]  /*0790*/  ISETP.GE.AND P0, PT, R4, RZ, PT ;  /* 0x000000ff0400720c */ /* 0x000fe20003f06270 */
[----:B------:R1:W-:-:S12]  /*07a0*/  STL [R1+0x8], R4 ;  /* 0x0000080401007387 */ /* 0x0003d80000100800 */
[----:B-1----:R-:W-:Y:S05]  /*07b0*/  @!P0 BRA `(.L_x_516) ;  /* 0x0000009800f08947 */ /* 0x002fea0003800000 */
[----:B------:R-:W-:Y:S01]  /*07c0*/  ULDC.64 UR4, c[0x0][0x780] ;  /* 0x0001e00000047ab9 */ /* 0x000fe20000000a00 */
[----:B------:R-:W1:Y:S01]  /*07d0*/  LDC R18, c[0x0][0x290] ;  /* 0x0000a400ff127b82 */ /* 0x000e620000000800 */
[----:B------:R-:W-:-:S04]  /*07e0*/  ISETP.NE.U32.AND P0, PT, RZ, UR4, PT ;  /* 0x00000004ff007c0c */ /* 0x000fc8000bf05070 */
[----:B------:R-:W-:-:S13]  /*07f0*/  ISETP.NE.AND.EX P0, PT, RZ, UR5, PT, P0 ;  /* 0x00000005ff007c0c */ /* 0x000fda000bf05300 */
[----:B------:R-:W-:Y:S05]  /*0800*/  @!P0 BRA `(.L_x_517) ;  /* 0x0000000000108947 */ /* 0x000fea0003800000 */
[----:B------:R-:W2:Y:S02]  /*0810*/  LDC.64 R2, c[0x0][0x780] ;  /* 0x0001e000ff027b82 */ /* 0x000ea40000000a00 */
[----:B--2---:R-:W-:-:S05]  /*0820*/  IMAD.WIDE R2, R4, 0x4, R2 ;  /* 0x0000000404027825 */ /* 0x004fca00078e0202 */
[----:B------:R2:W5:Y:S01]  /*0830*/  LDG.E R19, desc[UR38][R2.64] ;  /* 0x0000002602137981 */ /* 0x000562000c1e1900 */
[----:B------:R-:W-:Y:S05]  /*0840*/  BRA `(.L_x_518) ;  /* 0x0000000000287947 */ /* 0x000fea0003800000 */
.L_x_517:
[----:B------:R-:W-:Y:S01]  /*0850*/  ULDC.64 UR4, c[0x0][0x770] ;  /* 0x0001dc0000047ab9 */ /* 0x000fe20000000a00 */
[----:B------:R-:W3:Y:S01]  /*0860*/  LDC R19, c[0x0][0x280] ;  /* 0x0000a000ff137b82 */ /* 0x000ee20000000800 */
[----:B------:R-:W-:-:S04]  /*0870*/  ISETP.NE.U32.AND P0, PT, RZ, UR4, PT ;  /* 0x00000004ff007c0c */ /* 0x000fc8000bf05070 */
[----:B------:R-:W-:-:S13]  /*0880*/  ISETP.NE.AND.EX P0, PT, RZ, UR5, PT, P0 ;  /* 0x00000005ff007c0c */ /* 0x000fda000bf05300 */
[----:B------:R-:W-:Y:S05]  /*0890*/  @!P0 BRA `(.L_x_518) ;  /* 0x0000000000148947 */ /* 0x000fea0003800000 */
[----:B------:R-:W2:Y:S02]  /*08a0*/  LDC.64 R2, c[0x0][0x770] ;  /* 0x0001dc00ff027b82 */ /* 0x000ea40000000a00 */
[----:B--2---:R-:W-:-:S05]  /*08b0*/  IMAD.WIDE R2, R4, 0x4, R2 ;  /* 0x0000000404027825 */ /* 0x004fca00078e0202 */
[----:B---3--:R-:W2:Y:S04]  /*08c0*/  LDG.E R19, desc[UR38][R2.64] ;  /* 0x0000002602137981 */ /* 0x008ea8000c1e1900 */
[----:B------:R-:W2:Y:S02]  /*08d0*/  LDG.E R0, desc[UR38][R2.64+0x4] ;  /* 0x0000042602007981 */ /* 0x000ea4000c1e1900 */
[----:B--2---:R-:W-:-:S07]  /*08e0*/  IMAD.IADD R19, R0, 0x1, -R19 ;  /* 0x0000000100137824 */ /* 0x004fce00078e0a13 */
.L_x_518:
[----:B------:R-:W-:Y:S02]  /*08f0*/  ULDC.64 UR4, c[0x0][0x788] ;  /* 0x0001e20000047ab9 */ /* 0x000fe40000000a00 */
[----:B------:R-:W-:-:S04]  /*0900*/  ISETP.NE.U32.AND P0, PT, RZ, UR4, PT ;  /* 0x00000004ff007c0c */ /* 0x000fc8000bf05070 */
[----:B------:R-:W-:-:S13]  /*0910*/  ISETP.NE.AND.EX P0, PT, RZ, UR5, PT, P0 ;  /* 0x00000005ff007c0c */ /* 0x000fda000bf05300 */
[----:B------:R-:W-:Y:S05]  /*0920*/  @!P0 BRA `(.L_x_519) ;  /* 0x0000000000108947 */ /* 0x000fea0003800000 */
[----:B--2---:R-:W2:Y:S02]  /*0930*/  LDC.64 R2, c[0x0][0x788] ;  /* 0x0001e200ff027b82 */ /* 0x004ea40000000a00 */
[----:B--2---:R-:W-:-:S05]  /*0940*/  IMAD.WIDE R2, R4, 0x4, R2 ;  /* 0x0000000404027825 */ /* 0x004fca00078e0202 */
[----:B-1----:R1:W5:Y:S01]  /*0950*/  LDG.E R18, desc[UR38][R2.64] ;  /* 0x0000002602127981 */ /* 0x002362000c1e1900 */
[----:B------:R-:W-:Y:S05]  /*0960*/  BRA `(.L_x_520) ;  /* 0x0000000000247947 */ /* 0x000fea0003800000 */
.L_x_519:
[----:B------:R-:W-:Y:S02]  /*0970*/  ULDC.64 UR4, c[0x0][0x778] ;  /* 0x0001de0000047ab9 */ /* 0x000fe40000000a00 */
[----:B------:R-:W-:-:S04]  /*0980*/  ISETP.NE.U32.AND P0, PT, RZ, UR4, PT ;  /* 0x00000004ff007c0c */ /* 0x000fc8000bf05070 */
[----:B------:R-:W-:-:S13]  /*0990*/  ISETP.NE.AND.EX P0, PT, RZ, UR5, PT, P0 ;  /* 0x00000005ff007c0c */ /* 0x000fda000bf05300 */
[----:B------:R-:W-:Y:S05]  /*09a0*/  @!P0 BRA `(.L_x_520) ;  /* 0x0000000000148947 */ /* 0x000fea0003800000 */
[----:B--2---:R-:W2:Y:S02]  /*09b0*/  LDC.64 R2, c[0x0][0x778] ;  /* 0x0001de00ff027b82 */ /* 0x004ea40000000a00 */
[----:B--2---:R-:W-:-:S05]  /*09c0*/  IMAD.WIDE R2, R4, 0x4, R2 ;  /* 0x0000000404027825 */ /* 0x004fca00078e0202 */
[----:B-1----:R-:W2:Y:S04]  /*09d0*/  LDG.E R18, desc[UR38][R2.64] ;  /* 0x0000002602127981 */ /* 0x002ea8000c1e1900 */
[----:B------:R-:W2:Y:S02]  /*09e0*/  LDG.E R5, desc[UR38][R2.64+0x4] ;  /* 0x0000042602057981 */ /* 0x000ea4000c1e1900 */
[----:B--2---:R-:W-:-:S07]  /*09f0*/  IMAD.IADD R18, R5, 0x1, -R18 ;  /* 0x0000000105127824 */ /* 0x004fce00078e0a12 */
.L_x_520:
[----:B---3-5:R-:W-:Y:S02]  /*0a00*/  ISETP.GE.AND P1, PT, R19, 0x1, PT ;  /* 0x000000011300780c */ /* 0x028fe40003f26270 */
[----:B------:R-:W-:Y:S02]  /*0a10*/  CS2R R70, SRZ ;  /* 0x0000000000467805 */ /* 0x000fe4000001ff00 */
[----:B------:R-:W-:Y:S02]  /*0a20*/  PLOP3.LUT P0, PT, PT, PT, PT, 0x80, 0x0 ;  /* 0x000000000000781c */ /* 0x000fe40003f0f070 */
        /* <DEDUP_REMOVED lines=48> */
[----:B------:R-:W3:Y:S01]  /*0d30*/  S2UR UR4, SR_CgaCtaId ;  /* 0x00000000000479c3 */ /* 0x000ee20000008800 */
[----:B------:R-:W-:Y:S01]  /*0d40*/  UMOV UR36, 0x400 ;  /* 0x0000040000247882 */ /* 0x000fe20000000000 */
[----:B------:R-:W-:Y:S01]  /*0d50*/  ULDC UR40, c[0x0][0x75c] ;  /* 0x0001d70000287ab9 */ /* 0x000fe20000000800 */
[----:B------:R-:W-:Y:S01]  /*0d60*/  ULDC UR41, c[0x0][0x744] ;  /* 0x0001d10000297ab9 */ /* 0x000fe20000000800 */
[----:B---3--:R-:W-:-:S04]  /*0d70*/  ULEA UR36, UR4, UR36, 0x18 ;  /* 0x0000002404247291 */ /* 0x008fc8000f8ec03f */
[----:B------:R-:W-:-:S04]  /*0d80*/  UIADD3 UR37, UR36, 0x30400, URZ ;  /* 0x0003040024257890 */ /* 0x000fc8000fffe03f */
[----:B------:R-:W-:-:S06]  /*0d90*/  ULOP3.LUT UP0, URZ, UR37, 0x1bf, URZ, 0xc0, !UPT ;  /* 0x000001bf253f7892 */ /* 0x000fcc000f80c03f */
[----:B------:R-:W-:-:S13]  /*0da0*/  PLOP3.LUT P0, PT, PT, PT, UP0, 0x80, 0x0 ;  /* 0x000000000000781c */ /* 0x000fda0003f0f008 */
[----:B------:R-:W-:Y:S05]  /*0db0*/  @!P0 BRA `(.L_x_522) ;  /* 0x00000000007c8947 */ /* 0x000fea0003800000 */
[----:B-12---:R-:W-:Y:S01]  /*0dc0*/  MOV R2, 0x0 ;  /* 0x0000000000027802 */ /* 0x006fe20000000f00 */
        /* <DEDUP_REMOVED lines=15> */
.L_x_523:
        /* <DEDUP_REMOVED lines=15> */
.L_x_522:
[----:B------:R-:W-:-:S04]  /*0fb0*/  IMAD.U32 R0, RZ, RZ, UR36 ;  /* 0x00000024ff007e24 */ /* 0x000fc8000f8e00ff */
[----:B------:R-:W-:-:S05]  /*0fc0*/  VIADD R0, R0, 0x33400 ;  /* 0x0003340000007836 */ /* 0x000fca0000000000 */
[----:B------:R-:W-:-:S13]  /*0fd0*/  LOP3.LUT P0, RZ, R0, 0x1bf, RZ, 0xc0, !PT ;  /* 0x000001bf00ff7812 */ /* 0x000fda000780c0ff */
        /* <DEDUP_REMOVED lines=17> */
.L_x_525:
        /* <DEDUP_REMOVED lines=15> */
.L_x_524:
[----:B-12---:R-:W1:Y:S01]  /*11e0*/  S2R R2, SR_TID.X ;  /* 0x0000000000027919 */ /* 0x006e620000002100 */
[----:B------:R-:W-:Y:S01]  /*11f0*/  UMOV UR4, 0xffffffff ;  /* 0xffffffff00047882 */ /* 0x000fe20000000000 */
[----:B-1----:R-:W-:-:S05]  /*1200*/  VIADD R0, R2, 0xffffff80 ;  /* 0xffffff8002007836 */ /* 0x002fca0000000000 */
[----:B------:R-:W-:-:S04]  /*1210*/  SHF.R.S32.HI R3, RZ, 0x1f, R0 ;  /* 0x0000001fff037819 */ /* 0x000fc80000011400 */
[----:B------:R-:W-:-:S04]  /*1220*/  LEA.HI R2, R3, R0, RZ, 0x7 ;  /* 0x0000000003027211 */ /* 0x000fc800078f38ff */
[----:B------:R-:W-:Y:S01]  /*1230*/  SHF.R.S32.HI R13, RZ, 0x7, R2 ;  /* 0x00000007ff0d7819 */ /* 0x000fe20000011402 */
[----:B------:R-:W-:Y:S06]  /*1240*/  BRA.DIV UR4, `(.L_x_526) ;  /* 0x0000009204547947 */ /* 0x000fec000b800000 */
[----:B------:R1:W2:Y:S02]  /*1250*/  SHFL.IDX PT, R14, R13, RZ, 0x1f ;  /* 0x00001fff0d0e7589 */ /* 0x0002a400000e0000 */
.L_x_656:
[----:B------:R-:W-:Y:S01]  /*1260*/  SHF.L.U32 R11, RZ, 0x1f, RZ ;  /* 0x0000001fff0b7819 */ /* 0x000fe200000006ff */
[----:B--2---:R-:W-:Y:S01]  /*1270*/  IMAD.HI R4, R14, 0x55555556, RZ ;  /* 0x555555560e047827 */ /* 0x004fe200078e02ff */
[----:B------:R-:W-:Y:S02]  /*1280*/  LEA.HI R6, R3, R0, RZ, 0x4 ;  /* 0x0000000003067211 */ /* 0x000fe400078f20ff */
[----:B------:R-:W2:Y:S01]  /*1290*/  SYNCS.PHASECHK.TRANS64.TRYWAIT P0, [UR36+0x36400], R11 ;  /* 0x0364000bff0075a7 */ /* 0x000ea20008000164 */
[----:B------:R-:W-:Y:S01]  /*12a0*/  LOP3.LUT R7, R2, 0xffffff80, RZ, 0xc0, !PT ;  /* 0xffffff8002077812 */ /* 0x000fe200078ec0ff */
[----:B------:R-:W-:Y:S01]  /*12b0*/  VIADD R19, R19, 0x3f ;  /* 0x0000003f13137836 */ /* 0x000fe20000000000 */
[----:B------:R-:W-:Y:S01]  /*12c0*/  LEA.HI R5, R4, R4, RZ, 0x1 ;  /* 0x0000000404057211 */ /* 0x000fe200078f08ff */
[----:B------:R-:W-:Y:S01]  /*12d0*/  IMAD.HI R4, R13, 0x55555556, RZ ;  /* 0x555555560d047827 */ /* 0x000fe200078e02ff */
[----:B------:R-:W-:Y:S02]  /*12e0*/  LEA.HI R2, R3, R0, RZ, 0x5 ;  /* 0x0000000003027211 */ /* 0x000fe400078f28ff */
[----:B------:R-:W-:Y:S01]  /*12f0*/  LOP3.LUT R3, R6, 0xfffffff0, RZ, 0xc0, !PT ;  /* 0xfffffff006037812 */ /* 0x000fe200078ec0ff */
[----:B------:R-:W-:Y:S01]  /*1300*/  IMAD R18, R17, -0x60, R18 ;  /* 0xffffffa011127824 */ /* 0x000fe200078e0212 */
[----:B------:R-:W-:Y:S01]  /*1310*/  LEA.HI R8, R4, R4, RZ, 0x1 ;  /* 0x0000000404087211 */ /* 0x000fe200078f08ff */
[C---:B------:R-:W-:Y:S01]  /*1320*/  IMAD.IADD R4, R0.reuse, 0x1, -R7 ;  /* 0x0000000100047824 */ /* 0x040fe200078e0a07 */
[--C-:B------:R-:W-:Y:S01]  /*1330*/  SHF.R.S32.HI R9, RZ, 0x5, R2.reuse ;  /* 0x00000005ff097819 */ /* 0x100fe20000011402 */
[----:B------:R-:W-:Y:S01]  /*1340*/  IMAD.IADD R3, R0, 0x1, -R3 ;  /* 0x0000000100037824 */ /* 0x000fe200078e0a03 */
[----:B------:R-:W-:Y:S01]  /*1350*/  SHF.R.S32.HI R10, RZ, 0x1f, R19 ;  /* 0x0000001fff0a7819 */ /* 0x000fe20000011413 */
[----:B------:R-:W-:Y:S01]  /*1360*/  IMAD R7, R8, -0x3, R13 ;  /* 0xfffffffd08077824 */ /* 0x000fe200078e020d */
[----:B------:R-:W-:Y:S01]  /*1370*/  SHF.R.S32.HI R8, RZ, 0x1f, R2 ;  /* 0x0000001fff087819 */ /* 0x000fe20000011402 */
[----:B------:R-:W-:Y:S01]  /*1380*/  IMAD R5, R5, -0x3, R14 ;  /* 0xfffffffd05057824 */ /* 0x000fe200078e020e */
[----:B------:R-:W-:Y:S01]  /*1390*/  LEA.HI R2, R10, R19, RZ, 0x6 ;  /* 0x000000130a027211 */ /* 0x000fe200078f30ff */
[----:B------:R-:W-:Y:S01]  /*13a0*/  IMAD R17, R7, -0x20, R18 ;  /* 0xffffffe007117824 */ /* 0x000fe200078e0212 */
[----:B------:R-:W-:-:S02]  /*13b0*/  LEA.HI R8, R8, R9, RZ, 0x2 ;  /* 0x0000000908087211 */ /* 0x000fc400078f10ff */
[----:B------:R-:W-:Y:S01]  /*13c0*/  LEA.HI R0, R3, R3, RZ, 0x1 ;  /* 0x0000000303007211 */ /* 0x000fe200078f08ff */
[----:B--2---:R-:W-:Y:S06]  /*13d0*/  @P0 BRA `(.L_x_527) ;  /* 0x0000000000080947 */ /* 0x004fec0003800000 */
[----:B------:R-:W2:Y:S02]  /*13e0*/  SYNCS.PHASECHK.TRANS64.TRYWAIT P0, [UR36+0x36400], R11 ;  /* 0x0364000bff0075a7 */ /* 0x000ea40008000164 */
[----:B--2---:R-:W-:Y:S05]  /*13f0*/  @!P0 BRA `(.L_x_528) ;  /* 0x0000009000048947 */ /* 0x004fea0003800000 */
.L_x_527:
[----:B------:R-:W-:Y:S01]  /*1400*/  LOP3.LUT R12, R8, 0x3ffffc, RZ, 0xc0, !PT ;  /* 0x003ffffc080c7812 */ /* 0x000fe200078ec0ff */
[----:B------:R-:W-:Y:S01]  /*1410*/  IMAD R14, R13, 0x400, R4 ;  /* 0x000004000d0e7824 */ /* 0x000fe200078e0204 */
[--C-:B--2---:R-:W-:Y:S01]  /*1420*/  SHF.R.S32.HI R7, RZ, 0x1, R0.reuse ;  /* 0x00000001ff077819 */ /* 0x104fe20000011400 */
[----:B------:R-:W-:Y:S01]  /*1430*/  IMAD.MOV.U32 R157, RZ, RZ, 0x20 ;  /* 0x00000020ff9d7424 */ /* 0x000fe200078e00ff */
[----:B------:R-:W-:Y:S01]  /*1440*/  SHF.R.S32.HI R8, RZ, 0x1f, R0 ;  /* 0x0000001fff087819 */ /* 0x000fe20000011400 */
[----:B------:R-:W-:Y:S01]  /*1450*/  IMAD.IADD R15, R9, 0x1, -R12 ;  /* 0x00000001090f7824 */ /* 0x000fe200078e0a0c */
[----:B------:R-:W-:Y:S02]  /*1460*/  SHF.R.S32.HI R10, RZ, 0x1f, R3 ;  /* 0x0000001fff0a7819 */ /* 0x000fe40000011403 */
[----:B------:R-:W-:Y:S02]  /*1470*/  CS2R R70, SRZ ;  /* 0x0000000000467805 */ /* 0x000fe4000001ff00 */
[----:B------:R-:W-:-:S02]  /*1480*/  LEA.HI R8, R8, R7, RZ, 0x2 ;  /* 0x0000000708087211 */ /* 0x000fc400078f10ff */
[----:B------:R-:W-:Y:S02]  /*1490*/  CS2R R68, SRZ ;  /* 0x0000000000447805 */ /* 0x000fe4000001ff00 */
[----:B------:R-:W-:Y:S02]  /*14a0*/  LEA.HI R10, R10, R3, RZ, 0x3 ;  /* 0x000000030a0a7211 */ /* 0x000fe400078f18ff */
[----:B------:R-:W-:Y:S02]  /*14b0*/  CS2R R66, SRZ ;  /* 0x0000000000427805 */ /* 0x000fe4000001ff00 */
[----:B------:R-:W-:Y:S02]  /*14c0*/  LOP3.LUT R8, R8, 0xfffffffc, RZ, 0xc0, !PT ;  /* 0xfffffffc08087812 */ /* 0x000fe400078ec0ff */
[----:B------:R-:W-:Y:S02]  /*14d0*/  CS2R R64, SRZ ;  /* 0x0000000000407805 */ /* 0x000fe4000001ff00 */
[----:B------:R-:W-:Y:S01]  /*14e0*/  LOP3.LUT R0, R0, 0x7fffffe, RZ, 0xc0, !PT ;  /* 0x07fffffe00007812 */ /* 0x000fe200078ec0ff */
[----:B------:R-:W-:Y:S01]  /*14f0*/  IMAD.SHL.U32 R10, R10, 0x20, RZ ;  /* 0x000000200a0a7824 */ /* 0x000fe200078e00ff */
[----:B------:R-:W-:Y:S01]  /*1500*/  SHF.R.S32.HI R6, RZ, 0x4, R6 ;  /* 0x00000004ff067819 */ /* 0x000fe20000011406 */
[----:B------:R-:W-:Y:S01]  /*1510*/  IMAD.IADD R8, R7, 0x1, -R8 ;  /* 0x0000000107087824 */ /* 0x000fe200078e0a08 */
[----:B------:R-:W-:Y:S01]  /*1520*/  CS2R R62, SRZ ;  /* 0x00000000003e7805 */ /* 0x000fe2000001ff00 */
[----:B------:R-:W-:Y:S01]  /*1530*/  IMAD.IADD R11, R3, 0x1, -R0 ;  /* 0x00000001030b7824 */ /* 0x000fe200078e0a00 */
[----:B------:R-:W-:Y:S01]  /*1540*/  SHF.R.S32.HI R3, RZ, 0x1f, R4 ;  /* 0x0000001fff037819 */ /* 0x000fe20000011404 */
[----:B------:R-:W-:Y:S01]  /*1550*/  IMAD.SHL.U32 R9, R8, 0x40, RZ ;  /* 0x0000004008097824 */ /* 0x000fe200078e00ff */
[----:B------:R-:W-:Y:S01]  /*1560*/  LOP3.LUT R10, R10, 0x7fffff00, RZ, 0xc0, !PT ;  /* 0x7fffff000a0a7812 */ /* 0x000fe200078ec0ff */
[----:B------:R-:W-:Y:S01]  /*1570*/  IMAD.SHL.U32 R12, R6, 0x8, RZ ;  /* 0x00000008060c7824 */ /* 0x000fe200078e00ff */
[----:B------:R-:W-:-:S02]  /*1580*/  LEA.HI R0, R3, R4, RZ, 0x2 ;  /* 0x0000000403007211 */ /* 0x000fc400078f10ff */
[----:B------:R-:W-:Y:S02]  /*1590*/  CS2R R60, SRZ ;  /* 0x00000000003c7805 */ /* 0x000fe4000001ff00 */
[----:B------:R-:W-:Y:S01]  /*15a0*/  LOP3.LUT R9, R9, 0xc0, RZ, 0xc0, !PT ;  /* 0x000000c009097812 */ /* 0x000fe200078ec0ff */
[----:B------:R-:W-:Y:S01]  /*15b0*/  IMAD R10, R13, 0x800, R10 ;  /* 0x000008000d0a7824 */ /* 0x000fe200078e020a */
[--C-:B------:R-:W-:Y:S02]  /*15c0*/  SHF.R.S32.HI R6, RZ, 0x2, R0.reuse ;  /* 0x00000002ff067819 */ /* 0x100fe40000011400 */
[----:B------:R-:W-:Y:S02]  /*15d0*/  CS2R R58, SRZ ;  /* 0x00000000003a7805 */ /* 0x000fe4000001ff00 */
[----:B------:R-:W-:Y:S01]  /*15e0*/  SHF.R.S32.HI R7, RZ, 0x1f, R0 ;  /* 0x0000001fff077819 */ /* 0x000fe20000011400 */
[----:B------:R-:W-:Y:S01]  /*15f0*/  IMAD R10, R11, 0x20, R10 ;  /* 0x000000200b0a7824 */ /* 0x000fe200078e020a */
[----:B------:R-:W-:-:S02]  /*1600*/  LOP3.LUT R12, R9, 0x8, R12, 0xf8, !PT ;  /* 0x00000008090c7812 */ /* 0x000fc400078ef80c */
[----:B------:R-:W-:Y:S02]  /*1610*/  CS2R R56, SRZ ;  /* 0x0000000000387805 */ /* 0x000fe4000001ff00 */
[----:B------:R-:W-:Y:S01]  /*1620*/  SHF.R.U32.HI R9, RZ, 0x3, R9 ;  /* 0x00000003ff097819 */ /* 0x000fe20000011609 */
[----:B------:R-:W-:Y:S01]  /*1630*/  IMAD R10, R15, 0x200, R10 ;  /* 0x000002000f0a7824 */ /* 0x000fe200078e020a */
[----:B------:R-:W-:Y:S02]  /*1640*/  LEA.HI R7, R7, R6, RZ, 0x3 ;  /* 0x0000000607077211 */ /* 0x000fe400078f18ff */
[----:B------:R-:W-:Y:S02]  /*1650*/  CS2R R54, SRZ ;  /* 0x0000000000367805 */ /* 0x000fe4000001ff00 */
[----:B------:R-:W-:Y:S02]  /*1660*/  LOP3.LUT R9, R12, R9, RZ, 0x3c, !PT ;  /* 0x000000090c097212 */ /* 0x000fe400078e3cff */
[----:B------:R-:W-:-:S02]  /*1670*/  CS2R R52, SRZ ;  /* 0x0000000000347805 */ /* 0x000fc4000001ff00 */
[----:B------:R-:W-:Y:S02]  /*1680*/  LEA.HI R3, R3, R4, RZ, 0x5 ;  /* 0x0000000403037211 */ /* 0x000fe400078f28ff */
[----:B------:R-:W-:Y:S02]  /*1690*/  CS2R R50, SRZ ;  /* 0x0000000000327805 */ /* 0x000fe4000001ff00 */
[----:B------:R-:W-:Y:S01]  /*16a0*/  LOP3.LUT R7, R7, 0xfffffff8, RZ, 0xc0, !PT ;  /* 0xfffffff807077812 */ /* 0x000fe200078ec0ff */
[----:B------:R-:W-:Y:S01]  /*16b0*/  IMAD.IADD R10, R10, 0x1, R9 ;  /* 0x000000010a0a7824 */ /* 0x000fe200078e0209 */
[----:B------:R-:W-:Y:S02]  /*16c0*/  SHF.R.S32.HI R3, RZ, 0x5, R3 ;  /* 0x00000005ff037819 */ /* 0x000fe40000011403 */
[----:B------:R-:W-:Y:S02]  /*16d0*/  CS2R R48, SRZ ;  /* 0x0000000000307805 */ /* 0x000fe4000001ff00 */
[----:B-1----:R-:W-:Y:S01]  /*16e0*/  LOP3.LUT R13, R0, 0xfffffffc, RZ, 0xc0, !PT ;  /* 0xfffffffc000d7812 */ /* 0x002fe200078ec0ff */
[----:B------:R-:W-:Y:S01]  /*16f0*/  IMAD.IADD R6, R6, 0x1, -R7 ;  /* 0x0000000106067824 */ /* 0x000fe200078e0a07 */
[----:B------:R-:W-:-:S02]  /*1700*/  LEA R156, R10, UR36, 0x1 ;  /* 0x000000240a9c7c11 */ /* 0x000fc4000f8e08ff */
[----:B------:R-:W-:Y:S02]  /*1710*/  CS2R R46, SRZ ;  /* 0x00000000002e7805 */ /* 0x000fe4000001ff00 */
[----:B------:R-:W-:Y:S01]  /*1720*/  SHF.R.S32.HI R10, RZ, 0x6, R2 ;  /* 0x00000006ff0a7819 */ /* 0x000fe20000011402 */
[----:B------:R-:W-:Y:S01]  /*1730*/  IMAD R3, R3, 0x10, R6 ;  /* 0x0000001003037824 */ /* 0x000fe200078e0206 */
[----:B------:R-:W-:Y:S01]  /*1740*/  LOP3.LUT P0, RZ, R8, 0x2, RZ, 0xc0, !PT ;  /* 0x0000000208ff7812 */ /* 0x000fe2000780c0ff */
[----:B------:R-:W-:Y:S01]  /*1750*/  IMAD.IADD R0, R4, 0x1, -R13 ;  /* 0x0000000104007824 */ /* 0x000fe200078e0a0d */
[----:B------:R-:W-:Y:S01]  /*1760*/  LOP3.LUT R9, R16, 0x1, RZ, 0xfc, !PT ;  /* 0x0000000110097812 */ /* 0x000fe200078efcff */
[----:B------:R-:W-:Y:S01]  /*1770*/  IMAD.SHL.U32 R4, R14, 0x4, RZ ;  /* 0x000000040e047824 */ /* 0x000fe200078e00ff */
[----:B------:R1:W-:Y:S01]  /*1780*/  STL [R1], R3 ;  /* 0x0000000301007387 */ /* 0x0003e20000100800 */
[----:B------:R-:W-:Y:S01]  /*1790*/  SEL R157, R157, 0xffffffe0, !P0 ;  /* 0xffffffe09d9d7807 */ /* 0x000fe20004000000 */
[----:B------:R-:W-:Y:S01]  /*17a0*/  IMAD R0, R0, -0x2, R17 ;  /* 0xfffffffe00007824 */ /* 0x000fe200078e0211 */
[----:B------:R-:W-:Y:S01]  /*17b0*/  CS2R R6, SRZ ;  /* 0x0000000000067805 */ /* 0x000fe2000001ff00 */
[----:B------:R2:W-:Y:S01]  /*17c0*/  STL [R1+0x4], R10 ;  /* 0x0000040a01007387 */ /* 0x0005e20000100800 */
[----:B------:R-:W-:Y:S01]  /*17d0*/  IMAD.MOV.U32 R8, RZ, RZ, RZ ;  /* 0x000000ffff087224 */ /* 0x000fe200078e00ff */
[----:B------:R-:W-:-:S02]  /*17e0*/  CS2R R44, SRZ ;  /* 0x00000000002c7805 */ /* 0x000fc4000001ff00 */
[----:B------:R-:W-:Y:S02]  /*17f0*/  CS2R R42, SRZ ;  /* 0x00000000002a7805 */ /* 0x000fe4000001ff00 */
[----:B------:R-:W-:Y:S02]  /*1800*/  CS2R R40, SRZ ;  /* 0x0000000000287805 */ /* 0x000fe4000001ff00 */
[----:B------:R-:W-:Y:S01]  /*1810*/  CS2R R38, SRZ ;  /* 0x0000000000267805 */ /* 0x000fe2000001ff00 */
[----:B-1----:R-:W-:Y:S01]  /*1820*/  IMAD.MOV.U32 R3, RZ, RZ, RZ ;  /* 0x000000ffff037224 */ /* 0x002fe200078e00ff */
        /* <DEDUP_REMOVED lines=31> */
[----:B------:R-:W-:Y:S02]  /*1a20*/  LEA R2, R4, UR36, 0x2 ;  /* 0x0000002404027c11 */ /* 0x000fe4000f8e10ff */
[----:B--2---:R-:W-:-:S07]  /*1a30*/  IADD3 R157, R157, 0x30400, R156 ;  /* 0x000304009d9d7810 */ /* 0x004fce0007ffe09c */
.L_x_539:
[----:B------:R-:W-:-:S13]  /*1a40*/  ISETP.NE.AND P0, PT, R9, 0x3, PT ;  /* 0x000000030900780c */ /* 0x000fda0003f05270 */
[----:B------:R-:W-:Y:S05]  /*1a50*/  @!P0 BRA `(.L_x_529) ;  /* 0x0000000000048947 */ /* 0x000fea0003800000 */
[----:B------:R-:W-:Y:S01]  /*1a60*/  BPT.TRAP 0x1 ;  /* 0x000000040000795c */ /* 0x000fe20000300000 */
.L_x_529:
[----:B------:R-:W-:Y:S02]  /*1a70*/  LEA R4, R3, UR36, 0x3 ;  /* 0x0000002403047c11 */ /* 0x000fe4000f8e18ff */
[----:B------:R-:W-:-:S04]  /*1a80*/  SHF.L.U32 R11, R7, 0x1f, RZ ;  /* 0x0000001f070b7819 */ /* 0x000fc800000006ff */
[----:B------:R1:W2:Y:S01]  /*1a90*/  SYNCS.PHASECHK.TRANS64.TRYWAIT P1, [R4+URZ+0x36410], R11 ;  /* 0x0364100b040075a7 */ /* 0x0002a2000802017f */
[----:B------:R-:W-:Y:S05]  /*1aa0*/  @!P0 BRA `(.L_x_530) ;  /* 0x0000000000048947 */ /* 0x000fea0003800000 */
[----:B------:R-:W-:Y:S01]  /*1ab0*/  BPT.TRAP 0x1 ;  /* 0x000000040000795c */ /* 0x000fe20000300000 */
.L_x_530:
[----:B--2---:R-:W-:Y:S05]  /*1ac0*/  @P1 BRA `(.L_x_531) ;  /* 0x0000000000081947 */ /* 0x004fea0003800000 */
[----:B------:R-:W2:Y:S02]  /*1ad0*/  SYNCS.PHASECHK.TRANS64.TRYWAIT P1, [R4+URZ+0x36410], R11 ;  /* 0x0364100b040075a7 */ /* 0x000ea4000802017f */
[----:B--2---:R-:W-:Y:S05]  /*1ae0*/  @!P1 BRA `(.L_x_532) ;  /* 0x0000008800609947 */ /* 0x004fea0003800000 */
.L_x_531:
[----:B------:R-:W-:Y:S05]  /*1af0*/  WARPSYNC.ALL ;  /* 0x0000000000007948 */ /* 0x000fea0003800000 */
[----:B------:R-:W-:Y:S01]  /*1b00*/  R2UR UR6, R5 ;  /* 0x00000000050672ca */ /* 0x000fe200000e0000 */
[----:B------:R-:W-:Y:S01]  /*1b10*/  UIADD3 UR4, UR36, 0x1e000, URZ ;  /* 0x0001e00024047890 */ /* 0x000fe2000fffe03f */
[----:B------:R-:W-:Y:S01]  /*1b20*/  R2UR UR7, R3 ;  /* 0x00000000030772ca */ /* 0x000fe200000e0000 */
[----:B------:R-:W3:Y:S01]  /*1b30*/  LDL R10, [R1] ;  /* 0x00000000010a7983 */ /* 0x000ee20000100800 */
[----:B------:R-:W-:Y:S01]  /*1b40*/  WARPGROUP.ARRIVE ;  /* 0x00000000000079c5 */ /* 0x000fe20000000000 */
[----:B------:R-:W-:Y:S01]  /*1b50*/  USHF.R.U32.HI UR5, URZ, 0x4, UR4 ;  /* 0x000000043f057899 */ /* 0x000fe20008011604 */
[----:B------:R-:W-:Y:S01]  /*1b60*/  UMOV UR13, 0x40000040 ;  /* 0x40000040000d7882 */ /* 0x000fe20000000000 */
[----:B------:R-:W-:-:S02]  /*1b70*/  UMOV UR15, 0x40000040 ;  /* 0x40000040000f7882 */ /* 0x000fc40000000000 */
[----:B------:R-:W-:Y:S01]  /*1b80*/  ULOP3.LUT UR5, UR5, 0x3fff, URZ, 0xc0, !UPT ;  /* 0x00003fff05057892 */ /* 0x000fe2000f8ec03f */
[----:B------:R-:W-:Y:S01]  /*1b90*/  UMOV UR9, 0x40000040 ;  /* 0x4000004000097882 */ /* 0x000fe20000000000 */
[----:B------:R-:W-:Y:S02]  /*1ba0*/  UMOV UR11, 0x40000040 ;  /* 0x40000040000b7882 */ /* 0x000fe40000000000 */
        /* <DEDUP_REMOVED lines=36> */
[----:B------:R-:W-:Y:S01]  /*1df0*/  WARPGROUP.ARRIVE ;  /* 0x00000000000079c5 */ /* 0x000fe20000000000 */
[----:B---3--:R-:W-:-:S05]  /*1e00*/  IMAD R10, R3, 0x40, R10 ;  /* 0x00000040030a7824 */ /* 0x008fca00078e020a */
[----:B------:R-:W-:Y:S01]  /*1e10*/  HGMMA.64x32x16.F32.BF16 R120, gdesc[UR12], R120, gsb0 ;  /* 0x006000000c7879f0 */ /* 0x000fe20008001878 */
[----:B------:R-:W-:Y:S01]  /*1e20*/  UIADD3 UR12, UR6, 0x202, URZ ;  /* 0x00000202060c7890 */ /* 0x000fe2000fffe03f */
[----:B------:R-:W-:Y:S01]  /*1e30*/  LEA R10, R10, UR36, 0x2 ;  /* 0x000000240a0a7c11 */ /* 0x000fe2000f8e10ff */
        /* <DEDUP_REMOVED lines=48> */
[----:B------:R3:W1:Y:S01]  /*2140*/  LDS R139, [R10+0x30020] ;  /* 0x030020000a8b7984 */ /* 0x0006620000000800 */
[----:B------:R-:W-:Y:S05]  /*2150*/  @!P0 BRA `(.L_x_533) ;  /* 0x0000000000048947 */ /* 0x000fea0003800000 */
[----:B------:R-:W-:Y:S01]  /*2160*/  BPT.TRAP 0x1 ;  /* 0x000000040000795c */ /* 0x000fe20000300000 */
.L_x_533:
[----:B------:R-:W-:-:S04]  /*2170*/  SHF.L.U32 R15, R6, 0x1f, RZ ;  /* 0x0000001f060f7819 */ /* 0x000fc800000006ff */
[----:B------:R1:W1:Y:S01]  /*2180*/  SYNCS.PHASECHK.TRANS64.TRYWAIT P1, [UR36+0x36430], R15 ;  /* 0x0364300fff0075a7 */ /* 0x0002620008020164 */
[----:B------:R-:W-:Y:S05]  /*2190*/  @!P0 BRA `(.L_x_534) ;  /* 0x0000000000048947 */ /* 0x000fea0003800000 */
[----:B------:R-:W-:Y:S01]  /*21a0*/  BPT.TRAP 0x1 ;  /* 0x000000040000795c */ /* 0x000fe20000300000 */
.L_x_534:
[----:B------:R-:W-:Y:S01]  /*21b0*/  FMUL.FTZ R12, R120, UR40 ;  /* 0x00000028780c7c20 */ /* 0x000fe20008410000 */
[----:B------:R-:W-:Y:S01]  /*21c0*/  FMUL.FTZ R13, R121, UR40 ;  /* 0x00000028790d7c20 */ /* 0x000fe20008410000 */
[----:B---3--:R-:W-:Y:S01]  /*21d0*/  FMUL.FTZ R10, R122, UR40 ;  /* 0x000000287a0a7c20 */ /* 0x008fe20008410000 */
[----:B-12---:R-:W-:Y:S01]  /*21e0*/  FMUL.FTZ R11, R123, UR40 ;  /* 0x000000287b0b7c20 */ /* 0x006fe20008410000 */
        /* <DEDUP_REMOVED lines=10> */
[----:B------:R-:W1:Y:S01]  /*2290*/  MUFU.TANH R12, R12 ;  /* 0x0000000c000c7308 */ /* 0x000e620000002400 */
[----:B------:R-:W-:Y:S01]  /*22a0*/  FMUL.FTZ R136, R134, UR40 ;  /* 0x0000002886887c20 */ /* 0x000fe20008410000 */
[----:B------:R-:W-:-:S06]  /*22b0*/  FMUL.FTZ R23, R135, UR40 ;  /* 0x0000002887177c20 */ /* 0x000fcc0008410000 */
[----:B------:R-:W2:Y:S08]  /*22c0*/  MUFU.TANH R13, R13 ;  /* 0x0000000d000d7308 */ /* 0x000eb00000002400 */
[----:B------:R-:W3:Y:S08]  /*22d0*/  MUFU.TANH R10, R10 ;  /* 0x0000000a000a7308 */ /* 0x000ef00000002400 */
[----:B------:R-:W1:Y:S08]  /*22e0*/  MUFU.TANH R11, R11 ;  /* 0x0000000b000b7308 */ /* 0x000e700000002400 */
        /* <DEDUP_REMOVED lines=9> */
[----:B------:R-:W1:Y:S01]  /*2380*/  MUFU.TANH R138, R138 ;  /* 0x0000008a008a7308 */ /* 0x000e620000002400 */
[----:B--23--:R-:W-:Y:S05]  /*2390*/  @P1 BRA `(.L_x_535) ;  /* 0x0000000000081947 */ /* 0x00cfea0003800000 */
[----:B------:R-:W2:Y:S02]  /*23a0*/  SYNCS.PHASECHK.TRANS64.TRYWAIT P1, [UR36+0x36430], R15 ;  /* 0x0364300fff0075a7 */ /* 0x000ea40008020164 */
[----:B--2---:R-:W-:Y:S05]  /*23b0*/  @!P1 BRA `(.L_x_536) ;  /* 0x0000008000409947 */ /* 0x004fea0003800000 */
.L_x_535:
[----:B------:R-:W3:Y:S01]  /*23c0*/  MUFU.TANH R136, R136 ;  /* 0x0000008800887308 */ /* 0x000ee20000002400 */
[C---:B------:R-:W-:Y:S01]  /*23d0*/  ISETP.GT.AND P6, PT, R0.reuse, RZ, PT ;  /* 0x000000ff0000720c */ /* 0x040fe20003fc4270 */
[----:B------:R-:W5:Y:S01]  /*23e0*/  LDL R145, [R1] ;  /* 0x0000000001917983 */ /* 0x000f620000100800 */
[----:B------:R-:W-:Y:S01]  /*23f0*/  UIADD3 UR5, UR36, 0x2a000, URZ ;  /* 0x0002a00024057890 */ /* 0x000fe2000fffe03f */
[----:B------:R-:W-:Y:S01]  /*2400*/  ISETP.GT.AND P1, PT, R0, 0x1, PT ;  /* 0x000000010000780c */ /* 0x000fe20003f24270 */
[----:B------:R-:W-:Y:S01]  /*2410*/  UIADD3 UR4, UR4, 0x9000, URZ ;  /* 0x0000900004047890 */ /* 0x000fe2000fffe03f */
[----:B-12---:R-:W-:Y:S01]  /*2420*/  FSEL R15, R12, -INF , P6 ;  /* 0xff8000000c0f7808 */ /* 0x006fe20003000000 */
[----:B------:R-:W-:Y:S01]  /*2430*/  USHF.R.U32.HI UR6, URZ, 0x4, UR5 ;  /* 0x000000043f067899 */ /* 0x000fe20008011605 */
[----:B------:R-:W1:Y:S01]  /*2440*/  MUFU.TANH R23, R23 ;  /* 0x0000001700177308 */ /* 0x000e620000002400 */
[----:B------:R-:W-:Y:S01]  /*2450*/  FSEL R144, R10, -INF , P6 ;  /* 0xff8000000a907808 */ /* 0x000fe20003000000 */
[----:B------:R-:W-:Y:S01]  /*2460*/  USHF.R.U32.HI UR4, URZ, 0x4, UR4 ;  /* 0x000000043f047899 */ /* 0x000fe20008011604 */
[C---:B------:R-:W-:Y:S01]  /*2470*/  ISETP.GT.AND P2, PT, R0.reuse, 0x8, PT ;  /* 0x000000080000780c */ /* 0x040fe20003f44270 */
[----:B------:R-:W-:Y:S01]  /*2480*/  ULOP3.LUT UR7, UR6, 0x3fff, URZ, 0xc0, !UPT ;  /* 0x00003fff06077892 */ /* 0x000fe2000f8ec03f */
[C---:B------:R-:W-:Y:S01]  /*2490*/  ISETP.GT.AND P3, PT, R0.reuse, 0x9, PT ;  /* 0x000000090000780c */ /* 0x040fe20003f64270 */
[----:B------:R-:W-:Y:S01]  /*24a0*/  ULOP3.LUT UR6, UR4, 0x3fff, URZ, 0xc0, !UPT ;  /* 0x00003fff04067892 */ /* 0x000fe2000f8ec03f */
[C---:B------:R-:W-:Y:S01]  /*24b0*/  ISETP.GT.AND P4, PT, R0.reuse, 0x10, PT ;  /* 0x000000100000780c */ /* 0x040fe20003f84270 */
[----:B------:R-:W-:Y:S01]  /*24c0*/  ULOP3.LUT UR4, UR7, 0x10000, URZ, 0xfc, !UPT ;  /* 0x0001000007047892 */ /* 0x000fe2000f8efc3f */
[C---:B------:R-:W-:Y:S01]  /*24d0*/  ISETP.GT.AND P5, PT, R0.reuse, 0x11, PT ;  /* 0x000000110000780c */ /* 0x040fe20003fa4270 */
[----:B------:R-:W-:Y:S01]  /*24e0*/  ULOP3.LUT UR6, UR6, 0x10000, URZ, 0xfc, !UPT ;  /* 0x0001000006067892 */ /* 0x000fe2000f8efc3f */
[----:B------:R-:W-:Y:S01]  /*24f0*/  ISETP.GT.AND P6, PT, R0, 0x18, PT ;  /* 0x000000180000780c */ /* 0x000fe20003fc4270 */
[--C-:B----4-:R-:W-:Y:S01]  /*2500*/  FFMA.FTZ R152, R15, UR41, -R148.reuse ;  /* 0x000000290f987c23 */ /* 0x110fe20008010894 */
[----:B------:R-:W-:Y:S01]  /*2510*/  FSEL R153, R13, -INF , P1 ;  /* 0xff8000000d997808 */ /* 0x000fe20000800000 */
[--C-:B------:R-:W-:Y:S01]  /*2520*/  FFMA.FTZ R144, R144, UR41, -R139.reuse ;  /* 0x0000002990907c23 */ /* 0x100fe2000801088b */
[----:B------:R-:W-:Y:S01]  /*2530*/  FSEL R120, R11, -INF , P1 ;  /* 0xff8000000b787808 */ /* 0x000fe20000800000 */
[----:B------:R-:W-:Y:S01]  /*2540*/  UMOV UR8, UR4 ;  /* 0x0000000400087c82 */ /* 0x000fe20008000000 */
[----:B------:R-:W-:Y:S01]  /*2550*/  ISETP.GT.AND P1, PT, R0, 0x19, PT ;  /* 0x000000190000780c */ /* 0x000fe20003f24270 */
[--C-:B------:R-:W-:Y:S01]  /*2560*/  FFMA.FTZ R153, R153, UR41, -R148.reuse ;  /* 0x0000002999997c23 */ /* 0x100fe20008010894 */
[----:B------:R-:W-:Y:S01]  /*2570*/  FSEL R151, R14, -INF , P2 ;  /* 0xff8000000e977808 */ /* 0x000fe20001000000 */
[--C-:B------:R-:W-:Y:S01]  /*2580*/  FFMA.FTZ R143, R120, UR41, -R139.reuse ;  /* 0x00000029788f7c23 */ /* 0x100fe2000801088b */
[----:B------:R-:W-:Y:S01]  /*2590*/  FSEL R155, R16, -INF , P3 ;  /* 0xff800000109b7808 */ /* 0x000fe20001800000 */
[----:B------:R-:W-:Y:S01]  /*25a0*/  UMOV UR9, 0x40000040 ;  /* 0x4000004000097882 */ /* 0x000fe20000000000 */
[----:B------:R-:W-:Y:S01]  /*25b0*/  FSEL R149, R21, -INF , P4 ;  /* 0xff80000015957808 */ /* 0x000fe20002000000 */
[--C-:B------:R-:W-:Y:S01]  /*25c0*/  FFMA.FTZ R151, R151, UR41, -R148.reuse ;  /* 0x0000002997977c23 */ /* 0x100fe20008010894 */
        /* <DEDUP_REMOVED lines=12> */
[----:B---3--:R-:W-:Y:S01]  /*2690*/  FSEL R146, R136, -INF , P6 ;  /* 0xff80000088927808 */ /* 0x008fe20003000000 */
[--C-:B------:R-:W-:Y:S01]  /*26a0*/  FFMA.FTZ R142, R142, UR41, -R139.reuse ;  /* 0x000000298e8e7c23 */ /* 0x100fe2000801088b */
[----:B------:R-:W-:Y:S01]  /*26b0*/  FSEL R123, R138, -INF , P1 ;  /* 0xff8000008a7b7808 */ /* 0x000fe20000800000 */
[--C-:B------:R-:W-:Y:S01]  /*26c0*/  FFMA.FTZ R147, R122, UR41, -R139.reuse ;  /* 0x000000297a937c23 */ /* 0x100fe2000801088b */
[----:B-1----:R-:W-:Y:S01]  /*26d0*/  FSEL R124, R23, -INF , P1 ;  /* 0xff800000177c7808 */ /* 0x002fe20000800000 */
[--C-:B------:R-:W-:Y:S01]  /*26e0*/  FFMA.FTZ R146, R146, UR41, -R139.reuse ;  /* 0x0000002992927c23 */ /* 0x100fe2000801088b */
[----:B------:R-:W-:Y:S01]  /*26f0*/  UMOV UR10, UR6 ;  /* 0x00000006000a7c82 */ /* 0x000fe20008000000 */
[----:B------:R-:W-:Y:S01]  /*2700*/  FFMA.FTZ R148, R123, UR41, -R148 ;  /* 0x000000297b947c23 */ /* 0x000fe20008010894 */
[----:B------:R-:W-:Y:S01]  /*2710*/  UMOV UR11, 0x40000040 ;  /* 0x40000040000b7882 */ /* 0x000fe20000000000 */
[----:B------:R-:W-:Y:S01]  /*2720*/  FFMA.FTZ R139, R124, UR41, -R139 ;  /* 0x000000297c8b7c23 */ /* 0x000fe2000801088b */
[----:B------:R-:W1:Y:S01]  /*2730*/  MUFU.EX2 R151, R151 ;  /* 0x0000009700977308 */ /* 0x000e620000000800 */
[----:B------:R-:W-:Y:S01]  /*2740*/  WARPGROUP.ARRIVE ;  /* 0x00000000000079c5 */ /* 0x000fe20000000000 */
[----:B------:R-:W-:Y:S01]  /*2750*/  FFMA.FTZ R14, -R14, R14, 1 ;  /* 0x3f8000000e0e7423 */ /* 0x000fe2000001010e */
[----:B------:R-:W-:Y:S01]  /*2760*/  FFMA.FTZ R12, -R12, R12, 1 ;  /* 0x3f8000000c0c7423 */ /* 0x000fe2000001010c */
[----:B------:R-:W-:Y:S01]  /*2770*/  FFMA.FTZ R13, -R13, R13, 1 ;  /* 0x3f8000000d0d7423 */ /* 0x000fe2000001010d */
[----:B------:R-:W-:Y:S01]  /*2780*/  FFMA.FTZ R21, -R21, R21, 1 ;  /* 0x3f80000015157423 */ /* 0x000fe20000010115 */
[----:B------:R-:W-:Y:S01]  /*2790*/  FFMA.FTZ R16, -R16, R16, 1 ;  /* 0x3f80000010107423 */ /* 0x000fe20000010110 */
[----:B------:R-:W-:Y:S01]  /*27a0*/  HGMMA.64x32x16.F32.BF16 R120, gdesc[UR8], RZ, !UPT, gsb0 ;  /* 0x00600000087879f0 */ /* 0x000fe2000c0018ff */
[----:B------:R-:W-:Y:S01]  /*27b0*/  UIADD3 UR10, UR6, 0x2, URZ ;  /* 0x00000002060a7890 */ /* 0x000fe2000fffe03f */
[----:B------:R-:W-:Y:S01]  /*27c0*/  MUFU.EX2 R155, R155 ;  /* 0x0000009b009b7308 */ /* 0x000fe20000000800 */
[----:B------:R-:W-:Y:S01]  /*27d0*/  UIADD3 UR8, UR4, 0x2, URZ ;  /* 0x0000000204087890 */ /* 0x000fe2000fffe03f */
[----:B------:R-:W-:Y:S01]  /*27e0*/  FFMA.FTZ R22, -R22, R22, 1 ;  /* 0x3f80000016167423 */ /* 0x000fe20000010116 */
[----:B------:R-:W-:Y:S01]  /*27f0*/  UMOV UR11, 0x40000040 ;  /* 0x40000040000b7882 */ /* 0x000fe20000000000 */
[----:B------:R-:W-:Y:S01]  /*2800*/  UMOV UR9, 0x40000040 ;  /* 0x4000004000097882 */ /* 0x000fe20000000000 */
[----:B------:R-:W-:Y:S01]  /*2810*/  FFMA.FTZ R17, -R17, R17, 1 ;  /* 0x3f80000011117423 */ /* 0x000fe20000010111 */
[----:B------:R-:W-:Y:S01]  /*2820*/  FFMA.FTZ R136, -R136, R136, 1 ;  /* 0x3f80000088887423 */ /* 0x000fe20000010188 */
[----:B------:R-:W-:Y:S01]  /*2830*/  FFMA.FTZ R23, -R23, R23, 1 ;  /* 0x3f80000017177423 */ /* 0x000fe20000010117 */
[----:B------:R-:W2:Y:S01]  /*2840*/  MUFU.EX2 R152, R152 ;  /* 0x0000009800987308 */ /* 0x000ea20000000800 */
[----:B------:R-:W-:-:S07]  /*2850*/  UMOV UR7, 0x80000020 ;  /* 0x8000002000077882 */ /* 0x000fce0000000000 */
[----:B------:R-:W3:Y:S08]  /*2860*/  MUFU.EX2 R153, R153 ;  /* 0x0000009900997308 */ /* 0x000ef00000000800 */
[----:B------:R-:W-:Y:S08]  /*2870*/  MUFU.EX2 R144, R144 ;  /* 0x0000009000907308 */ /* 0x000ff00000000800 */
[----:B------:R-:W4:Y:S08]  /*2880*/  MUFU.EX2 R143, R143 ;  /* 0x0000008f008f7308 */ /* 0x000f300000000800 */
[----:B------:R-:W-:Y:S08]  /*2890*/  MUFU.EX2 R150, R150 ;  /* 0x0000009600967308 */ /* 0x000ff00000000800 */
[----:B------:R-:W4:Y:S08]  /*28a0*/  MUFU.EX2 R154, R154 ;  /* 0x0000009a009a7308 */ /* 0x000f300000000800 */
[----:B------:R-:W-:Y:S01]  /*28b0*/  MUFU.EX2 R142, R142 ;  /* 0x0000008e008e7308 */ /* 0x000fe20000000800 */
[----:B------:R-:W-:-:S02]  /*28c0*/  WARPGROUP.DEPBAR.LE gsb0, 0x0 ;  /* 0x00008000000079c5 */ /* 0x000fc40000010000 */
[----:B------:R-:W-:-:S05]  /*28d0*/  WARPGROUP.ARRIVE ;  /* 0x00000000000079c5 */ /* 0x000fca0000000000 */
[----:B------:R-:W4:Y:S01]  /*28e0*/  MUFU.EX2 R141, R141 ;  /* 0x0000008d008d7308 */ /* 0x000f220000000800 */
[----:B------:R-:W-:Y:S01]  /*28f0*/  HGMMA.64x32x16.F32.BF16 R120, gdesc[UR8], R120, gsb0 ;  /* 0x00600000087879f0 */ /* 0x000fe20008001878 */
[----:B------:R-:W-:Y:S02]  /*2900*/  UIADD3 UR10, UR6, 0x4, URZ ;  /* 0x00000004060a7890 */ /* 0x000fe4000fffe03f */
[----:B------:R-:W-:Y:S01]  /*2910*/  UIADD3 UR8, UR4, 0x4, URZ ;  /* 0x0000000404087890 */ /* 0x000fe2000fffe03f */
[----:B------:R-:W-:Y:S01]  /*2920*/  UMOV UR11, 0x40000040 ;  /* 0x40000040000b7882 */ /* 0x000fe20000000000 */
[----:B------:R-:W-:Y:S02]  /*2930*/  UMOV UR9, 0x40000040 ;  /* 0x4000004000097882 */ /* 0x000fe40000000000 */
[----:B------:R-:W-:Y:S08]  /*2940*/  MUFU.EX2 R148, R148 ;  /* 0x0000009400947308 */ /* 0x000ff00000000800 */
[----:B------:R-:W-:Y:S08]  /*2950*/  MUFU.EX2 R147, R147 ;  /* 0x0000009300937308 */ /* 0x000ff00000000800 */
[----:B------:R-:W4:Y:S08]  /*2960*/  MUFU.EX2 R146, R146 ;  /* 0x0000009200927308 */ /* 0x000f300000000800 */
[----:B------:R-:W4:Y:S01]  /*2970*/  MUFU.EX2 R139, R139 ;  /* 0x0000008b008b7308 */ /* 0x000f220000000800 */
        /* <DEDUP_REMOVED lines=14> */
[----:B-----5:R-:W-:Y:S01]  /*2a60*/  LEA R15, R145, UR36, 0x2 ;  /* 0x00000024910f7c11 */ /* 0x020fe2000f8e10ff */
        /* <DEDUP_REMOVED lines=49> */
[----:B------:R-:W-:-:S04]  /*2d80*/  USHF.R.U32.HI UR4, URZ, 0x4, UR37 ;  /* 0x000000043f047899 */ /* 0x000fc80008011625 */
[----:B------:R-:W-:Y:S01]  /*2d90*/  ULOP3.LUT UR4, UR4, 0x3fff, URZ, 0xc0, !UPT ;  /* 0x00003fff04047892 */ /* 0x000fe2000f8ec03f */
[----:B------:R-:W-:Y:S02]  /*2da0*/  WARPGROUP.DEPBAR.LE gsb0, 0x0 ;  /* 0x00008000000079c5 */ /* 0x000fe40000010000 */
[----:B------:R-:W-:-:S06]  /*2db0*/  WARPGROUP.ARRIVE ;  /* 0x00000000000079c5 */ /* 0x000fcc0000000000 */
[----:B------:R-:W-:Y:S01]  /*2dc0*/  HGMMA.64x32x16.F32.BF16 R120, gdesc[UR8], R120, gsb0 ;  /* 0x00600000087879f0 */ /* 0x000fe20008001878 */
[----:B------:R-:W-:Y:S01]  /*2dd0*/  R2UR UR10, R5 ;  /* 0x00000000050a72ca */ /* 0x000fe200000e0000 */
[----:B------:R-:W-:Y:S01]  /*2de0*/  ULOP3.LUT UR9, UR4, 0x1000000, URZ, 0xfc, !UPT ;  /* 0x0100000004097892 */ /* 0x000fe2000f8efc3f */
[----:B------:R-:W-:-:S06]  /*2df0*/  UMOV UR11, 0x40000040 ;  /* 0x40000040000b7882 */ /* 0x000fcc0000000000 */
[----:B------:R-:W-:-:S05]  /*2e00*/  UMOV UR6, UR9 ;  /* 0x0000000900067c82 */ /* 0x000fca0008000000 */
[----:B------:R-:W-:-:S04]  /*2e10*/  ULEA UR5, UR10, UR5, 0xd ;  /* 0x000000050a057291 */ /* 0x000fc8000f8e683f */
[----:B------:R-:W-:-:S04]  /*2e20*/  USHF.R.U32.HI UR5, URZ, 0x4, UR5 ;  /* 0x000000043f057899 */ /* 0x000fc80008011605 */
[----:B------:R-:W-:-:S03]  /*2e30*/  ULOP3.LUT UR8, UR5, 0x3fff, URZ, 0xc0, !UPT ;  /* 0x00003fff05087892 */ /* 0x000fc6000f8ec03f */
[----:B------:R-:W-:-:S04]  /*2e40*/  UMOV UR5, 0x40000040 ;  /* 0x4000004000057882 */ /* 0x000fc80000000000 */
[----:B------:R-:W-:Y:S01]  /*2e50*/  UMOV UR4, UR8 ;  /* 0x0000000800047c82 */ /* 0x000fe20008000000 */
[----:B------:R-:W-:Y:S02]  /*2e60*/  WARPGROUP.DEPBAR.LE gsb0, 0x0 ;  /* 0x00008000000079c5 */ /* 0x000fe40000010000 */
[----:B------:R-:W5:Y:S02]  /*2e70*/  LDS R145, [R15+0x30200] ;  /* 0x030200000f917984 */ /* 0x000f640000000800 */
[--C-:B-----5:R-:W-:Y:S01]  /*2e80*/  FADD.FTZ R124, R124, -R145.reuse ;  /* 0x800000917c7c7221 */ /* 0x120fe20000010000 */
[--C-:B------:R-:W-:Y:S01]  /*2e90*/  FADD.FTZ R120, R120, -R145.reuse ;  /* 0x8000009178787221 */ /* 0x100fe20000010000 */
[--C-:B------:R-:W-:Y:S01]  /*2ea0*/  FADD.FTZ R121, R121, -R145.reuse ;  /* 0x8000009179797221 */ /* 0x100fe20000010000 */
[--C-:B------:R-:W-:Y:S01]  /*2eb0*/  FADD.FTZ R128, R128, -R145.reuse ;  /* 0x8000009180807221 */ /* 0x100fe20000010000 */
[----:B-1----:R-:W-:Y:S01]  /*2ec0*/  FMUL.FTZ R124, R151, R124 ;  /* 0x0000007c977c7220 */ /* 0x002fe20000410000 */
[----:B--2---:R-:W-:Y:S01]  /*2ed0*/  FMUL.FTZ R120, R152, R120 ;  /* 0x0000007898787220 */ /* 0x004fe20000410000 */
[----:B---3--:R-:W-:Y:S01]  /*2ee0*/  FMUL.FTZ R121, R153, R121 ;  /* 0x0000007999797220 */ /* 0x008fe20000410000 */
[--C-:B------:R-:W-:Y:S01]  /*2ef0*/  FADD.FTZ R132, R132, -R145.reuse ;  /* 0x8000009184847221 */ /* 0x100fe20000010000 */
[----:B------:R-:W-:Y:S01]  /*2f00*/  FMUL.FTZ R124, R14, R124 ;  /* 0x0000007c0e7c7220 */ /* 0x000fe20000410000 */
[----:B------:R-:W-:Y:S01]  /*2f10*/  F2FP.BF16.F32.PACK_AB R14, R155, R151 ;  /* 0x000000979b0e723e */ /* 0x000fe200000010ff */
[----:B------:R-:W-:Y:S01]  /*2f20*/  FMUL.FTZ R120, R12, R120 ;  /* 0x000000780c787220 */ /* 0x000fe20000410000 */
[----:B------:R1:W2:Y:S01]  /*2f30*/  LDS R151, [R15+0x30220] ;  /* 0x030220000f977984 */ /* 0x0002a20000000800 */
[----:B------:R-:W-:Y:S01]  /*2f40*/  FMUL.FTZ R121, R13, R121 ;  /* 0x000000790d797220 */ /* 0x000fe20000410000 */
[----:B------:R-:W-:Y:S01]  /*2f50*/  F2FP.BF16.F32.PACK_AB R12, R153, R152 ;  /* 0x00000098990c723e */ /* 0x000fe200000010ff */
[--C-:B------:R-:W-:Y:S01]  /*2f60*/  FADD.FTZ R125, R125, -R145.reuse ;  /* 0x800000917d7d7221 */ /* 0x100fe20000010000 */
[----:B----4-:R-:W-:Y:S01]  /*2f70*/  F2FP.BF16.F32.PACK_AB R13, R143, R144 ;  /* 0x000000908f0d723e */ /* 0x010fe200000010ff */
[--C-:B------:R-:W-:Y:S01]  /*2f80*/  FADD.FTZ R129, R129, -R145.reuse ;  /* 0x8000009181817221 */ /* 0x100fe20000010000 */
[----:B------:R-:W-:Y:S01]  /*2f90*/  FADD.FTZ R133, R133, -R145 ;  /* 0x8000009185857221 */ /* 0x000fe20000010000 */
[----:B------:R-:W-:Y:S01]  /*2fa0*/  FMUL.FTZ R125, R155, R125 ;  /* 0x0000007d9b7d7220 */ /* 0x000fe20000410000 */
[----:B-1----:R-:W-:Y:S01]  /*2fb0*/  F2FP.BF16.F32.PACK_AB R15, R154, R150 ;  /* 0x000000969a0f723e */ /* 0x002fe200000010ff */
[----:B------:R-:W-:Y:S01]  /*2fc0*/  BAR.SYNC.DEFER_BLOCKING 0x9, 0x180 ;  /* 0x0246000000007b1d */ /* 0x000fe20000010000 */
[----:B------:R-:W-:Y:S01]  /*2fd0*/  FMUL.FTZ R129, R141, R129 ;  /* 0x000000818d817220 */ /* 0x000fe20000410000 */
[----:B------:R-:W-:Y:S01]  /*2fe0*/  FMUL.FTZ R16, R16, R125 ;  /* 0x0000007d10107220 */ /* 0x000fe20000410000 */
[----:B------:R-:W-:Y:S01]  /*2ff0*/  FFMA.FTZ R125, -R138, R138, 1 ;  /* 0x3f8000008a7d7423 */ /* 0x000fe2000001018a */
[----:B------:R-:W-:Y:S01]  /*3000*/  F2FP.BF16.F32.PACK_AB R120, R121, R120 ;  /* 0x000000787978723e */ /* 0x000fe200000010ff */
[----:B------:R-:W-:Y:S01]  /*3010*/  FMUL.FTZ R22, R22, R129 ;  /* 0x0000008116167220 */ /* 0x000fe20000410000 */
[----:B------:R-:W-:-:S04]  /*3020*/  IMAD.U32 R153, RZ, RZ, UR36 ;  /* 0x00000024ff997e24 */ /* 0x000fc8000f8e00ff */
[----:B------:R-:W-:Y:S01]  /*3030*/  VIADD R153, R153, 0x33400 ;  /* 0x0003340099997836 */ /* 0x000fe20000000000 */
[----:B------:R1:W-:Y:S01]  /*3040*/  STSM.16.M88.4 [R156+0x30400], R12 ;  /* 0x0304000c9c007844 */ /* 0x0003e20000000200 */
[--C-:B--2---:R-:W-:Y:S01]  /*3050*/  FADD.FTZ R129, R127, -R151.reuse ;  /* 0x800000977f817221 */ /* 0x104fe20000010000 */
[----:B------:R-:W-:-:S03]  /*3060*/  FADD.FTZ R127, R134, -R151 ;  /* 0x80000097867f7221 */ /* 0x000fc60000010000 */
[----:B------:R-:W-:Y:S01]  /*3070*/  FMUL.FTZ R154, R154, R129 ;  /* 0x000000819a9a7220 */ /* 0x000fe20000410000 */
[----:B------:R-:W-:Y:S01]  /*3080*/  FMUL.FTZ R129, R146, R127 ;  /* 0x0000007f92817220 */ /* 0x000fe20000410000 */
[----:B------:R-:W-:Y:S01]  /*3090*/  FFMA.FTZ R127, -R10, R10, 1 ;  /* 0x3f8000000a7f7423 */ /* 0x000fe2000001010a */
[----:B------:R-:W-:Y:S01]  /*30a0*/  FFMA.FTZ R10, -R11, R11, 1 ;  /* 0x3f8000000b0a7423 */ /* 0x000fe2000001010b */
[----:B------:R-:W-:Y:S01]  /*30b0*/  FFMA.FTZ R11, -R18, R18, 1 ;  /* 0x3f800000120b7423 */ /* 0x000fe20000010112 */
[----:B-1----:R-:W1:Y:S01]  /*30c0*/  MUFU.EX2 R12, R149 ;  /* 0x00000095000c7308 */ /* 0x002e620000000800 */
[--C-:B------:R-:W-:Y:S01]  /*30d0*/  FADD.FTZ R15, R126, -R151.reuse ;  /* 0x800000977e0f7221 */ /* 0x100fe20000010000 */
[----:B------:R-:W-:Y:S01]  /*30e0*/  FADD.FTZ R126, R135, -R151 ;  /* 0x80000097877e7221 */ /* 0x000fe20000010000 */
[----:B------:R-:W-:Y:S01]  /*30f0*/  FMUL.FTZ R154, R11, R154 ;  /* 0x0000009a0b9a7220 */ /* 0x000fe20000410000 */
[----:B------:R-:W-:Y:S01]  /*3100*/  FFMA.FTZ R11, -R20, R20, 1 ;  /* 0x3f800000140b7423 */ /* 0x000fe20000010114 */
[----:B------:R-:W-:Y:S01]  /*3110*/  FMUL.FTZ R150, R150, R15 ;  /* 0x0000000f96967220 */ /* 0x000fe20000410000 */
[C---:B------:R-:W-:Y:S01]  /*3120*/  F2FP.BF16.F32.PACK_AB R15, R139.reuse, R146 ;  /* 0x000000928b0f723e */ /* 0x040fe200000010ff */
[----:B------:R-:W-:Y:S01]  /*3130*/  FMUL.FTZ R126, R139, R126 ;  /* 0x0000007e8b7e7220 */ /* 0x000fe20000410000 */
[----:B------:R-:W2:Y:S01]  /*3140*/  MUFU.EX2 R14, R140 ;  /* 0x0000008c000e7308 */ /* 0x000ea20000000800 */
[----:B------:R-:W-:-:S02]  /*3150*/  FMUL.FTZ R17, R17, R150 ;  /* 0x0000009611117220 */ /* 0x000fc40000410000 */
[----:B------:R-:W-:Y:S01]  /*3160*/  FMUL.FTZ R126, R23, R126 ;  /* 0x0000007e177e7220 */ /* 0x000fe20000410000 */
[----:B-1----:R-:W-:Y:S01]  /*3170*/  FMUL.FTZ R128, R12, R128 ;  /* 0x000000800c807220 */ /* 0x002fe20000410000 */
[----:B------:R-:W-:-:S03]  /*3180*/  F2FP.BF16.F32.PACK_AB R12, R141, R12 ;  /* 0x0000000c8d0c723e */ /* 0x000fc600000010ff */
[----:B------:R-:W-:Y:S01]  /*3190*/  FMUL.FTZ R21, R21, R128 ;  /* 0x0000008015157220 */ /* 0x000fe20000410000 */
[----:B------:R-:W-:Y:S01]  /*31a0*/  FFMA.FTZ R128, -R137, R137, 1 ;  /* 0x3f80000089807423 */ /* 0x000fe20000010189 */
[----:B--2---:R-:W-:Y:S01]  /*31b0*/  FMUL.FTZ R13, R14, R132 ;  /* 0x000000840e0d7220 */ /* 0x004fe20000410000 */
[C---:B------:R-:W-:Y:S01]  /*31c0*/  F2FP.BF16.F32.PACK_AB R14, R148.reuse, R14 ;  /* 0x0000000e940e723e */ /* 0x040fe200000010ff */
[----:B------:R-:W-:Y:S02]  /*31d0*/  FMUL.FTZ R132, R148, R133 ;  /* 0x0000008594847220 */ /* 0x000fe40000410000 */
[----:B------:R-:W-:Y:S01]  /*31e0*/  FMUL.FTZ R128, R128, R13 ;  /* 0x0000000d80807220 */ /* 0x000fe20000410000 */
[--C-:B------:R-:W-:Y:S01]  /*31f0*/  FADD.FTZ R13, R122, -R151.reuse ;  /* 0x800000977a0d7221 */ /* 0x100fe20000010000 */
[----:B------:R-:W-:Y:S01]  /*3200*/  FMUL.FTZ R125, R125, R132 ;  /* 0x000000847d7d7220 */ /* 0x000fe20000410000 */
[--C-:B------:R-:W-:Y:S01]  /*3210*/  FADD.FTZ R132, R123, -R151.reuse ;  /* 0x800000977b847221 */ /* 0x100fe20000010000 */
[--C-:B------:R-:W-:Y:S01]  /*3220*/  FADD.FTZ R123, R130, -R151.reuse ;  /* 0x80000097827b7221 */ /* 0x100fe20000010000 */
[----:B------:R-:W-:Y:S01]  /*3230*/  FMUL.FTZ R144, R144, R13 ;  /* 0x0000000d90907220 */ /* 0x000fe20000410000 */
[----:B------:R-:W-:Y:S01]  /*3240*/  F2FP.BF16.F32.PACK_AB R13, R147, R142 ;  /* 0x0000008e930d723e */ /* 0x000fe200000010ff */
[----:B------:R-:W-:Y:S01]  /*3250*/  FMUL.FTZ R143, R143, R132 ;  /* 0x000000848f8f7220 */ /* 0x000fe20000410000 */
[----:B------:R-:W-:Y:S01]  /*3260*/  FADD.FTZ R122, R131, -R151 ;  /* 0x80000097837a7221 */ /* 0x000fe20000010000 */
[----:B------:R-:W-:Y:S01]  /*3270*/  FMUL.FTZ R123, R142, R123 ;  /* 0x0000007b8e7b7220 */ /* 0x000fe20000410000 */
[----:B------:R-:W-:Y:S01]  /*3280*/  FMUL.FTZ R127, R127, R144 ;  /* 0x000000907f7f7220 */ /* 0x000fe20000410000 */
[----:B------:R1:W-:Y:S01]  /*3290*/  STSM.16.M88.4 [R157], R12 ;  /* 0x0000000c9d007844 */ /* 0x0003e20000000200 */
[----:B------:R-:W-:Y:S01]  /*32a0*/  FMUL.FTZ R18, R10, R143 ;  /* 0x0000008f0a127220 */ /* 0x000fe20000410000 */
[----:B------:R-:W-:Y:S01]  /*32b0*/  FMUL.FTZ R122, R147, R122 ;  /* 0x0000007a937a7220 */ /* 0x000fe20000410000 */
[----:B------:R-:W-:Y:S01]  /*32c0*/  FFMA.FTZ R10, -R19, R19, 1 ;  /* 0x3f800000130a7423 */ /* 0x000fe20000010113 */
[----:B------:R-:W-:Y:S01]  /*32d0*/  @!PT LDS RZ, [RZ] ;  /* 0x00000000fffff984 */ /* 0x000fe20000000800 */
[----:B------:R-:W-:Y:S01]  /*32e0*/  @!PT LDS RZ, [RZ] ;  /* 0x00000000fffff984 */ /* 0x000fe20000000800 */
[----:B------:R-:W-:Y:S01]  /*32f0*/  @!PT LDS RZ, [RZ] ;  /* 0x00000000fffff984 */ /* 0x000fe20000000800 */
[----:B------:R-:W-:Y:S01]  /*3300*/  @!PT LDS RZ, [RZ] ;  /* 0x00000000fffff984 */ /* 0x000fe20000000800 */
[----:B------:R2:W-:Y:S06]  /*3310*/  MEMBAR.ALL.CTA ;  /* 0x0000000000007992 */ /* 0x0005ec0000008000 */
[----:B--2---:R-:W2:Y:S01]  /*3320*/  FENCE.VIEW.ASYNC.S ;  /* 0x00000000000073c6 */ /* 0x004ea20000000000 */
[----:B------:R-:W-:Y:S01]  /*3330*/  FMUL.FTZ R11, R11, R122 ;  /* 0x0000007a0b0b7220 */ /* 0x000fe20000410000 */
[----:B------:R-:W-:Y:S01]  /*3340*/  FMUL.FTZ R10, R10, R123 ;  /* 0x0000007b0a0a7220 */ /* 0x000fe20000410000 */
[----:B------:R-:W-:-:S02]  /*3350*/  F2FP.BF16.F32.PACK_AB R122, R16, R124 ;  /* 0x0000007c107a723e */ /* 0x000fc400000010ff */
[----:B------:R-:W-:Y:S02]  /*3360*/  F2FP.BF16.F32.PACK_AB R121, R18, R127 ;  /* 0x0000007f1279723e */ /* 0x000fe400000010ff */
[----:B------:R-:W-:Y:S01]  /*3370*/  F2FP.BF16.F32.PACK_AB R123, R154, R17 ;  /* 0x000000119a7b723e */ /* 0x000fe200000010ff */
[----:B-1----:R-:W-:Y:S01]  /*3380*/  FMUL.FTZ R15, R136, R129 ;  /* 0x00000081880f7220 */ /* 0x002fe20000410000 */
[----:B------:R-:W-:Y:S02]  /*3390*/  F2FP.BF16.F32.PACK_AB R12, R22, R21 ;  /* 0x00000015160c723e */ /* 0x000fe400000010ff */
[----:B------:R-:W-:Y:S02]  /*33a0*/  F2FP.BF16.F32.PACK_AB R14, R125, R128 ;  /* 0x000000807d0e723e */ /* 0x000fe400000010ff */
[----:B------:R-:W-:Y:S02]  /*33b0*/  F2FP.BF16.F32.PACK_AB R13, R11, R10 ;  /* 0x0000000a0b0d723e */ /* 0x000fe400000010ff */
[----:B------:R-:W-:Y:S01]  /*33c0*/  F2FP.BF16.F32.PACK_AB R15, R126, R15 ;  /* 0x0000000f7e0f723e */ /* 0x000fe200000010ff */
[----:B--2---:R-:W-:Y:S06]  /*33d0*/  BAR.SYNC.DEFER_BLOCKING 0x9, 0x180 ;  /* 0x0246000000007b1d */ /* 0x004fec0000010000 */
        /* <DEDUP_REMOVED lines=46> */
[----:B-1----:R-:W-:-:S06]  /*36c0*/  WARPGROUP.ARRIVE ;  /* 0x00000000000079c5 */ /* 0x002fcc0000000000 */
        /* <DEDUP_REMOVED lines=35> */
.L_x_537:
        /* <DEDUP_REMOVED lines=60> */
.L_x_538:
[----:B-1----:R-:W2:Y:S01]  /*3cc0*/  LDL R10, [R1+0x4] ;  /* 0x00000400010a7983 */ /* 0x002ea20000100800 */
[----:B------:R-:W-:Y:S01]  /*3cd0*/  VIADD R8, R8, 0x1 ;  /* 0x0000000108087836 */ /* 0x000fe20000000000 */
[----:B------:R-:W-:Y:S01]  /*3ce0*/  LOP3.LUT R6, R6, 0x1, RZ, 0x3c, !PT ;  /* 0x0000000106067812 */ /* 0x000fe200078e3cff */
[----:B------:R-:W-:Y:S02]  /*3cf0*/  VIADD R4, R4, 0x36420 ;  /* 0x0003642004047836 */ /* 0x000fe40000000000 */
[----:B------:R-:W-:-:S03]  /*3d00*/  VIADD R3, R3, 0x1 ;  /* 0x0000000103037836 */ /* 0x000fc60000000000 */
[----:B------:R-:W-:Y:S02]  /*3d10*/  PRMT R4, RZ, 0x654, R4 ;  /* 0x00000654ff047816 */ /* 0x000fe40000000004 */
[C---:B------:R-:W-:Y:S02]  /*3d20*/  ISETP.NE.AND P0, PT, R3.reuse, 0x2, PT ;  /* 0x000000020300780c */ /* 0x040fe40003f05270 */
[----:B------:R1:W-:Y:S02]  /*3d30*/  SYNCS.ARRIVE.TRANS64.RED.A1T0 RZ, [R4+URZ], RZ ;  /* 0x000000ff04ff79a7 */ /* 0x0003e4000810043f */
[----:B------:R-:W-:Y:S02]  /*3d40*/  SEL R3, R3, RZ, P0 ;  /* 0x000000ff03037207 */ /* 0x000fe40000000000 */
[----:B-1----:R-:W-:-:S04]  /*3d50*/  SEL R4, RZ, 0x1, P0 ;  /* 0x00000001ff047807 */ /* 0x002fc80000000000 */
[----:B------:R-:W-:Y:S02]  /*3d60*/  LOP3.LUT R7, R7, R4, RZ, 0x3c, !PT ;  /* 0x0000000407077212 */ /* 0x000fe400078e3cff */
[----:B--2---:R-:W-:-:S13]  /*3d70*/  ISETP.GE.AND P1, PT, R8, R10, PT ;  /* 0x0000000a0800720c */ /* 0x004fda0003f26270 */
[----:B------:R-:W-:Y:S05]  /*3d80*/  @!P1 BRA `(.L_x_539) ;  /* 0xffffffdc002c9947 */ /* 0x000fea000383ffff */
[----:B------:R-:W-:Y:S01]  /*3d90*/  ULDC UR4, c[0x0][0x740] ;  /* 0x0001d00000047ab9 */ /* 0x000fe20000000800 */
[----:B------:R-:W-:Y:S01]  /*3da0*/  PLOP3.LUT P0, PT, PT, PT, PT, 0x8, 0x0 ;  /* 0x000000000000781c */ /* 0x000fe20003f0e170 */
        /* <DEDUP_REMOVED lines=47> */
[----:B------:R-:W-:-:S07]  /*40a0*/  FMUL.FTZ R71, R71, UR4 ;  /* 0x0000000447477c20 */ /* 0x000fce0008410000 */
.L_x_521:
[----:B------:R-:W-:Y:S05]  /*40b0*/  @P0 BRA `(.L_x_540) ;  /* 0x0000001400f80947 */ /* 0x000fea0003800000 */
[----:B------:R-:W3:Y:S01]  /*40c0*/  LDL R120, [R1+0x8] ;  /* 0x0000080001787983 */ /* 0x000ee20000100800 */
[----:B------:R-:W4:Y:S01]  /*40d0*/  S2UR UR5, SR_CgaCtaId ;  /* 0x00000000000579c3 */ /* 0x000f220000008800 */
[----:B------:R-:W-:Y:S01]  /*40e0*/  UMOV UR4, 0x400 ;  /* 0x0000040000047882 */ /* 0x000fe20000000000 */
[----:B------:R-:W-:Y:S01]  /*40f0*/  F2FP.BF16.F32.PACK_AB R72, R73, R72 ;  /* 0x000000484948723e */ /* 0x000fe200000010ff */
[----:B------:R-:W1:Y:S01]  /*4100*/  S2R R0, SR_TID.X ;  /* 0x0000000000007919 */ /* 0x000e620000002100 */
        /* <DEDUP_REMOVED lines=9> */
[----:B------:R-:W-:Y:S01]  /*41a0*/  F2FP.BF16.F32.PACK_AB R96, R97, R96 ;  /* 0x000000606160723e */ /* 0x000fe200000010ff */
[----:B----4-:R-:W-:Y:S01]  /*41b0*/  ULEA UR4, UR5, UR4, 0x18 ;  /* 0x0000000405047291 */ /* 0x010fe2000f8ec03f */
[----:B------:R-:W-:-:S02]  /*41c0*/  F2FP.BF16.F32.PACK_AB R90, R93, R92 ;  /* 0x0000005c5d5a723e */ /* 0x000fc400000010ff */
[----:B------:R-:W-:Y:S02]  /*41d0*/  F2FP.BF16.F32.PACK_AB R91, R95, R94 ;  /* 0x0000005e5f5b723e */ /* 0x000fe400000010ff */
[----:B------:R-:W-:Y:S02]  /*41e0*/  F2FP.BF16.F32.PACK_AB R97, R99, R98 ;  /* 0x000000626361723e */ /* 0x000fe400000010ff */
[----:B------:R-:W-:Y:S02]  /*41f0*/  F2FP.BF16.F32.PACK_AB R104, R105, R104 ;  /* 0x000000686968723e */ /* 0x000fe400000010ff */
[----:B------:R-:W-:Y:S01]  /*4200*/  F2FP.BF16.F32.PACK_AB R98, R101, R100 ;  /* 0x000000646562723e */ /* 0x000fe200000010ff */
[----:B-1----:R-:W-:Y:S01]  /*4210*/  VIADD R0, R0, 0xffffff80 ;  /* 0xffffff8000007836 */ /* 0x002fe20000000000 */
[----:B------:R-:W-:Y:S02]  /*4220*/  F2FP.BF16.F32.PACK_AB R99, R103, R102 ;  /* 0x000000666763723e */ /* 0x000fe400000010ff */
[----:B------:R-:W-:Y:S01]  /*4230*/  F2FP.BF16.F32.PACK_AB R105, R107, R106 ;  /* 0x0000006a6b69723e */ /* 0x000fe200000010ff */
[----:B--2---:R-:W-:Y:S01]  /*4240*/  IMAD.SHL.U32 R2, R0, 0x40, RZ ;  /* 0x0000004000027824 */ /* 0x004fe200078e00ff */
[----:B------:R-:W-:-:S02]  /*4250*/  SHF.R.S32.HI R7, RZ, 0x1f, R0 ;  /* 0x0000001fff077819 */ /* 0x000fc40000011400 */
[----:B------:R-:W-:Y:S02]  /*4260*/  F2FP.BF16.F32.PACK_AB R112, R113, R112 ;  /* 0x000000707170723e */ /* 0x000fe400000010ff */
[CC--:B------:R-:W-:Y:S02]  /*4270*/  LEA.HI R4, R7.reuse, R0.reuse, RZ, 0x4 ;  /* 0x0000000007047211 */ /* 0x0c0fe400078f20ff */
[----:B------:R-:W-:Y:S02]  /*4280*/  LEA.HI R5, R7, R0, RZ, 0x5 ;  /* 0x0000000007057211 */ /* 0x000fe400078f28ff */
[----:B------:R-:W-:Y:S02]  /*4290*/  SHF.R.S32.HI R9, RZ, 0x4, R4 ;  /* 0x00000004ff097819 */ /* 0x000fe40000011404 */
[----:B------:R-:W-:Y:S02]  /*42a0*/  LOP3.LUT R2, R2, 0x1c0, RZ, 0xc0, !PT ;  /* 0x000001c002027812 */ /* 0x000fe400078ec0ff */
[----:B------:R-:W-:-:S02]  /*42b0*/  LEA.HI R4, R4, R9, RZ, 0x1 ;  /* 0x0000000904047211 */ /* 0x000fc400078f08ff */
[----:B------:R-:W-:Y:S02]  /*42c0*/  SHF.R.U32.HI R5, RZ, 0x1, R5 ;  /* 0x00000001ff057819 */ /* 0x000fe40000011605 */
[CC--:B------:R-:W-:Y:S02]  /*42d0*/  LEA.HI R3, R7.reuse, R0.reuse, RZ, 0x3 ;  /* 0x0000000007037211 */ /* 0x0c0fe400078f18ff */
[----:B------:R-:W-:Y:S02]  /*42e0*/  LOP3.LUT R6, R4, 0x7ffffe, RZ, 0xc0, !PT ;  /* 0x007ffffe04067812 */ /* 0x000fe400078ec0ff */
[----:B------:R-:W-:Y:S02]  /*42f0*/  LEA.HI R7, R7, R0, RZ, 0x7 ;  /* 0x0000000007077211 */ /* 0x000fe400078f38ff */
[----:B------:R-:W-:Y:S01]  /*4300*/  LOP3.LUT R4, R2, 0x30, R5, 0xf8, !PT ;  /* 0x0000003002047812 */ /* 0x000fe200078ef805 */
[----:B------:R-:W-:Y:S01]  /*4310*/  IMAD.IADD R6, R9, 0x1, -R6 ;  /* 0x0000000109067824 */ /* 0x000fe200078e0a06 */
[----:B------:R-:W-:-:S02]  /*4320*/  SHF.R.S32.HI R5, RZ, 0x7, R7 ;  /* 0x00000007ff057819 */ /* 0x000fc40000011407 */
[----:B------:R-:W-:Y:S02]  /*4330*/  LOP3.LUT R3, R4, 0x8, R3, 0xf8, !PT ;  /* 0x0000000804037812 */ /* 0x000fe400078ef803 */
[----:B------:R-:W-:Y:S01]  /*4340*/  SHF.R.U32.HI R2, RZ, 0x3, R2 ;  /* 0x00000003ff027819 */ /* 0x000fe20000011602 */
[----:B------:R-:W-:Y:S01]  /*4350*/  IMAD R5, R5, 0xc, R6 ;  /* 0x0000000c05057824 */ /* 0x000fe200078e0206 */
[----:B------:R-:W-:Y:S02]  /*4360*/  F2FP.BF16.F32.PACK_AB R106, R109, R108 ;  /* 0x0000006c6d6a723e */ /* 0x000fe400000010ff */
[----:B------:R-:W-:Y:S02]  /*4370*/  LOP3.LUT R2, R3, R2, RZ, 0x3c, !PT ;  /* 0x0000000203027212 */ /* 0x000fe400078e3cff */
[----:B------:R-:W-:Y:S02]  /*4380*/  F2FP.BF16.F32.PACK_AB R107, R111, R110 ;  /* 0x0000006e6f6b723e */ /* 0x000fe400000010ff */
[----:B------:R-:W-:Y:S01]  /*4390*/  F2FP.BF16.F32.PACK_AB R113, R115, R114 ;  /* 0x000000727371723e */ /* 0x000fe200000010ff */
[----:B------:R-:W-:Y:S01]  /*43a0*/  IMAD.U32 R4, R5, 0x200, R2 ;  /* 0x0000020005047824 */ /* 0x000fe200078e0002 */
[----:B------:R-:W-:Y:S01]  /*43b0*/  F2FP.BF16.F32.PACK_AB R24, R25, R24 ;  /* 0x000000181918723e */ /* 0x000fe200000010ff */
[----:B------:R-:W1:Y:S01]  /*43c0*/  LDC.64 R2, c[0x0][0x870] ;  /* 0x00021c00ff027b82 */ /* 0x000e620000000a00 */
[----:B------:R-:W-:-:S02]  /*43d0*/  F2FP.BF16.F32.PACK_AB R114, R117, R116 ;  /* 0x000000747572723e */ /* 0x000fc400000010ff */
[----:B------:R-:W-:-:S05]  /*43e0*/  LEA R6, R4, UR4, 0x1 ;  /* 0x0000000404067c11 */ /* 0x000fca000f8e08ff */
[----:B------:R-:W-:Y:S01]  /*43f0*/  BAR.SYNC.DEFER_BLOCKING 0x1, 0x180 ;  /* 0x0046000000007b1d */ /* 0x000fe20000010000 */
[----:B------:R-:W-:Y:S02]  /*4400*/  F2FP.BF16.F32.PACK_AB R115, R119, R118 ;  /* 0x000000767773723e */ /* 0x000fe400000010ff */
[----:B------:R-:W-:Y:S02]  /*4410*/  F2FP.BF16.F32.PACK_AB R25, R27, R26 ;  /* 0x0000001a1b19723e */ /* 0x000fe400000010ff */
[----:B------:R-:W-:-:S03]  /*4420*/  F2FP.BF16.F32.PACK_AB R32, R33, R32 ;  /* 0x000000202120723e */ /* 0x000fc600000010ff */
[----:B------:R-:W3:Y:S01]  /*4430*/  LDC.64 R4, c[0x0][0x870] ;  /* 0x00021c00ff047b82 */ /* 0x000ee20000000a00 */
        /* <DEDUP_REMOVED lines=9> */
[----:B------:R-:W-:Y:S01]  /*44d0*/  STSM.16.MT88.4 [R6+0x9000], R72 ;  /* 0x0090004806007844 */ /* 0x000fe20000004200 */
[----:B------:R-:W-:Y:S01]  /*44e0*/  F2FP.BF16.F32.PACK_AB R41, R43, R42 ;  /* 0x0000002a2b29723e */ /* 0x000fe200000010ff */
[----:B------:R-:W-:Y:S01]  /*44f0*/  ULDC UR5, c[0x0][0x808] ;  /* 0x0002020000057ab9 */ /* 0x000fe20000000800 */
[----:B------:R-:W-:Y:S01]  /*4500*/  F2FP.BF16.F32.PACK_AB R42, R45, R44 ;  /* 0x0000002c2d2a723e */ /* 0x000fe200000010ff */
[----:B------:R-:W-:Y:S01]  /*4510*/  STSM.16.MT88.4 [R6+0x9800], R80 ;  /* 0x0098005006007844 */ /* 0x000fe20000004200 */
[----:B------:R-:W-:Y:S01]  /*4520*/  F2FP.BF16.F32.PACK_AB R43, R47, R46 ;  /* 0x0000002e2f2b723e */ /* 0x000fe200000010ff */
[----:B------:R-:W2:Y:S01]  /*4530*/  LDC.64 R36, c[0x0][0x850] ;  /* 0x00021400ff247b82 */ /* 0x000ea20000000a00 */
[----:B------:R-:W-:Y:S01]  /*4540*/  F2FP.BF16.F32.PACK_AB R49, R51, R50 ;  /* 0x000000323331723e */ /* 0x000fe200000010ff */
[----:B------:R-:W-:Y:S01]  /*4550*/  STSM.16.MT88.4 [R6+0xa000], R88 ;  /* 0x00a0005806007844 */ /* 0x000fe20000004200 */
[----:B------:R-:W-:-:S02]  /*4560*/  F2FP.BF16.F32.PACK_AB R50, R53, R52 ;  /* 0x000000343532723e */ /* 0x000fc400000010ff */
[----:B------:R-:W-:Y:S01]  /*4570*/  F2FP.BF16.F32.PACK_AB R51, R55, R54 ;  /* 0x000000363733723e */ /* 0x000fe200000010ff */
[----:B------:R-:W-:Y:S01]  /*4580*/  STSM.16.MT88.4 [R6+0xa800], R96 ;  /* 0x00a8006006007844 */ /* 0x000fe20000004200 */
[----:B------:R-:W-:Y:S02]  /*4590*/  F2FP.BF16.F32.PACK_AB R57, R59, R58 ;  /* 0x0000003a3b39723e */ /* 0x000fe400000010ff */
[----:B------:R-:W-:Y:S01]  /*45a0*/  F2FP.BF16.F32.PACK_AB R58, R61, R60 ;  /* 0x0000003c3d3a723e */ /* 0x000fe200000010ff */
[----:B------:R-:W-:Y:S01]  /*45b0*/  STSM.16.MT88.4 [R6+0xb000], R104 ;  /* 0x00b0006806007844 */ /* 0x000fe20000004200 */
[----:B------:R-:W-:Y:S02]  /*45c0*/  F2FP.BF16.F32.PACK_AB R59, R63, R62 ;  /* 0x0000003e3f3b723e */ /* 0x000fe400000010ff */
[----:B------:R-:W-:Y:S01]  /*45d0*/  F2FP.BF16.F32.PACK_AB R65, R67, R66 ;  /* 0x000000424341723e */ /* 0x000fe200000010ff */
[----:B------:R-:W-:Y:S01]  /*45e0*/  STSM.16.MT88.4 [R6+0xb800], R112 ;  /* 0x00b8007006007844 */ /* 0x000fe20000004200 */
[----:B------:R-:W-:-:S02]  /*45f0*/  F2FP.BF16.F32.PACK_AB R66, R69, R68 ;  /* 0x000000444542723e */ /* 0x000fc400000010ff */
[----:B------:R-:W-:Y:S01]  /*4600*/  F2FP.BF16.F32.PACK_AB R67, R71, R70 ;  /* 0x000000464743723e */ /* 0x000fe200000010ff */
[----:B------:R-:W-:Y:S01]  /*4610*/  STSM.16.MT88.4 [R6], R24 ;  /* 0x0000001806007844 */ /* 0x000fe20000004200 */
[----:B-1----:R-:W-:-:S03]  /*4620*/  ISETP.NE.U32.AND P0, PT, R2, RZ, PT ;  /* 0x000000ff0200720c */ /* 0x002fc60003f05070 */
[----:B------:R-:W-:Y:S01]  /*4630*/  STSM.16.MT88.4 [R6+0x800], R32 ;  /* 0x0008002006007844 */ /* 0x000fe20000004200 */
[----:B------:R-:W-:Y:S02]  /*4640*/  ISETP.NE.AND.EX P0, PT, R3, RZ, PT, P0 ;  /* 0x000000ff0300720c */ /* 0x000fe40003f05300 */
[----:B------:R-:W1:Y:S01]  /*4650*/  LDC.64 R2, c[0x0][0x878] ;  /* 0x00021e00ff027b82 */ /* 0x000e620000000a00 */
[----:B------:R-:W-:Y:S04]  /*4660*/  STSM.16.MT88.4 [R6+0x1000], R40 ;  /* 0x0010002806007844 */ /* 0x000fe80000004200 */
[----:B------:R-:W-:Y:S04]  /*4670*/  STSM.16.MT88.4 [R6+0x1800], R48 ;  /* 0x0018003006007844 */ /* 0x000fe80000004200 */
[----:B------:R-:W-:Y:S04]  /*4680*/  STSM.16.MT88.4 [R6+0x2000], R56 ;  /* 0x0020003806007844 */ /* 0x000fe80000004200 */
[----:B------:R4:W-:Y:S01]  /*4690*/  STSM.16.MT88.4 [R6+0x2800], R64 ;  /* 0x0028004006007844 */ /* 0x0009e20000004200 */
[----:B---3--:R-:W-:Y:S01]  /*46a0*/  IMAD.WIDE R4, R120, 0x4, R4 ;  /* 0x0000000478047825 */ /* 0x008fe200078e0204 */
[----:B------:R-:W-:Y:S06]  /*46b0*/  BAR.SYNC.DEFER_BLOCKING 0x1, 0x180 ;  /* 0x0046000000007b1d */ /* 0x000fec0000010000 */
[----:B------:R-:W3:Y:S01]  /*46c0*/  @P0 LDG.E R8, desc[UR38][R4.64] ;  /* 0x0000002604080981 */ /* 0x000ee2000c1e1900 */
[----:B-1----:R-:W-:Y:S01]  /*46d0*/  ISETP.NE.U32.AND P1, PT, R2, RZ, PT ;  /* 0x000000ff0200720c */ /* 0x002fe20003f25070 */
[----:B------:R-:W-:-:S03]  /*46e0*/  IMAD.U32 R7, RZ, RZ, UR5 ;  /* 0x00000005ff077e24 */ /* 0x000fc6000f8e00ff */
[----:B------:R-:W-:Y:S01]  /*46f0*/  ISETP.NE.AND.EX P1, PT, R3, RZ, PT, P1 ;  /* 0x000000ff0300720c */ /* 0x000fe20003f25310 */
[----:B----4-:R-:W-:-:S12]  /*4700*/  IMAD.HI R6, R0, 0x2aaaaaab, RZ ;  /* 0x2aaaaaab00067827 */ /* 0x010fd800078e02ff */
[----:B------:R-:W1:Y:S01]  /*4710*/  @P1 LDC.64 R2, c[0x0][0x878] ;  /* 0x00021e00ff021b82 */ /* 0x000e620000000a00 */
[----:B------:R-:W-:-:S04]  /*4720*/  SHF.R.U32.HI R9, RZ, 0x1f, R6 ;  /* 0x0000001fff097819 */ /* 0x000fc80000011606 */
[----:B------:R-:W-:-:S05]  /*4730*/  LEA.HI.SX32 R45, R6, R9, 0x1e ;  /* 0x00000009062d7211 */ /* 0x000fca00078ff2ff */
[C---:B------:R-:W-:Y:S01]  /*4740*/  IMAD R0, R45.reuse, -0x18, R0 ;  /* 0xffffffe82d007824 */ /* 0x040fe200078e0200 */
[----:B------:R-:W4:Y:S01]  /*4750*/  S2R R38, SR_CTAID.X ;  /* 0x0000000000267919 */ /* 0x000f220000002500 */
[----:B------:R-:W-:-:S03]  /*4760*/  IMAD.SHL.U32 R10, R45, 0x40, RZ ;  /* 0x000000402d0a7824 */ /* 0x000fc600078e00ff */
[----:B------:R-:W-:Y:S01]  /*4770*/  SHF.R.S32.HI R11, RZ, 0x1f, R0 ;  /* 0x0000001fff0b7819 */ /* 0x000fe20000011400 */
[----:B-1----:R-:W-:-:S03]  /*4780*/  @P1 IMAD.WIDE R2, R120, 0x4, R2 ;  /* 0x0000000478021825 */ /* 0x002fc600078e0202 */
[----:B------:R-:W-:Y:S02]  /*4790*/  LEA.HI R12, R11, R0, RZ, 0x3 ;  /* 0x000000000b0c7211 */ /* 0x000fe400078f18ff */
[----:B------:R-:W-:Y:S01]  /*47a0*/  LOP3.LUT R11, R10, 0x1c0, RZ, 0xc0, !PT ;  /* 0x000001c00a0b7812 */ /* 0x000fe200078ec0ff */
[----:B------:R1:W5:Y:S01]  /*47b0*/  @P1 LDG.E R7, desc[UR38][R2.64] ;  /* 0x0000002602071981 */ /* 0x000362000c1e1900 */
[----:B------:R-:W-:Y:S01]  /*47c0*/  LEA.HI R9, R6, R9, RZ, 0x1b ;  /* 0x0000000906097211 */ /* 0x000fe200078fd8ff */
[----:B------:R-:W2:Y:S01]  /*47d0*/  S2UR UR5, SR_CTAID.Y ;  /* 0x00000000000579c3 */ /* 0x000ea20000002600 */
[----:B------:R-:W-:Y:S02]  /*47e0*/  SHF.R.S32.HI R12, RZ, 0x3, R12 ;  /* 0x00000003ff0c7819 */ /* 0x000fe4000001140c */
[----:B------:R-:W-:-:S03]  /*47f0*/  CS2R R24, SRZ ;  /* 0x0000000000187805 */ /* 0x000fc6000001ff00 */
[----:B------:R-:W-:Y:S02]  /*4800*/  IMAD R9, R12, 0xc, R9 ;  /* 0x0000000c0c097824 */ /* 0x000fe400078e0209 */
[----:B-1----:R-:W-:-:S05]  /*4810*/  IMAD.SHL.U32 R2, R0, 0x8, RZ ;  /* 0x0000000800027824 */ /* 0x002fca00078e00ff */
[----:B------:R-:W-:Y:S02]  /*4820*/  LOP3.LUT R0, R11, 0x38, R2, 0xf8, !PT ;  /* 0x000000380b007812 */ /* 0x000fe400078ef802 */
[----:B------:R-:W-:-:S04]  /*4830*/  SHF.R.U32.HI R11, RZ, 0x3, R11 ;  /* 0x00000003ff0b7819 */ /* 0x000fc8000001160b */
[----:B------:R-:W-:-:S05]  /*4840*/  LOP3.LUT R0, R0, R11, RZ, 0x3c, !PT ;  /* 0x0000000b00007212 */ /* 0x000fca00078e3cff */
[----:B------:R-:W-:Y:S01]  /*4850*/  IMAD.U32 R0, R9, 0x200, R0 ;  /* 0x0000020009007824 */ /* 0x000fe200078e0000 */
[----:B---3--:R-:W-:Y:S01]  /*4860*/  @P0 SHF.R.S32.HI R9, RZ, 0x1f, R8 ;  /* 0x0000001fff090819 */ /* 0x008fe20000011408 */
[----:B--2-4-:R-:W-:Y:S06]  /*4870*/  @P1 BRA `(.L_x_541) ;  /* 0x0000000000101947 */ /* 0x014fec0003800000 */
[----:B------:R-:W-:Y:S05]  /*4880*/  @!P0 BRA `(.L_x_541) ;  /* 0x00000000000c8947 */ /* 0x000fea0003800000 */
[----:B------:R-:W2:Y:S04]  /*4890*/  LDG.E R6, desc[UR38][R4.64] ;  /* 0x0000002604067981 */ /* 0x000ea8000c1e1900 */
[----:B-----5:R-:W2:Y:S02]  /*48a0*/  LDG.E R7, desc[UR38][R4.64+0x4] ;  /* 0x0000042604077981 */ /* 0x020ea4000c1e1900 */
[----:B--2---:R-:W-:-:S07]  /*48b0*/  IMAD.IADD R7, R7, 0x1, -R6 ;  /* 0x0000000107077824 */ /* 0x004fce00078e0a06 */
.L_x_541:
[----:B-----5:R-:W-:Y:S01]  /*48c0*/  IMAD R7, R38, -0x60, R7 ;  /* 0xffffffa026077824 */ /* 0x020fe200078e0207 */
[----:B------:R-:W-:Y:S01]  /*48d0*/  LEA R0, R0, UR4, 0x1 ;  /* 0x0000000400007c11 */ /* 0x000fe2000f8e08ff */
[----:B------:R-:W-:Y:S01]  /*48e0*/  @P0 IMAD.MOV.U32 R24, RZ, RZ, R8 ;  /* 0x000000ffff180224 */ /* 0x000fe200078e0008 */
[----:B------:R-:W-:Y:S01]  /*48f0*/  USHF.R.S32.HI UR4, URZ, 0x1f, UR5 ;  /* 0x0000001f3f047899 */ /* 0x000fe20008011405 */
[----:B------:R-:W-:Y:S01]  /*4900*/  @P0 IMAD.MOV.U32 R25, RZ, RZ, R9 ;  /* 0x000000ffff190224 */ /* 0x000fe200078e0009 */
[----:B------:R-:W-:Y:S01]  /*4910*/  VIMNMX R46, R7, 0x60, PT ;  /* 0x00000060072e7848 */ /* 0x000fe20003fe0100 */
[----:B------:R1:W2:Y:S01]  /*4920*/  LDS.128 R28, [R0+0x9800] ;  /* 0x00980000001c7984 */ /* 0x0002a20000000c00 */
[C---:B------:R-:W-:Y:S01]  /*4930*/  VIADD R26, R45.reuse, 0x20 ;  /* 0x000000202d1a7836 */ /* 0x040fe20000000000 */
[----:B------:R-:W-:Y:S01]  /*4940*/  SHF.R.S32.HI R35, RZ, 0x1f, R120 ;  /* 0x0000001fff237819 */ /* 0x000fe20000011478 */
[C---:B------:R-:W-:Y:S01]  /*4950*/  VIADD R27, R45.reuse, 0x30 ;  /* 0x000000302d1b7836 */ /* 0x040fe20000000000 */
[----:B------:R1:W3:Y:S01]  /*4960*/  LDS.128 R4, [R0+0x800] ;  /* 0x0008000000047984 */ /* 0x0002e20000000c00 */
[----:B------:R-:W-:Y:S01]  /*4970*/  VIADD R3, R45, 0x10 ;  /* 0x000000102d037836 */ /* 0x000fe20000000000 */
[-C--:B------:R-:W-:Y:S01]  /*4980*/  ISETP.GE.AND P5, PT, R26, R46.reuse, PT ;  /* 0x0000002e1a00720c */ /* 0x080fe20003fa6270 */
[----:B------:R-:W-:Y:S01]  /*4990*/  IMAD R32, R36, UR4, RZ ;  /* 0x0000000424207c24 */ /* 0x000fe2000f8e02ff */
[----:B------:R1:W4:Y:S01]  /*49a0*/  LDS.128 R8, [R0+0x1000] ;  /* 0x0010000000087984 */ /* 0x0003220000000c00 */
[-C--:B------:R-:W-:Y:S01]  /*49b0*/  ISETP.GE.AND P2, PT, R27, R46.reuse, PT ;  /* 0x0000002e1b00720c */ /* 0x080fe20003f46270 */
[----:B------:R-:W-:Y:S01]  /*49c0*/  ULDC UR8, c[0x0][0x83c] ;  /* 0x00020f0000087ab9 */ /* 0x000fe20000000800 */
[----:B------:R-:W1:Y:S01]  /*49d0*/  LDC.64 R26, c[0x0][0x820] ;  /* 0x00020800ff1a7b82 */ /* 0x000e620000000a00 */
[----:B------:R1:W1:Y:S01]  /*49e0*/  LDS.128 R12, [R0+0x1800] ;  /* 0x00180000000c7984 */ /* 0x0002620000000c00 */
[CC--:B------:R-:W-:Y:S01]  /*49f0*/  ISETP.GE.AND P3, PT, R45.reuse, R46.reuse, PT ;  /* 0x0000002e2d00720c */ /* 0x0c0fe20003f66270 */
[----:B------:R-:W-:Y:S01]  /*4a00*/  VIADD R34, R45, 0x40 ;  /* 0x000000402d227836 */ /* 0x000fe20000000000 */
[----:B------:R-:W-:Y:S01]  /*4a10*/  ISETP.GE.AND P4, PT, R3, R46, PT ;  /* 0x0000002e0300720c */ /* 0x000fe20003f86270 */
[----:B------:R1:W1:Y:S01]  /*4a20*/  LDS.128 R16, [R0+0x2000] ;  /* 0x0020000000107984 */ /* 0x0002620000000c00 */
[----:B------:R-:W-:Y:S01]  /*4a30*/  SHF.R.S32.HI R3, RZ, 0x1f, R2 ;  /* 0x0000001fff037819 */ /* 0x000fe20000011402 */
[----:B------:R-:W-:Y:S01]  /*4a40*/  IMAD R37, R37, UR5, R32 ;  /* 0x0000000525257c24 */ /* 0x000fe2000f8e0220 */
[----:B------:R-:W-:Y:S01]  /*4a50*/  ISETP.GE.OR P6, PT, R2, UR8, P3 ;  /* 0x0000000802007c0c */ /* 0x000fe20009fc6670 */
[----:B------:R1:W1:Y:S01]  /*4a60*/  LDS.128 R20, [R0+0x2800] ;  /* 0x0028000000147984 */ /* 0x0002620000000c00 */
[----:B------:R-:W-:Y:S01]  /*4a70*/  IADD3 R24, P1, R45, R24, RZ ;  /* 0x000000182d187210 */ /* 0x000fe20007f3e0ff */
[----:B------:R-:W-:Y:S01]  /*4a80*/  IMAD.WIDE.U32 R32, R36, UR5, R2 ;  /* 0x0000000524207c25 */ /* 0x000fe2000f8e0002 */
[----:B------:R-:W-:Y:S01]  /*4a90*/  SEL R44, R35, RZ, !P0 ;  /* 0x000000ff232c7207 */ /* 0x000fe20004000000 */
[----:B------:R-:W-:Y:S01]  /*4aa0*/  ULDC.64 UR6, c[0x0][0x858] ;  /* 0x0002160000067ab9 */ /* 0x000fe20000000a00 */
[----:B------:R-:W-:Y:S01]  /*4ab0*/  LEA.HI.X.SX32 R25, R45, R25, 0x1, P1 ;  /* 0x000000192d197211 */ /* 0x000fe200008f0eff */
[----:B------:R-:W-:Y:S01]  /*4ac0*/  IMAD.IADD R33, R33, 0x1, R37 ;  /* 0x0000000121217824 */ /* 0x000fe200078e0225 */
[----:B------:R-:W-:Y:S01]  /*4ad0*/  ISETP.GE.AND P1, PT, R34, R46, PT ;  /* 0x0000002e2200720c */ /* 0x000fe20003f26270 */
[----:B------:R-:W-:Y:S01]  /*4ae0*/  IMAD R34, R44, UR6, RZ ;  /* 0x000000062c227c24 */ /* 0x000fe2000f8e02ff */
[----:B------:R-:W-:Y:S01]  /*4af0*/  SEL R47, R120, RZ, !P0 ;  /* 0x000000ff782f7207 */ /* 0x000fe20004000000 */
[----:B------:R-:W-:Y:S01]  /*4b00*/  BSSY B0, `(.L_x_542) ;  /* 0x0000012000007945 */ /* 0x000fe20003800000 */
[----:B------:R-:W-:Y:S01]  /*4b10*/  ISETP.GE.OR P0, PT, R2, UR8, P4 ;  /* 0x0000000802007c0c */ /* 0x000fe2000a706670 */
[----:B------:R-:W-:-:S04]  /*4b20*/  IMAD.WIDE R24, R38, 0x60, R24 ;  /* 0x0000006026187825 */ /* 0x000fc800078e0218 */
[C---:B------:R-:W-:Y:S02]  /*4b30*/  IMAD R41, R47.reuse, UR7, R34 ;  /* 0x000000072f297c24 */ /* 0x040fe4000f8e0222 */
[----:B------:R-:W-:-:S04]  /*4b40*/  IMAD.WIDE.U32 R32, R47, UR6, R32 ;  /* 0x000000062f207c25 */ /* 0x000fc8000f8e0020 */
[----:B------:R-:W-:Y:S01]  /*4b50*/  IMAD.IADD R41, R33, 0x1, R41 ;  /* 0x0000000121297824 */ /* 0x000fe200078e0229 */
[----:B--2---:R-:W-:Y:S06]  /*4b60*/  @P6 BRA `(.L_x_543) ;  /* 0x00000000002c6947 */ /* 0x004fec0003800000 */
[----:B------:R-:W2:Y:S01]  /*4b70*/  LDS.128 R36, [R0+0x9000] ;  /* 0x0090000000247984 */ /* 0x000ea20000000c00 */
[----:B------:R-:W-:Y:S01]  /*4b80*/  ULDC.64 UR6, c[0x0][0x848] ;  /* 0x0002120000067ab9 */ /* 0x000fe20000000a00 */
[----:B------:R-:W-:Y:S02]  /*4b90*/  IMAD.MOV.U32 R40, RZ, RZ, R32 ;  /* 0x000000ffff287224 */ /* 0x000fe400078e0020 */
[----:B------:R-:W-:Y:S02]  /*4ba0*/  IMAD R43, R25, UR6, RZ ;  /* 0x00000006192b7c24 */ /* 0x000fe4000f8e02ff */
[----:B------:R-:W-:-:S04]  /*4bb0*/  IMAD.WIDE.U32 R34, R24, UR6, R40 ;  /* 0x0000000618227c25 */ /* 0x000fc8000f8e0028 */
[----:B------:R-:W-:Y:S01]  /*4bc0*/  IMAD R43, R24, UR7, R43 ;  /* 0x00000007182b7c24 */ /* 0x000fe2000f8e022b */
[----:B------:R-:W-:Y:S02]  /*4bd0*/  ULDC.64 UR6, c[0x0][0x830] ;  /* 0x00020c0000067ab9 */ /* 0x000fe40000000a00 */
[----:B------:R-:W-:Y:S01]  /*4be0*/  LEA R42, P6, R34, UR6, 0x1 ;  /* 0x00000006222a7c11 */ /* 0x000fe2000f8c08ff */
[----:B------:R-:W-:-:S05]  /*4bf0*/  IMAD.IADD R35, R35, 0x1, R43 ;  /* 0x0000000123237824 */ /* 0x000fca00078e022b */
[----:B------:R-:W-:-:S05]  /*4c00*/  LEA.HI.X R43, R34, UR7, R35, 0x1, P6 ;  /* 0x00000007222b7c11 */ /* 0x000fca000b0f0c23 */
[----:B--2---:R2:W-:Y:S02]  /*4c10*/  STG.E.128 desc[UR38][R42.64], R36 ;  /* 0x000000242a007986 */ /* 0x0045e4000c101d26 */
.L_x_543:
[----:B------:R-:W-:Y:S05]  /*4c20*/  BSYNC B0 ;  /* 0x0000000000007941 */ /* 0x000fea0003800000 */
.L_x_542:
[----:B------:R-:W-:Y:S04]  /*4c30*/  BSSY B0, `(.L_x_544) ;  /* 0x000000f000007945 */ /* 0x000fe80003800000 */
[----:B------:R-:W-:Y:S05]  /*4c40*/  @P0 BRA `(.L_x_545) ;  /* 0x0000000000340947 */ /* 0x000fea0003800000 */
[----:B--2---:R-:W-:Y:S01]  /*4c50*/  IADD3 R37, P0, R24, 0x10, RZ ;  /* 0x0000001018257810 */ /* 0x004fe20007f1e0ff */
[----:B------:R-:W-:Y:S01]  /*4c60*/  ULDC.64 UR6, c[0x0][0x848] ;  /* 0x0002120000067ab9 */ /* 0x000fe20000000a00 */
[----:B------:R-:W-:-:S03]  /*4c70*/  IMAD.MOV.U32 R35, RZ, RZ, R41 ;  /* 0x000000ffff237224 */ /* 0x000fc600078e0029 */
[----:B------:R-:W-:-:S04]  /*4c80*/  IMAD.X R34, RZ, RZ, R25, P0 ;  /* 0x000000ffff227224 */ /* 0x000fc800000e0619 */
[----:B------:R-:W-:Y:S02]  /*4c90*/  IMAD R36, R34, UR6, RZ ;  /* 0x0000000622247c24 */ /* 0x000fe4000f8e02ff */
[----:B------:R-:W-:-:S04]  /*4ca0*/  IMAD.MOV.U32 R34, RZ, RZ, R32 ;  /* 0x000000ffff227224 */ /* 0x000fc800078e0020 */
[----:B------:R-:W-:-:S04]  /*4cb0*/  IMAD.WIDE.U32 R34, R37, UR6, R34 ;  /* 0x0000000625227c25 */ /* 0x000fc8000f8e0022 */
[----:B------:R-:W-:Y:S01]  /*4cc0*/  IMAD R37, R37, UR7, R36 ;  /* 0x0000000725257c24 */ /* 0x000fe2000f8e0224 */
[----:B------:R-:W-:Y:S02]  /*4cd0*/  ULDC.64 UR6, c[0x0][0x830] ;  /* 0x00020c0000067ab9 */ /* 0x000fe40000000a00 */
[----:B------:R-:W-:Y:S01]  /*4ce0*/  LEA R36, P0, R34, UR6, 0x1 ;  /* 0x0000000622247c11 */ /* 0x000fe2000f8008ff */
[----:B------:R-:W-:-:S05]  /*4cf0*/  IMAD.IADD R35, R35, 0x1, R37 ;  /* 0x0000000123237824 */ /* 0x000fca00078e0225 */
[----:B------:R-:W-:-:S05]  /*4d00*/  LEA.HI.X R37, R34, UR7, R35, 0x1, P0 ;  /* 0x0000000722257c11 */ /* 0x000fca00080f0c23 */
[----:B------:R2:W-:Y:S02]  /*4d10*/  STG.E.128 desc[UR38][R36.64], R28 ;  /* 0x0000001c24007986 */ /* 0x0005e4000c101d26 */
.L_x_545:
[----:B------:R-:W-:Y:S05]  /*4d20*/  BSYNC B0 ;  /* 0x0000000000007941 */ /* 0x000fea0003800000 */
.L_x_544:
[----:B--2---:R2:W1:Y:S01]  /*4d30*/  LDS.128 R28, [R0+0xa000] ;  /* 0x00a00000001c7984 */ /* 0x0044620000000c00 */
[C---:B------:R-:W-:Y:S01]  /*4d40*/  ISETP.GE.OR P6, PT, R2.reuse, UR8, P5 ;  /* 0x0000000802007c0c */ /* 0x040fe2000afc6670 */
[----:B------:R-:W-:Y:S01]  /*4d50*/  BSSY B0, `(.L_x_546) ;  /* 0x0000010000007945 */ /* 0x000fe20003800000 */
[----:B------:R-:W-:-:S11]  /*4d60*/  ISETP.GE.OR P0, PT, R2, UR8, P2 ;  /* 0x0000000802007c0c */ /* 0x000fd60009706670 */
[----:B--2---:R-:W-:Y:S05]  /*4d70*/  @P6 BRA `(.L_x_547) ;  /* 0x0000000000346947 */ /* 0x004fea0003800000 */
[----:B------:R-:W-:Y:S01]  /*4d80*/  IADD3 R37, P6, R24, 0x20, RZ ;  /* 0x0000002018257810 */ /* 0x000fe20007fde0ff */
        /* <DEDUP_REMOVED lines=11> */
[----:B-1----:R2:W-:Y:S02]  /*4e40*/  STG.E.128 desc[UR38][R36.64], R28 ;  /* 0x0000001c24007986 */ /* 0x0025e4000c101d26 */
.L_x_547:
[----:B------:R-:W-:Y:S05]  /*4e50*/  BSYNC B0 ;  /* 0x0000000000007941 */ /* 0x000fea0003800000 */
.L_x_546:
[----:B-12---:R1:W2:Y:S01]  /*4e60*/  LDS.128 R28, [R0+0xa800] ;  /* 0x00a80000001c7984 */ /* 0x0062a20000000c00 */
[----:B------:R-:W-:Y:S01]  /*4e70*/  BSSY B0, `(.L_x_548) ;  /* 0x0000010000007945 */ /* 0x000fe20003800000 */
[----:B------:R-:W-:-:S03]  /*4e80*/  VIADD R45, R45, 0x50 ;  /* 0x000000502d2d7836 */ /* 0x000fc60000000000 */
[----:B------:R-:W-:Y:S05]  /*4e90*/  @P0 BRA `(.L_x_549) ;  /* 0x0000000000340947 */ /* 0x000fea0003800000 */
        /* <DEDUP_REMOVED lines=12> */
[----:B--2---:R2:W-:Y:S02]  /*4f60*/  STG.E.128 desc[UR38][R36.64], R28 ;  /* 0x0000001c24007986 */ /* 0x0045e4000c101d26 */
.L_x_549:
[----:B------:R-:W-:Y:S05]  /*4f70*/  BSYNC B0 ;  /* 0x0000000000007941 */ /* 0x000fea0003800000 */
.L_x_548:
[----:B--2---:R2:W1:Y:S01]  /*4f80*/  LDS.128 R28, [R0+0xb000] ;  /* 0x00b00000001c7984 */ /* 0x0044620000000c00 */
[----:B------:R-:W-:Y:S01]  /*4f90*/  ISETP.GE.OR P6, PT, R2, UR8, P1 ;  /* 0x0000000802007c0c */ /* 0x000fe20008fc6670 */
[----:B------:R-:W-:Y:S01]  /*4fa0*/  BSSY B0, `(.L_x_550) ;  /* 0x0000010000007945 */ /* 0x000fe20003800000 */
[----:B------:R-:W-:-:S11]  /*4fb0*/  ISETP.GE.AND P0, PT, R45, R46, PT ;  /* 0x0000002e2d00720c */ /* 0x000fd60003f06270 */
        /* <DEDUP_REMOVED lines=14> */
.L_x_551:
[----:B------:R-:W-:Y:S05]  /*50a0*/  BSYNC B0 ;  /* 0x0000000000007941 */ /* 0x000fea0003800000 */
.L_x_550:
[----:B-1----:R-:W-:Y:S01]  /*50b0*/  IMAD R28, R26, UR4, RZ ;  /* 0x000000041a1c7c24 */ /* 0x002fe2000f8e02ff */
[----:B------:R-:W-:Y:S01]  /*50c0*/  ISETP.GE.OR P6, PT, R2, UR8, P0 ;  /* 0x0000000802007c0c */ /* 0x000fe200087c6670 */
[----:B------:R-:W-:Y:S01]  /*50d0*/  BSSY B0, `(.L_x_552) ;  /* 0x0000012000007945 */ /* 0x000fe20003800000 */
[----:B------:R-:W-:-:S04]  /*50e0*/  IMAD.WIDE.U32 R34, R26, UR5, R2 ;  /* 0x000000051a227c25 */ /* 0x000fc8000f8e0002 */
[----:B------:R-:W-:Y:S02]  /*50f0*/  IMAD R37, R27, UR5, R28 ;  /* 0x000000051b257c24 */ /* 0x000fe4000f8e021c */
[----:B------:R1:W1:Y:S05]  /*5100*/  LDS.128 R28, [R0+0xb800] ;  /* 0x00b80000001c7984 */ /* 0x00026a0000000c00 */
        /* <DEDUP_REMOVED lines=14> */
.L_x_553:
[----:B------:R-:W-:Y:S05]  /*51f0*/  BSYNC B0 ;  /* 0x0000000000007941 */ /* 0x000fea0003800000 */
.L_x_552:
[----:B-1----:R1:W1:Y:S01]  /*5200*/  LDS.128 R28, [R0] ;  /* 0x00000000001c7984 */ /* 0x0022620000000c00 */
[----:B------:R-:W-:Y:S01]  /*5210*/  ULDC UR6, c[0x0][0x80c] ;  /* 0x0002030000067ab9 */ /* 0x000fe20000000800 */
[----:B------:R-:W-:Y:S01]  /*5220*/  ULDC.64 UR4, c[0x0][0x828] ;  /* 0x00020a0000047ab9 */ /* 0x000fe20000000a00 */
[----:B------:R-:W-:Y:S01]  /*5230*/  ISETP.GE.OR P3, PT, R2, UR6, P3 ;  /* 0x0000000602007c0c */ /* 0x000fe20009f66670 */
[----:B------:R-:W-:Y:S01]  /*5240*/  IMAD.IADD R35, R35, 0x1, R37 ;  /* 0x0000000123237824 */ /* 0x000fe200078e0225 */
[----:B------:R-:W-:Y:S01]  /*5250*/  BSSY B0, `(.L_x_554) ;  /* 0x0000015000007945 */ /* 0x000fe20003800000 */
[----:B------:R-:W-:Y:S01]  /*5260*/  IMAD R3, R44, UR4, RZ ;  /* 0x000000042c037c24 */ /* 0x000fe2000f8e02ff */
[C---:B------:R-:W-:Y:S01]  /*5270*/  ISETP.GE.OR P4, PT, R2.reuse, UR6, P4 ;  /* 0x0000000602007c0c */ /* 0x040fe2000a786670 */
[C---:B------:R-:W-:Y:S01]  /*5280*/  IMAD.WIDE.U32 R34, R47.reuse, UR4, R34 ;  /* 0x000000042f227c25 */ /* 0x040fe2000f8e0022 */
[C---:B------:R-:W-:Y:S02]  /*5290*/  ISETP.GE.OR P5, PT, R2.reuse, UR6, P5 ;  /* 0x0000000602007c0c */ /* 0x040fe4000afa6670 */
[C---:B------:R-:W-:Y:S01]  /*52a0*/  ISETP.GE.OR P2, PT, R2.reuse, UR6, P2 ;  /* 0x0000000602007c0c */ /* 0x040fe20009746670 */
[----:B------:R-:W-:Y:S01]  /*52b0*/  IMAD R3, R47, UR5, R3 ;  /* 0x000000052f037c24 */ /* 0x000fe2000f8e0203 */
[----:B------:R-:W-:-:S02]  /*52c0*/  ISETP.GE.OR P1, PT, R2, UR6, P1 ;  /* 0x0000000602007c0c */ /* 0x000fc40008f26670 */
[----:B------:R-:W-:Y:S01]  /*52d0*/  ISETP.GE.OR P0, PT, R2, UR6, P0 ;  /* 0x0000000602007c0c */ /* 0x000fe20008706670 */
[----:B------:R-:W-:Y:S01]  /*52e0*/  IMAD.IADD R27, R35, 0x1, R3 ;  /* 0x00000001231b7824 */ /* 0x000fe200078e0203 */
[----:B------:R-:W-:Y:S11]  /*52f0*/  @P3 BRA `(.L_x_555) ;  /* 0x0000000000283947 */ /* 0x000ff60003800000 */
        /* <DEDUP_REMOVED lines=9> */
[----:B-1----:R1:W-:Y:S02]  /*5390*/  STG.E.128 desc[UR38][R32.64], R28 ;  /* 0x0000001c20007986 */ /* 0x0023e4000c101d26 */
.L_x_555:
[----:B------:R-:W-:Y:S05]  /*53a0*/  BSYNC B0 ;  /* 0x0000000000007941 */ /* 0x000fea0003800000 */
.L_x_554:
[----:B------:R-:W-:Y:S04]  /*53b0*/  BSSY B0, `(.L_x_556) ;  /* 0x000000f000007945 */ /* 0x000fe80003800000 */
[----:B------:R-:W-:Y:S05]  /*53c0*/  @P4 BRA `(.L_x_557) ;  /* 0x0000000000344947 */ /* 0x000fea0003800000 */
[----:B-1----:R-:W-:Y:S01]  /*53d0*/  IADD3 R29, P3, R24, 0x10, RZ ;  /* 0x00000010181d7810 */ /* 0x002fe20007f7e0ff */
[----:B------:R-:W-:Y:S01]  /*53e0*/  ULDC.64 UR4, c[0x0][0x818] ;  /* 0x0002060000047ab9 */ /* 0x000fe20000000a00 */
[----:B------:R-:W-:Y:S02]  /*53f0*/  IMAD.MOV.U32 R2, RZ, RZ, R34 ;  /* 0x000000ffff027224 */ /* 0x000fe400078e0022 */
[----:B------:R-:W-:Y:S02]  /*5400*/  IMAD.MOV.U32 R3, RZ, RZ, R27 ;  /* 0x000000ffff037224 */ /* 0x000fe400078e001b */
[----:B--2---:R-:W-:Y:S02]  /*5410*/  IMAD.X R0, RZ, RZ, R25, P3 ;  /* 0x000000ffff007224 */ /* 0x004fe400018e0619 */
[----:B------:R-:W-:-:S04]  /*5420*/  IMAD.WIDE.U32 R2, R29, UR4, R2 ;  /* 0x000000041d027c25 */ /* 0x000fc8000f8e0002 */
[----:B------:R-:W-:-:S04]  /*5430*/  IMAD R0, R0, UR4, RZ ;  /* 0x0000000400007c24 */ /* 0x000fc8000f8e02ff */
[----:B------:R-:W-:Y:S01]  /*5440*/  IMAD R29, R29, UR5, R0 ;  /* 0x000000051d1d7c24 */ /* 0x000fe2000f8e0200 */
[----:B------:R-:W-:Y:S02]  /*5450*/  ULDC.64 UR4, c[0x0][0x800] ;  /* 0x0002000000047ab9 */ /* 0x000fe40000000a00 */
[----:B------:R-:W-:Y:S01]  /*5460*/  LEA R28, P3, R2, UR4, 0x1 ;  /* 0x00000004021c7c11 */ /* 0x000fe2000f8608ff */
[----:B------:R-:W-:-:S05]  /*5470*/  IMAD.IADD R3, R3, 0x1, R29 ;  /* 0x0000000103037824 */ /* 0x000fca00078e021d */
[----:B------:R-:W-:-:S05]  /*5480*/  LEA.HI.X R29, R2, UR5, R3, 0x1, P3 ;  /* 0x00000005021d7c11 */ /* 0x000fca00098f0c03 */
[----:B---3--:R1:W-:Y:S02]  /*5490*/  STG.E.128 desc[UR38][R28.64], R4 ;  /* 0x000000041c007986 */ /* 0x0083e4000c101d26 */
.L_x_557:
[----:B------:R-:W-:Y:S05]  /*54a0*/  BSYNC B0 ;  /* 0x0000000000007941 */ /* 0x000fea0003800000 */
.L_x_556:
[----:B------:R-:W-:Y:S04]  /*54b0*/  BSSY B0, `(.L_x_558) ;  /* 0x000000f000007945 */ /* 0x000fe80003800000 */
[----:B------:R-:W-:Y:S05]  /*54c0*/  @P5 BRA `(.L_x_559) ;  /* 0x0000000000345947 */ /* 0x000fea0003800000 */
[----:B-1-3--:R-:W-:Y:S01]  /*54d0*/  IADD3 R5, P3, R24, 0x20, RZ ;  /* 0x0000002018057810 */ /* 0x00afe20007f7e0ff */
        /* <DEDUP_REMOVED lines=11> */
[----:B----4-:R1:W-:Y:S02]  /*5590*/  STG.E.128 desc[UR38][R4.64], R8 ;  /* 0x0000000804007986 */ /* 0x0103e4000c101d26 */
.L_x_559:
[----:B------:R-:W-:Y:S05]  /*55a0*/  BSYNC B0 ;  /* 0x0000000000007941 */ /* 0x000fea0003800000 */
.L_x_558:
        /* <DEDUP_REMOVED lines=14> */
[----:B------:R1:W-:Y:S02]  /*5690*/  STG.E.128 desc[UR38][R4.64], R12 ;  /* 0x0000000c04007986 */ /* 0x0003e4000c101d26 */
.L_x_561:
[----:B------:R-:W-:Y:S05]  /*56a0*/  BSYNC B0 ;  /* 0x0000000000007941 */ /* 0x000fea0003800000 */
.L_x_560:
        /* <DEDUP_REMOVED lines=15> */
.L_x_563:
[----:B------:R-:W-:Y:S05]  /*57a0*/  BSYNC B0 ;  /* 0x0000000000007941 */ /* 0x000fea0003800000 */
.L_x_562:
        /* <DEDUP_REMOVED lines=13> */
[----:B------:R1:W-:Y:S01]  /*5880*/  STG.E.128 desc[UR38][R4.64], R20 ;  /* 0x0000001404007986 */ /* 0x0003e2000c101d26 */
[----:B------:R-:W-:Y:S05]  /*5890*/  BRA `(.L_x_516) ;  /* 0x0000004800b87947 */ /* 0x000fea0003800000 */
.L_x_540:
[----:B------:R-:W3:Y:S01]  /*58a0*/  LDL R16, [R1+0x8] ;  /* 0x0000080001107983 */ /* 0x000ee20000100800 */
[----:B------:R-:W4:Y:S08]  /*58b0*/  LDC.64 R4, c[0x0][0x870] ;  /* 0x00021c00ff047b82 */ /* 0x000f300000000a00 */
[----:B-12---:R-:W3:Y:S01]  /*58c0*/  LDC.64 R2, c[0x0][0x870] ;  /* 0x00021c00ff027b82 */ /* 0x006ee20000000a00 */
[----:B------:R-:W-:Y:S01]  /*58d0*/  ULDC UR4, c[0x0][0x808] ;  /* 0x0002020000047ab9 */ /* 0x000fe20000000800 */
[----:B------:R-:W1:Y:S06]  /*58e0*/  S2R R13, SR_CTAID.X ;  /* 0x00000000000d7919 */ /* 0x000e6c0000002500 */
[----:B------:R-:W2:Y:S01]  /*58f0*/  LDC.64 R14, c[0x0][0x820] ;  /* 0x00020800ff0e7b82 */ /* 0x000ea20000000a00 */
[----:B----4-:R-:W-:-:S04]  /*5900*/  ISETP.NE.U32.AND P0, PT, R4, RZ, PT ;  /* 0x000000ff0400720c */ /* 0x010fc80003f05070 */
[----:B------:R-:W-:Y:S01]  /*5910*/  ISETP.NE.AND.EX P0, PT, R5, RZ, PT, P0 ;  /* 0x000000ff0500720c */ /* 0x000fe20003f05300 */
[----:B------:R-:W-:Y:S02]  /*5920*/  IMAD.U32 R0, RZ, RZ, UR4 ;  /* 0x00000004ff007e24 */ /* 0x000fe4000f8e00ff */
[----:B---3--:R-:W-:Y:S02]  /*5930*/  IMAD.WIDE R4, R16, 0x4, R2 ;  /* 0x0000000410047825 */ /* 0x008fe400078e0202 */
[----:B------:R-:W3:Y:S08]  /*5940*/  LDC.64 R2, c[0x0][0x878] ;  /* 0x00021e00ff027b82 */ /* 0x000ef00000000a00 */
[----:B------:R-:W4:Y:S01]  /*5950*/  @P0 LDG.E R9, desc[UR38][R4.64] ;  /* 0x0000002604090981 */ /* 0x000f22000c1e1900 */
[----:B---3--:R-:W-:-:S04]  /*5960*/  ISETP.NE.U32.AND P1, PT, R2, RZ, PT ;  /* 0x000000ff0200720c */ /* 0x008fc80003f25070 */
[----:B------:R-:W-:-:S13]  /*5970*/  ISETP.NE.AND.EX P1, PT, R3, RZ, PT, P1 ;  /* 0x000000ff0300720c */ /* 0x000fda0003f25310 */
[----:B------:R-:W3:Y:S02]  /*5980*/  @P1 LDC.64 R2, c[0x0][0x878] ;  /* 0x00021e00ff021b82 */ /* 0x000ee40000000a00 */
[----:B---3--:R-:W-:-:S05]  /*5990*/  @P1 IMAD.WIDE R6, R16, 0x4, R2 ;  /* 0x0000000410061825 */ /* 0x008fca00078e0202 */
[----:B------:R3:W5:Y:S01]  /*59a0*/  @P1 LDG.E R0, desc[UR38][R6.64] ;  /* 0x0000002606001981 */ /* 0x000762000c1e1900 */
[----:B------:R-:W1:Y:S01]  /*59b0*/  S2UR UR4, SR_CTAID.Y ;  /* 0x00000000000479c3 */ /* 0x000e620000002600 */
[----:B------:R-:W2:Y:S02]  /*59c0*/  S2R R2, SR_TID.X ;  /* 0x0000000000027919 */ /* 0x000ea40000002100 */
[----:B--2---:R-:W-:Y:S01]  /*59d0*/  VIADD R8, R2, 0xffffff80 ;  /* 0xffffff8002087836 */ /* 0x004fe20000000000 */
[----:B------:R-:W-:-:S03]  /*59e0*/  CS2R R2, SRZ ;  /* 0x0000000000027805 */ /* 0x000fc6000001ff00 */
[----:B------:R-:W-:-:S05]  /*59f0*/  IMAD.HI R10, R8, 0x2aaaaaab, RZ ;  /* 0x2aaaaaab080a7827 */ /* 0x000fca00078e02ff */
[----:B------:R-:W-:-:S04]  /*5a00*/  SHF.R.U32.HI R11, RZ, 0x1f, R10 ;  /* 0x0000001fff0b7819 */ /* 0x000fc8000001160a */
[----:B------:R-:W-:Y:S02]  /*5a10*/  LEA.HI.SX32 R17, R10, R11, 0x1e ;  /* 0x0000000b0a117211 */ /* 0x000fe400078ff2ff */
[--C-:B----4-:R-:W-:Y:S01]  /*5a20*/  @P0 SHF.R.S32.HI R3, RZ, 0x1f, R9.reuse ;  /* 0x0000001fff030819 */ /* 0x110fe20000011409 */
[----:B------:R-:W-:Y:S01]  /*5a30*/  @P0 IMAD.MOV.U32 R2, RZ, RZ, R9 ;  /* 0x000000ffff020224 */ /* 0x000fe200078e0009 */
[----:B-1-3--:R-:W-:Y:S06]  /*5a40*/  @P1 BRA `(.L_x_564) ;  /* 0x0000000000101947 */ /* 0x00afec0003800000 */
[----:B------:R-:W-:Y:S05]  /*5a50*/  @!P0 BRA `(.L_x_564) ;  /* 0x00000000000c8947 */ /* 0x000fea0003800000 */
[----:B------:R-:W2:Y:S04]  /*5a60*/  LDG.E R7, desc[UR38][R4.64] ;  /* 0x0000002604077981 */ /* 0x000ea8000c1e1900 */
[----:B-----5:R-:W2:Y:S02]  /*5a70*/  LDG.E R0, desc[UR38][R4.64+0x4] ;  /* 0x0000042604007981 */ /* 0x020ea4000c1e1900 */
[----:B--2---:R-:W-:-:S07]  /*5a80*/  IMAD.IADD R0, R0, 0x1, -R7 ;  /* 0x0000000100007824 */ /* 0x004fce00078e0a07 */
.L_x_564:
[----:B------:R-:W-:Y:S01]  /*5a90*/  IMAD R8, R17, -0x18, R8 ;  /* 0xffffffe811087824 */ /* 0x000fe200078e0208 */
[----:B------:R-:W-:Y:S01]  /*5aa0*/  USHF.R.S32.HI UR5, URZ, 0x1f, UR4 ;  /* 0x0000001f3f057899 */ /* 0x000fe20008011404 */
[----:B-----5:R-:W-:Y:S01]  /*5ab0*/  IMAD R12, R13, -0x60, R0 ;  /* 0xffffffa00d0c7824 */ /* 0x020fe200078e0200 */
[----:B------:R-:W1:Y:S01]  /*5ac0*/  LDC.64 R18, c[0x0][0x850] ;  /* 0x00021400ff127b82 */ /* 0x000e620000000a00 */
[C---:B------:R-:W-:Y:S01]  /*5ad0*/  VIADD R5, R17.reuse, 0x10 ;  /* 0x0000001011057836 */ /* 0x040fe20000000000 */
[----:B------:R-:W-:Y:S01]  /*5ae0*/  ULDC UR8, c[0x0][0x80c] ;  /* 0x0002030000087ab9 */ /* 0x000fe20000000800 */
[----:B------:R-:W-:Y:S01]  /*5af0*/  IMAD.SHL.U32 R10, R8, 0x8, RZ ;  /* 0x00000008080a7824 */ /* 0x000fe200078e00ff */
[-C--:B------:R-:W-:Y:S01]  /*5b00*/  ISETP.GE.AND P3, PT, R17, R12.reuse, PT ;  /* 0x0000000c1100720c */ /* 0x080fe20003f66270 */
[C---:B------:R-:W-:Y:S01]  /*5b10*/  IMAD R0, R14.reuse, UR5, RZ ;  /* 0x000000050e007c24 */ /* 0x040fe2000f8e02ff */
[-C--:B------:R-:W-:Y:S01]  /*5b20*/  ISETP.GE.AND P4, PT, R5, R12.reuse, PT ;  /* 0x0000000c0500720c */ /* 0x080fe20003f86270 */
[----:B------:R-:W-:Y:S01]  /*5b30*/  VIADD R5, R17, 0x20 ;  /* 0x0000002011057836 */ /* 0x000fe20000000000 */
[----:B------:R-:W-:Y:S01]  /*5b40*/  SHF.R.S32.HI R11, RZ, 0x1f, R10 ;  /* 0x0000001fff0b7819 */ /* 0x000fe2000001140a */
[----:B------:R-:W-:Y:S01]  /*5b50*/  IMAD R15, R15, UR4, R0 ;  /* 0x000000040f0f7c24 */ /* 0x000fe2000f8e0200 */
[----:B------:R-:W-:Y:S01]  /*5b60*/  SHF.R.S32.HI R0, RZ, 0x1f, R16 ;  /* 0x0000001fff007819 */ /* 0x000fe20000011410 */
[----:B------:R-:W-:Y:S01]  /*5b70*/  VIADD R7, R17, 0x30 ;  /* 0x0000003011077836 */ /* 0x000fe20000000000 */
[-C--:B------:R-:W-:Y:S01]  /*5b80*/  ISETP.GE.AND P5, PT, R5, R12.reuse, PT ;  /* 0x0000000c0500720c */ /* 0x080fe20003fa6270 */
[----:B------:R-:W-:Y:S01]  /*5b90*/  IMAD.WIDE.U32 R4, R14, UR4, R10 ;  /* 0x000000040e047c25 */ /* 0x000fe2000f8e000a */
[----:B------:R-:W-:Y:S01]  /*5ba0*/  ISETP.GE.OR P6, PT, R10, UR8, P3 ;  /* 0x000000080a007c0c */ /* 0x000fe20009fc6670 */
[----:B------:R-:W-:Y:S01]  /*5bb0*/  ULDC.64 UR6, c[0x0][0x828] ;  /* 0x00020a0000067ab9 */ /* 0x000fe20000000a00 */
[----:B------:R-:W-:Y:S01]  /*5bc0*/  SEL R14, R0, RZ, !P0 ;  /* 0x000000ff000e7207 */ /* 0x000fe20004000000 */
[----:B------:R-:W-:Y:S01]  /*5bd0*/  IMAD.IADD R5, R5, 0x1, R15 ;  /* 0x0000000105057824 */ /* 0x000fe200078e020f */
[----:B------:R-:W-:Y:S01]  /*5be0*/  ISETP.GE.AND P2, PT, R7, R12, PT ;  /* 0x0000000c0700720c */ /* 0x000fe20003f46270 */
[C---:B------:R-:W-:Y:S01]  /*5bf0*/  VIADD R7, R17.reuse, 0x40 ;  /* 0x0000004011077836 */ /* 0x040fe20000000000 */
[C---:B------:R-:W-:Y:S01]  /*5c00*/  IADD3 R2, P1, R17.reuse, R2, RZ ;  /* 0x0000000211027210 */ /* 0x040fe20007f3e0ff */
[----:B------:R-:W-:Y:S01]  /*5c10*/  IMAD R0, R14, UR6, RZ ;  /* 0x000000060e007c24 */ /* 0x000fe2000f8e02ff */
[----:B------:R-:W-:Y:S01]  /*5c20*/  SEL R15, R16, RZ, !P0 ;  /* 0x000000ff100f7207 */ /* 0x000fe20004000000 */
[----:B------:R-:W-:Y:S01]  /*5c30*/  BSSY B0, `(.L_x_565) ;  /* 0x0000013000007945 */ /* 0x000fe20003800000 */
[----:B------:R-:W-:-:S02]  /*5c40*/  LEA.HI.X.SX32 R3, R17, R3, 0x1, P1 ;  /* 0x0000000311037211 */ /* 0x000fc400008f0eff */
[----:B------:R-:W-:Y:S01]  /*5c50*/  ISETP.GE.AND P1, PT, R7, R12, PT ;  /* 0x0000000c0700720c */ /* 0x000fe20003f26270 */
[C---:B------:R-:W-:Y:S01]  /*5c60*/  IMAD R7, R15.reuse, UR7, R0 ;  /* 0x000000070f077c24 */ /* 0x040fe2000f8e0200 */
[----:B------:R-:W-:Y:S01]  /*5c70*/  ISETP.GE.OR P0, PT, R10, UR8, P4 ;  /* 0x000000080a007c0c */ /* 0x000fe2000a706670 */
[----:B------:R-:W-:-:S04]  /*5c80*/  IMAD.WIDE.U32 R8, R15, UR6, R4 ;  /* 0x000000060f087c25 */ /* 0x000fc8000f8e0004 */
[----:B------:R-:W-:-:S04]  /*5c90*/  IMAD.WIDE R2, R13, 0x60, R2 ;  /* 0x000000600d027825 */ /* 0x000fc800078e0202 */
[----:B------:R-:W-:Y:S01]  /*5ca0*/  IMAD.IADD R7, R9, 0x1, R7 ;  /* 0x0000000109077824 */ /* 0x000fe200078e0207 */
[----:B------:R-:W-:Y:S06]  /*5cb0*/  @P6 BRA `(.L_x_566) ;  /* 0x0000000000286947 */ /* 0x000fec0003800000 */
        /* <DEDUP_REMOVED lines=9> */
[----:B------:R2:W-:Y:S02]  /*5d50*/  STG.E.128 desc[UR38][R20.64], RZ ;  /* 0x000000ff14007986 */ /* 0x0005e4000c101d26 */
.L_x_566:
[----:B------:R-:W-:Y:S05]  /*5d60*/  BSYNC B0 ;  /* 0x0000000000007941 */ /* 0x000fea0003800000 */
.L_x_565:
[----:B------:R-:W-:Y:S01]  /*5d70*/  BSSY B0, `(.L_x_567) ;  /* 0x0000010000007945 */ /* 0x000fe20003800000 */
[----:B------:R-:W-:-:S03]  /*5d80*/  ISETP.GE.OR P6, PT, R10, UR8, P5 ;  /* 0x000000080a007c0c */ /* 0x000fc6000afc6670 */
[----:B------:R-:W-:Y:S10]  /*5d90*/  @P0 BRA `(.L_x_568) ;  /* 0x0000000000340947 */ /* 0x000ff40003800000 */
[----:B------:R-:W-:Y:S01]  /*5da0*/  IADD3 R13, P0, R2, 0x10, RZ ;  /* 0x00000010020d7810 */ /* 0x000fe20007f1e0ff */
[----:B------:R-:W-:Y:S01]  /*5db0*/  ULDC.64 UR6, c[0x0][0x818] ;  /* 0x0002060000067ab9 */ /* 0x000fe20000000a00 */
[----:B------:R-:W-:Y:S02]  /*5dc0*/  IMAD.MOV.U32 R4, RZ, RZ, R8 ;  /* 0x000000ffff047224 */ /* 0x000fe400078e0008 */
[----:B------:R-:W-:Y:S02]  /*5dd0*/  IMAD.MOV.U32 R5, RZ, RZ, R7 ;  /* 0x000000ffff057224 */ /* 0x000fe400078e0007 */
[----:B------:R-:W-:Y:S02]  /*5de0*/  IMAD.X R0, RZ, RZ, R3, P0 ;  /* 0x000000ffff007224 */ /* 0x000fe400000e0603 */
[----:B------:R-:W-:-:S04]  /*5df0*/  IMAD.WIDE.U32 R4, R13, UR6, R4 ;  /* 0x000000060d047c25 */ /* 0x000fc8000f8e0004 */
[----:B------:R-:W-:-:S04]  /*5e00*/  IMAD R0, R0, UR6, RZ ;  /* 0x0000000600007c24 */ /* 0x000fc8000f8e02ff */
[----:B------:R-:W-:Y:S01]  /*5e10*/  IMAD R13, R13, UR7, R0 ;  /* 0x000000070d0d7c24 */ /* 0x000fe2000f8e0200 */
[----:B------:R-:W-:Y:S02]  /*5e20*/  ULDC.64 UR6, c[0x0][0x800] ;  /* 0x0002000000067ab9 */ /* 0x000fe40000000a00 */
[----:B--2---:R-:W-:Y:S01]  /*5e30*/  LEA R20, P0, R4, UR6, 0x1 ;  /* 0x0000000604147c11 */ /* 0x004fe2000f8008ff */
[----:B------:R-:W-:-:S05]  /*5e40*/  IMAD.IADD R5, R5, 0x1, R13 ;  /* 0x0000000105057824 */ /* 0x000fca00078e020d */
[----:B------:R-:W-:-:S05]  /*5e50*/  LEA.HI.X R21, R4, UR7, R5, 0x1, P0 ;  /* 0x0000000704157c11 */ /* 0x000fca00080f0c05 */
[----:B------:R3:W-:Y:S02]  /*5e60*/  STG.E.128 desc[UR38][R20.64], RZ ;  /* 0x000000ff14007986 */ /* 0x0007e4000c101d26 */
.L_x_568:
[----:B------:R-:W-:Y:S05]  /*5e70*/  BSYNC B0 ;  /* 0x0000000000007941 */ /* 0x000fea0003800000 */
.L_x_567:
        /* <DEDUP_REMOVED lines=12> */
[----:B--23--:R-:W-:Y:S01]  /*5f40*/  LEA R20, P6, R4, UR6, 0x1 ;  /* 0x0000000604147c11 */ /* 0x00cfe2000f8c08ff */
[----:B------:R-:W-:-:S05]  /*5f50*/  IMAD.IADD R5, R5, 0x1, R13 ;  /* 0x0000000105057824 */ /* 0x000fca00078e020d */
[----:B------:R-:W-:-:S05]  /*5f60*/  LEA.HI.X R21, R4, UR7, R5, 0x1, P6 ;  /* 0x0000000704157c11 */ /* 0x000fca000b0f0c05 */
[----:B------:R4:W-:Y:S02]  /*5f70*/  STG.E.128 desc[UR38][R20.64], RZ ;  /* 0x000000ff14007986 */ /* 0x0009e4000c101d26 */
.L_x_570:
[----:B------:R-:W-:Y:S05]  /*5f80*/  BSYNC B0 ;  /* 0x0000000000007941 */ /* 0x000fea0003800000 */
.L_x_569:
[----:B------:R-:W-:Y:S01]  /*5f90*/  BSSY B0, `(.L_x_571) ;  /* 0x0000011000007945 */ /* 0x000fe20003800000 */
[----:B------:R-:W-:Y:S01]  /*5fa0*/  ISETP.GE.OR P6, PT, R10, UR8, P1 ;  /* 0x000000080a007c0c */ /* 0x000fe20008fc6670 */
[----:B------:R-:W-:Y:S02]  /*5fb0*/  VIADD R17, R17, 0x50 ;  /* 0x0000005011117836 */ /* 0x000fe40000000000 */
        /* <DEDUP_REMOVED lines=10> */
[----:B--234-:R-:W-:Y:S01]  /*6060*/  LEA R20, P0, R4, UR6, 0x1 ;  /* 0x0000000604147c11 */ /* 0x01cfe2000f8008ff */
[----:B------:R-:W-:-:S05]  /*6070*/  IMAD.IADD R5, R5, 0x1, R13 ;  /* 0x0000000105057824 */ /* 0x000fca00078e020d */
[----:B------:R-:W-:-:S05]  /*6080*/  LEA.HI.X R21, R4, UR7, R5, 0x1, P0 ;  /* 0x0000000704157c11 */ /* 0x000fca00080f0c05 */
[----:B------:R2:W-:Y:S02]  /*6090*/  STG.E.128 desc[UR38][R20.64], RZ ;  /* 0x000000ff14007986 */ /* 0x0005e4000c101d26 */
.L_x_572:
[----:B------:R-:W-:Y:S05]  /*60a0*/  BSYNC B0 ;  /* 0x0000000000007941 */ /* 0x000fea0003800000 */
.L_x_571:
[----:B------:R-:W-:Y:S01]  /*60b0*/  BSSY B0, `(.L_x_573) ;  /* 0x0000010000007945 */ /* 0x000fe20003800000 */
[----:B------:R-:W-:-:S03]  /*60c0*/  ISETP.GE.AND P0, PT, R17, R12, PT ;  /* 0x0000000c1100720c */ /* 0x000fc60003f06270 */
        /* <DEDUP_REMOVED lines=10> */
[----:B------:R-:W-:Y:S01]  /*6170*/  LEA R12, P6, R4, UR6, 0x1 ;  /* 0x00000006040c7c11 */ /* 0x000fe2000f8c08ff */
[----:B------:R-:W-:-:S05]  /*6180*/  IMAD.IADD R5, R5, 0x1, R13 ;  /* 0x0000000105057824 */ /* 0x000fca00078e020d */
[----:B------:R-:W-:-:S05]  /*6190*/  LEA.HI.X R13, R4, UR7, R5, 0x1, P6 ;  /* 0x00000007040d7c11 */ /* 0x000fca000b0f0c05 */
[----:B------:R1:W-:Y:S02]  /*61a0*/  STG.E.128 desc[UR38][R12.64], RZ ;  /* 0x000000ff0c007986 */ /* 0x0003e4000c101d26 */
.L_x_574:
[----:B------:R-:W-:Y:S05]  /*61b0*/  BSYNC B0 ;  /* 0x0000000000007941 */ /* 0x000fea0003800000 */
.L_x_573:
[----:B------:R-:W-:Y:S01]  /*61c0*/  ISETP.GE.OR P6, PT, R10, UR8, P0 ;  /* 0x000000080a007c0c */ /* 0x000fe200087c6670 */
[C---:B-1----:R-:W-:Y:S01]  /*61d0*/  IMAD R0, R18.reuse, UR5, RZ ;  /* 0x0000000512007c24 */ /* 0x042fe2000f8e02ff */
[----:B------:R-:W-:Y:S01]  /*61e0*/  ULDC UR8, c[0x0][0x83c] ;  /* 0x00020f0000087ab9 */ /* 0x000fe20000000800 */
[----:B------:R-:W-:Y:S01]  /*61f0*/  BSSY B0, `(.L_x_575) ;  /* 0x0000011000007945 */ /* 0x000fe20003800000 */
[----:B------:R-:W-:-:S04]  /*6200*/  IMAD.WIDE.U32 R12, R18, UR4, R10 ;  /* 0x00000004120c7c25 */ /* 0x000fc8000f8e000a */
[----:B------:R-:W-:-:S05]  /*6210*/  IMAD R19, R19, UR4, R0 ;  /* 0x0000000413137c24 */ /* 0x000fca000f8e0200 */
[----:B------:R-:W-:Y:S05]  /*6220*/  @P6 BRA `(.L_x_576) ;  /* 0x0000000000346947 */ /* 0x000fea0003800000 */
        /* <DEDUP_REMOVED lines=13> */
.L_x_576:
[----:B------:R-:W-:Y:S05]  /*6300*/  BSYNC B0 ;  /* 0x0000000000007941 */ /* 0x000fea0003800000 */
.L_x_575:
[----:B------:R-:W-:Y:S01]  /*6310*/  ISETP.GE.OR P3, PT, R10, UR8, P3 ;  /* 0x000000080a007c0c */ /* 0x000fe20009f66670 */
[----:B------:R-:W-:Y:S01]  /*6320*/  ULDC.64 UR4, c[0x0][0x858] ;  /* 0x0002160000047ab9 */ /* 0x000fe20000000a00 */
[----:B------:R-:W-:Y:S01]  /*6330*/  IMAD.IADD R13, R13, 0x1, R19 ;  /* 0x000000010d0d7824 */ /* 0x000fe200078e0213 */
[----:B------:R-:W-:Y:S01]  /*6340*/  BSSY B0, `(.L_x_577) ;  /* 0x0000015000007945 */ /* 0x000fe20003800000 */
[----:B------:R-:W-:Y:S01]  /*6350*/  IMAD R0, R14, UR4, RZ ;  /* 0x000000040e007c24 */ /* 0x000fe2000f8e02ff */
[C---:B------:R-:W-:Y:S01]  /*6360*/  ISETP.GE.OR P4, PT, R10.reuse, UR8, P4 ;  /* 0x000000080a007c0c */ /* 0x040fe2000a786670 */
[C---:B------:R-:W-:Y:S01]  /*6370*/  IMAD.WIDE.U32 R8, R15.reuse, UR4, R12 ;  /* 0x000000040f087c25 */ /* 0x040fe2000f8e000c */
[C---:B------:R-:W-:Y:S02]  /*6380*/  ISETP.GE.OR P5, PT, R10.reuse, UR8, P5 ;  /* 0x000000080a007c0c */ /* 0x040fe4000afa6670 */
[C---:B------:R-:W-:Y:S01]  /*6390*/  ISETP.GE.OR P2, PT, R10.reuse, UR8, P2 ;  /* 0x000000080a007c0c */ /* 0x040fe20009746670 */
[----:B-1----:R-:W-:Y:S01]  /*63a0*/  IMAD R7, R15, UR5, R0 ;  /* 0x000000050f077c24 */ /* 0x002fe2000f8e0200 */
        /* <DEDUP_REMOVED lines=14> */
.L_x_578:
[----:B------:R-:W-:Y:S05]  /*6490*/  BSYNC B0 ;  /* 0x0000000000007941 */ /* 0x000fea0003800000 */
.L_x_577:
[----:B------:R-:W-:Y:S04]  /*64a0*/  BSSY B0, `(.L_x_579) ;  /* 0x000000f000007945 */ /* 0x000fe80003800000 */
[----:B------:R-:W-:Y:S05]  /*64b0*/  @P4 BRA `(.L_x_580) ;  /* 0x0000000000344947 */ /* 0x000fea0003800000 */
[----:B-1----:R-:W-:Y:S01]  /*64c0*/  IADD3 R11, P3, R2, 0x10, RZ ;  /* 0x00000010020b7810 */ /* 0x002fe20007f7e0ff */
        /* <DEDUP_REMOVED lines=12> */
.L_x_580:
[----:B------:R-:W-:Y:S05]  /*6590*/  BSYNC B0 ;  /* 0x0000000000007941 */ /* 0x000fea0003800000 */
.L_x_579:
        /* <DEDUP_REMOVED lines=15> */
.L_x_582:
[----:B------:R-:W-:Y:S05]  /*6690*/  BSYNC B0 ;  /* 0x0000000000007941 */ /* 0x000fea0003800000 */
.L_x_581:
        /* <DEDUP_REMOVED lines=15> */
.L_x_584:
[----:B------:R-:W-:Y:S05]  /*6790*/  BSYNC B0 ;  /* 0x0000000000007941 */ /* 0x000fea0003800000 */
.L_x_583:
        /* <DEDUP_REMOVED lines=15> */
.L_x_586:
[----:B------:R-:W-:Y:S05]  /*6890*/  BSYNC B0 ;  /* 0x0000000000007941 */ /* 0x000fea0003800000 */
.L_x_585:
[----:B------:R-:W-:Y:S05]  /*68a0*/  @P0 BRA `(.L_x_516) ;  /* 0x0000003800b40947 */ /* 0x000fea0003800000 */
[----:B------:R-:W-:Y:S01]  /*68b0*/  IADD3 R5, P0, R2, 0x50, RZ ;  /* 0x0000005002057810 */ /* 0x000fe20007f1e0ff */
[----:B------:R-:W-:Y:S01]  /*68c0*/  ULDC.64 UR4, c[0x0][0x848] ;  /* 0x0002120000047ab9 */ /* 0x000fe20000000a00 */
[----:B------:R-:W-:-:S03]  /*68d0*/  IMAD.MOV.U32 R2, RZ, RZ, R8 ;  /* 0x000000ffff027224 */ /* 0x000fc600078e0008 */
[----:B------:R-:W-:Y:S02]  /*68e0*/  IMAD.X R0, RZ, RZ, R3, P0 ;  /* 0x000000ffff007224 */ /* 0x000fe400000e0603 */
        /* <DEDUP_REMOVED lines=8> */
[----:B------:R1:W-:Y:S01]  /*6970*/  STG.E.128 desc[UR38][R4.64], RZ ;  /* 0x000000ff04007986 */ /* 0x0003e2000c101d26 */
[----:B------:R-:W-:Y:S05]  /*6980*/  BRA `(.L_x_516) ;  /* 0x00000038007c7947 */ /* 0x000fea0003800000 */
.L_x_511:
[----:B------:R-:W-:-:S08]  /*6990*/  NOP ;  /* 0x0000000000007918 */ /* 0x000fd00000000000 */
[----:B------:R-:W1:-:S00]  /*69a0*/  USETMAXREG.DEALLOC.CTAPOOL 0x20 ;  /* 0x00000020000079c8 */ /* 0x000e4000080e0500 */
[----:B-1----:R-:W-:-:S06]  /*69b0*/  LOP3.LUT R0, R0, 0x3, RZ, 0xc0, !PT ;  /* 0x0000000300007812 */ /* 0x002fcc00078ec0ff */
[----:B------:R-:W1:Y:S02]  /*69c0*/  SHFL.IDX PT, R0, R0, RZ, 0x1f ;  /* 0x00001fff00007589 */ /* 0x000e6400000e0000 */
[----:B-1----:R-:W-:-:S13]  /*69d0*/  ISETP.NE.AND P0, PT, R0, RZ, PT ;  /* 0x000000ff0000720c */ /* 0x002fda0003f05270 */
[----:B------:R-:W-:Y:S05]  /*69e0*/  @!P0 BRA `(.L_x_587) ;  /* 0x0000001000dc8947 */ /* 0x000fea0003800000 */
[----:B------:R-:W-:-:S13]  /*69f0*/  ISETP.NE.AND P0, PT, R0, 0x1, PT ;  /* 0x000000010000780c */ /* 0x000fda0003f05270 */
[----:B------:R-:W-:Y:S05]  /*6a00*/  @P0 BRA `(.L_x_516) ;  /* 0x00000038005c0947 */ /* 0x000fea0003800000 */
[----:B------:R-:W-:Y:S01]  /*6a10*/  ULDC.64 UR4, c[0x0][0x8d8] ;  /* 0x0002360000047ab9 */ /* 0x000fe20000000a00 */
[----:B------:R-:W1:Y:S01]  /*6a20*/  S2UR UR12, SR_CTAID.Z ;  /* 0x00000000000c79c3 */ /* 0x000e620000002700 */
[----:B------:R-:W-:-:S04]  /*6a30*/  ISETP.NE.U32.AND P0, PT, RZ, UR4, PT ;  /* 0x00000004ff007c0c */ /* 0x000fc8000bf05070 */
[----:B------:R-:W-:-:S13]  /*6a40*/  ISETP.NE.AND.EX P0, PT, RZ, UR5, PT, P0 ;  /* 0x00000005ff007c0c */ /* 0x000fda000bf05300 */
[----:B------:R-:W-:Y:S05]  /*6a50*/  @!P0 BRA `(.L_x_588) ;  /* 0x00000000001c8947 */ /* 0x000fea0003800000 */
[----:B------:R-:W-:Y:S02]  /*6a60*/  ULDC.64 UR4, c[0x0][0x8d8] ;  /* 0x0002360000047ab9 */ /* 0x000fe40000000a00 */
[----:B-1----:R-:W-:-:S06]  /*6a70*/  UIMAD.WIDE UR4, UR12, 0x4, UR4 ;  /* 0x000000040c0478a5 */ /* 0x002fcc000f8e0204 */
[----:B------:R-:W-:Y:S02]  /*6a80*/  IMAD.U32 R2, RZ, RZ, UR4 ;  /* 0x00000004ff027e24 */ /* 0x000fe4000f8e00ff */
[----:B------:R-:W-:-:S05]  /*6a90*/  IMAD.U32 R3, RZ, RZ, UR5 ;  /* 0x00000005ff037e24 */ /* 0x000fca000f8e00ff */
[----:B------:R-:W2:Y:S02]  /*6aa0*/  LDG.E R2, desc[UR38][R2.64] ;  /* 0x0000002602027981 */ /* 0x000ea4000c1e1900 */
[----:B--2---:R-:W-:Y:S01]  /*6ab0*/  R2UR UR5, R2 ;  /* 0x00000000020572ca */ /* 0x004fe200000e0000 */
[----:B------:R-:W-:-:S14]  /*6ac0*/  BRA `(.L_x_589) ;  /* 0x0000000000387947 */ /* 0x000fdc0003800000 */
.L_x_588:
[----:B------:R-:W-:Y:S02]  /*6ad0*/  ULDC.64 UR4, c[0x0][0x8d0] ;  /* 0x0002340000047ab9 */ /* 0x000fe40000000a00 */
[----:B------:R-:W-:-:S04]  /*6ae0*/  ISETP.NE.U32.AND P0, PT, RZ, UR4, PT ;  /* 0x00000004ff007c0c */ /* 0x000fc8000bf05070 */
[----:B------:R-:W-:-:S13]  /*6af0*/  ISETP.NE.AND.EX P0, PT, RZ, UR5, PT, P0 ;  /* 0x00000005ff007c0c */ /* 0x000fda000bf05300 */
[----:B------:R-:W-:Y:S05]  /*6b00*/  @!P0 BRA `(.L_x_590) ;  /* 0x0000000000248947 */ /* 0x000fea0003800000 */
[----:B------:R-:W-:Y:S02]  /*6b10*/  ULDC.64 UR4, c[0x0][0x8d0] ;  /* 0x0002340000047ab9 */ /* 0x000fe40000000a00 */
[----:B-1----:R-:W-:-:S06]  /*6b20*/  UIMAD.WIDE UR4, UR12, 0x4, UR4 ;  /* 0x000000040c0478a5 */ /* 0x002fcc000f8e0204 */
[----:B------:R-:W-:Y:S02]  /*6b30*/  IMAD.U32 R2, RZ, RZ, UR4 ;  /* 0x00000004ff027e24 */ /* 0x000fe4000f8e00ff */
[----:B------:R-:W-:-:S05]  /*6b40*/  IMAD.U32 R3, RZ, RZ, UR5 ;  /* 0x00000005ff037e24 */ /* 0x000fca000f8e00ff */
[----:B------:R-:W2:Y:S04]  /*6b50*/  LDG.E R0, desc[UR38][R2.64] ;  /* 0x0000002602007981 */ /* 0x000ea8000c1e1900 */
[----:B------:R-:W2:Y:S02]  /*6b60*/  LDG.E R5, desc[UR38][R2.64+0x4] ;  /* 0x0000042602057981 */ /* 0x000ea4000c1e1900 */
[----:B--2---:R-:W-:-:S05]  /*6b70*/  IMAD.IADD R0, R5, 0x1, -R0 ;  /* 0x0000000105007824 */ /* 0x004fca00078e0a00 */
[----:B------:R-:W-:Y:S01]  /*6b80*/  R2UR UR5, R0 ;  /* 0x00000000000572ca */ /* 0x000fe200000e0000 */
[----:B------:R-:W-:-:S14]  /*6b90*/  BRA `(.L_x_589) ;  /* 0x0000000000047947 */ /* 0x000fdc0003800000 */
.L_x_590:
[----:B------:R-:W-:-:S05]  /*6ba0*/  ULDC UR5, c[0x0][0x8bc] ;  /* 0x00022f0000057ab9 */ /* 0x000fca0000000800 */
.L_x_589:
[----:B------:R-:W2:Y:S02]  /*6bb0*/  S2UR UR4, SR_CTAID.X ;  /* 0x00000000000479c3 */ /* 0x000ea40000002500 */
[----:B--2---:R-:W-:-:S04]  /*6bc0*/  UIMAD UR4, UR4, 0x60, URZ ;  /* 0x00000060040478a4 */ /* 0x004fc8000f8e023f */
[----:B------:R-:W-:-:S04]  /*6bd0*/  UISETP.GE.AND UP0, UPT, UR4, UR5, UPT ;  /* 0x000000050400728c */ /* 0x000fc8000bf06270 */
[----:B-1----:R-:W-:-:S06]  /*6be0*/  USEL UR12, UR12, 0xffffffff, !UP0 ;  /* 0xffffffff0c0c7887 */ /* 0x002fcc000c000000 */
[----:B------:R-:W-:-:S13]  /*6bf0*/  ISETP.LE.AND P0, PT, RZ, UR12, PT ;  /* 0x0000000cff007c0c */ /* 0x000fda000bf03270 */
[----:B------:R-:W-:Y:S05]  /*6c00*/  @!P0 BRA `(.L_x_516) ;  /* 0x0000003400dc8947 */ /* 0x000fea0003800000 */
[----:B------:R-:W-:Y:S02]  /*6c10*/  ULDC.64 UR4, c[0x0][0x770] ;  /* 0x0001dc0000047ab9 */ /* 0x000fe40000000a00 */
[----:B------:R-:W-:-:S04]  /*6c20*/  UISETP.NE.U32.AND UP0, UPT, UR4, URZ, UPT ;  /* 0x0000003f0400728c */ /* 0x000fc8000bf05070 */
[----:B------:R-:W-:-:S03]  /*6c30*/  UISETP.NE.AND.EX UP0, UPT, UR5, URZ, UPT, UP0 ;  /* 0x0000003f0500728c */ /* 0x000fc6000bf05300 */
[----:B------:R-:W-:Y:S02]  /*6c40*/  ULDC.64 UR4, c[0x0][0x770] ;  /* 0x0001dc0000047ab9 */ /* 0x000fe40000000a00 */
[----:B------:R-:W-:Y:S01]  /*6c50*/  UIMAD.WIDE UR4, UR12, 0x4, UR4 ;  /* 0x000000040c0478a5 */ /* 0x000fe2000f8e0204 */
[----:B------:R-:W-:-:S05]  /*6c60*/  PLOP3.LUT P0, PT, PT, PT, UP0, 0x80, 0x0 ;  /* 0x000000000000781c */ /* 0x000fca0003f0f008 */
[----:B------:R-:W-:Y:S02]  /*6c70*/  IMAD.U32 R2, RZ, RZ, UR4 ;  /* 0x00000004ff027e24 */ /* 0x000fe4000f8e00ff */
[----:B------:R-:W-:Y:S01]  /*6c80*/  IMAD.U32 R3, RZ, RZ, UR5 ;  /* 0x00000005ff037e24 */ /* 0x000fe2000f8e00ff */
[----:B------:R-:W-:-:S05]  /*6c90*/  ULDC.64 UR4, c[0x0][0x780] ;  /* 0x0001e00000047ab9 */ /* 0x000fca0000000a00 */
[----:B------:R-:W2:Y:S01]  /*6ca0*/  @P0 LDG.E R6, desc[UR38][R2.64] ;  /* 0x0000002602060981 */ /* 0x000ea2000c1e1900 */
[----:B------:R-:W-:Y:S01]  /*6cb0*/  UISETP.NE.U32.AND UP1, UPT, UR4, URZ, UPT ;  /* 0x0000003f0400728c */ /* 0x000fe2000bf25070 */
[----:B------:R-:W-:-:S03]  /*6cc0*/  ULDC UR6, c[0x0][0x280] ;  /* 0x0000a00000067ab9 */ /* 0x000fc60000000800 */
[----:B------:R-:W-:Y:S01]  /*6cd0*/  UISETP.NE.AND.EX UP1, UPT, UR5, URZ, UPT, UP1 ;  /* 0x0000003f0500728c */ /* 0x000fe2000bf25310 */
[----:B------:R-:W-:-:S05]  /*6ce0*/  IMAD.U32 R0, RZ, RZ, UR6 ;  /* 0x00000006ff007e24 */ /* 0x000fca000f8e00ff */
[----:B------:R-:W-:-:S05]  /*6cf0*/  PLOP3.LUT P1, PT, PT, PT, UP1, 0x80, 0x0 ;  /* 0x000000000000781c */ /* 0x000fca0003f2f018 */
[----:B------:R-:W-:Y:S02]  /*6d00*/  @UP1 ULDC.64 UR4, c[0x0][0x780] ;  /* 0x0001e00000041ab9 */ /* 0x000fe40000000a00 */
[----:B------:R-:W-:-:S06]  /*6d10*/  @UP1 UIMAD.WIDE UR4, UR12, 0x4, UR4 ;  /* 0x000000040c0418a5 */ /* 0x000fcc000f8e0204 */
[----:B------:R-:W-:Y:S02]  /*6d20*/  IMAD.U32 R4, RZ, RZ, UR4 ;  /* 0x00000004ff047e24 */ /* 0x000fe4000f8e00ff */
[----:B------:R-:W-:-:S05]  /*6d30*/  IMAD.U32 R5, RZ, RZ, UR5 ;  /* 0x00000005ff057e24 */ /* 0x000fca000f8e00ff */
[----:B------:R1:W5:Y:S01]  /*6d40*/  @P1 LDG.E R0, desc[UR38][R4.64] ;  /* 0x0000002604001981 */ /* 0x000362000c1e1900 */
[----:B------:R-:W-:Y:S01]  /*6d50*/  PLOP3.LUT P2, PT, PT, PT, UP0, 0x80, 0x0 ;  /* 0x000000000000781c */ /* 0x000fe20003f4f008 */
[----:B------:R-:W3:Y:S02]  /*6d60*/  S2UR UR13, SR_CTAID.Y ;  /* 0x00000000000d79c3 */ /* 0x000ee40000002600 */
[----:B---3--:R-:W-:-:S10]  /*6d70*/  USHF.R.S32.HI UR7, URZ, 0x1f, UR13 ;  /* 0x0000001f3f077899 */ /* 0x008fd4000801140d */
[----:B--2---:R-:W-:-:S13]  /*6d80*/  @P2 R2UR UR4, R6 ;  /* 0x00000000060422ca */ /* 0x004fda00000e0000 */
[----:B------:R-:W-:-:S04]  /*6d90*/  @UP0 ULEA UR4, UR12, UR4, 0x6 ;  /* 0x000000040c040291 */ /* 0x000fc8000f8e303f */
[----:B------:R-:W-:-:S04]  /*6da0*/  @UP0 USHF.R.S32.HI UR5, URZ, 0x1f, UR4 ;  /* 0x0000001f3f050899 */ /* 0x000fc80008011404 */
[----:B------:R-:W-:-:S04]  /*6db0*/  @UP0 ULEA.HI UR5, UR5, UR4, URZ, 0x6 ;  /* 0x0000000405050291 */ /* 0x000fc8000f8f303f */
[----:B------:R-:W-:-:S04]  /*6dc0*/  @UP0 USHF.R.S32.HI UR5, URZ, 0x6, UR5 ;  /* 0x000000063f050899 */ /* 0x000fc80008011405 */
[----:B------:R-:W-:Y:S01]  /*6dd0*/  @UP0 UIMAD UR6, UR5, 0x3000, URZ ;  /* 0x00003000050608a4 */ /* 0x000fe2000f8e023f */
[----:B-1----:R-:W-:Y:S11]  /*6de0*/  @P1 BRA `(.L_x_591) ;  /* 0x0000000000101947 */ /* 0x002ff60003800000 */
[----:B------:R-:W-:Y:S05]  /*6df0*/  @!P0 BRA `(.L_x_591) ;  /* 0x00000000000c8947 */ /* 0x000fea0003800000 */
[----:B------:R-:W2:Y:S04]  /*6e00*/  LDG.E R5, desc[UR38][R2.64] ;  /* 0x0000002602057981 */ /* 0x000ea8000c1e1900 */
[----:B-----5:R-:W2:Y:S02]  /*6e10*/  LDG.E R0, desc[UR38][R2.64+0x4] ;  /* 0x0000042602007981 */ /* 0x020ea4000c1e1900 */
[----:B--2---:R-:W-:-:S07]  /*6e20*/  IMAD.IADD R0, R0, 0x1, -R5 ;  /* 0x0000000100007824 */ /* 0x004fce00078e0a05 */
.L_x_591:
[----:B-----5:R-:W-:Y:S01]  /*6e30*/  ISETP.GE.AND P0, PT, R0, 0x1, PT ;  /* 0x000000010000780c */ /* 0x020fe20003f06270 */
[----:B------:R-:W-:Y:S01]  /*6e40*/  @UP0 USHF.R.S32.HI UR8, URZ, 0x1f, UR6 ;  /* 0x0000001f3f080899 */ /* 0x000fe20008011406 */
[----:B------:R-:W-:Y:S01]  /*6e50*/  UMOV UR4, URZ ;  /* 0x0000003f00047c82 */ /* 0x000fe20008000000 */
[----:B------:R-:W-:Y:S01]  /*6e60*/  UMOV UR5, URZ ;  /* 0x0000003f00057c82 */ /* 0x000fe20008000000 */
[----:B------:R-:W-:-:S04]  /*6e70*/  @UP0 UMOV UR4, UR6 ;  /* 0x0000000600040c82 */ /* 0x000fc80008000000 */
[----:B------:R-:W-:-:S05]  /*6e80*/  @UP0 UMOV UR5, UR8 ;  /* 0x0000000800050c82 */ /* 0x000fca0008000000 */
[----:B------:R-:W-:Y:S05]  /*6e90*/  @!P0 BRA `(.L_x_516) ;  /* 0x0000003400388947 */ /* 0x000fea0003800000 */
[----:B------:R-:W-:Y:S01]  /*6ea0*/  ULDC.64 UR8, c[0x0][0x2d8] ;  /* 0x0000b60000087ab9 */ /* 0x000fe20000000a00 */
[C---:B------:R-:W-:Y:S01]  /*6eb0*/  VIADD R2, R0.reuse, 0x3f ;  /* 0x0000003f00027836 */ /* 0x040fe20000000000 */
[----:B------:R-:W-:Y:S01]  /*6ec0*/  UIMAD UR7, UR7, UR8, URZ ;  /* 0x00000008070772a4 */ /* 0x000fe2000f8e023f */
[----:B------:R-:W-:Y:S01]  /*6ed0*/  ISETP.GE.AND P1, PT, R0, 0x41, PT ;  /* 0x000000410000780c */ /* 0x000fe20003f26270 */
[----:B------:R-:W-:Y:S02]  /*6ee0*/  USHF.R.S32.HI UR6, URZ, 0x1f, UR12 ;  /* 0x0000001f3f067899 */ /* 0x000fe4000801140c */
[----:B------:R-:W-:Y:S01]  /*6ef0*/  UIMAD.WIDE.U32 UR10, UR13, UR8, URZ ;  /* 0x000000080d0a72a5 */ /* 0x000fe2000f8e003f */
[----:B------:R-:W-:Y:S01]  /*6f00*/  SHF.R.S32.HI R3, RZ, 0x1f, R2 ;  /* 0x0000001fff037819 */ /* 0x000fe20000011402 */
[----:B------:R-:W-:Y:S02]  /*6f10*/  UIMAD UR7, UR13, UR9, UR7 ;  /* 0x000000090d0772a4 */ /* 0x000fe4000f8e0207 */
[----:B------:R-:W-:Y:S01]  /*6f20*/  UIADD3 UR8, UP1, UR4, UR10, URZ ;  /* 0x0000000a04087290 */ /* 0x000fe2000ff3e03f */
[----:B------:R-:W-:Y:S01]  /*6f30*/  LEA.HI R3, R3, R2, RZ, 0x6 ;  /* 0x0000000203037211 */ /* 0x000fe200078f30ff */
[----:B------:R-:W-:-:S02]  /*6f40*/  UIADD3 UR7, UR11, UR7, URZ ;  /* 0x000000070b077290 */ /* 0x000fc4000fffe03f */
[----:B------:R-:W-:Y:S01]  /*6f50*/  USEL UR6, UR6, URZ, !UP0 ;  /* 0x0000003f06067287 */ /* 0x000fe2000c000000 */
[----:B------:R-:W-:Y:S01]  /*6f60*/  SHF.R.S32.HI R3, RZ, 0x6, R3 ;  /* 0x00000006ff037819 */ /* 0x000fe20000011403 */
[----:B------:R-:W-:Y:S01]  /*6f70*/  ULDC.64 UR14, c[0x0][0x2e0] ;  /* 0x0000b800000e7ab9 */ /* 0x000fe20000000a00 */
[----:B------:R-:W-:Y:S02]  /*6f80*/  USEL UR13, UR12, URZ, !UP0 ;  /* 0x0000003f0c0d7287 */ /* 0x000fe4000c000000 */
[----:B------:R-:W-:Y:S01]  /*6f90*/  UIADD3.X UR9, UR5, UR7, URZ, UP1, !UPT ;  /* 0x0000000705097290 */ /* 0x000fe20008ffe43f */
[----:B------:R-:W-:Y:S01]  /*6fa0*/  VIMNMX R3, R3, 0x1, !PT ;  /* 0x0000000103037848 */ /* 0x000fe20007fe0100 */
[----:B------:R-:W-:Y:S02]  /*6fb0*/  UIMAD UR6, UR6, UR14, URZ ;  /* 0x0000000e060672a4 */ /* 0x000fe4000f8e023f */
[----:B------:R-:W-:Y:S01]  /*6fc0*/  UIMAD.WIDE.U32 UR8, UR13, UR14, UR8 ;  /* 0x0000000e0d0872a5 */ /* 0x000fe2000f8e0008 */
[----:B------:R-:W-:Y:S01]  /*6fd0*/  LOP3.LUT R2, R3, 0x1, RZ, 0xc0, !PT ;  /* 0x0000000103027812 */ /* 0x000fe200078ec0ff */
[----:B------:R-:W-:Y:S01]  /*6fe0*/  UIMAD UR12, UR13, UR15, UR6 ;  /* 0x0000000f0d0c72a4 */ /* 0x000fe2000f8e0206 */
[----:B------:R-:W-:-:S03]  /*6ff0*/  ELECT P0, URZ, PT ;  /* 0x00000000003f782f */ /* 0x000fc60003800000 */
[----:B------:R-:W-:Y:S01]  /*7000*/  UIADD3 UR21, UR9, UR12, URZ ;  /* 0x0000000c09157290 */ /* 0x000fe2000fffe03f */
[----:B------:R-:W-:Y:S01]  /*7010*/  UMOV UR6, URZ ;  /* 0x0000003f00067c82 */ /* 0x000fe20008000000 */
[----:B------:R-:W-:Y:S10]  /*7020*/  @!P1 BRA `(.L_x_592) ;  /* 0x0000000800309947 */ /* 0x000ff40003800000 */
[----:B------:R-:W-:Y:S01]  /*7030*/  UMOV UR6, UR10 ;  /* 0x0000000a00067c82 */ /* 0x000fe20008000000 */
[----:B------:R-:W-:Y:S01]  /*7040*/  ULDC.64 UR10, c[0x0][0x2c0] ;  /* 0x0000b000000a7ab9 */ /* 0x000fe20000000a00 */
[----:B------:R-:W-:Y:S01]  /*7050*/  UIMAD.WIDE.U32 UR6, UR13, UR14, UR6 ;  /* 0x0000000e0d0672a5 */ /* 0x000fe2000f8e0006 */
[----:B------:R-:W-:Y:S01]  /*7060*/  IMAD.IADD R0, R3, 0x1, -R2 ;  /* 0x0000000103007824 */ /* 0x000fe200078e0a02 */
[----:B------:R-:W-:Y:S02]  /*7070*/  ULDC.64 UR24, c[0x0][0x2c0] ;  /* 0x0000b00000187ab9 */ /* 0x000fe40000000a00 */
[----:B------:R-:W-:-:S04]  /*7080*/  UIADD3 UR19, UP0, UR4, UR6, URZ ;  /* 0x0000000604137290 */ /* 0x000fc8000ff1e03f */
[----:B------:R-:W-:Y:S02]  /*7090*/  UIADD3.X UR4, UR5, UR12, UR7, UP0, !UPT ;  /* 0x0000000c05047290 */ /* 0x000fe400087fe407 */
[----:B------:R-:W-:Y:S01]  /*70a0*/  ULEA UR18, UP0, UR19, UR10, 0x2 ;  /* 0x0000000a13127291 */ /* 0x000fe2000f80103f */
[----:B------:R-:W-:-:S03]  /*70b0*/  UMOV UR5, URZ ;  /* 0x0000003f00057c82 */ /* 0x000fc60008000000 */
[----:B------:R-:W-:Y:S02]  /*70c0*/  ULEA.HI.X UR19, UR19, UR11, UR4, 0x2, UP0 ;  /* 0x0000000b13137291 */ /* 0x000fe400080f1404 */
[----:B------:R-:W-:Y:S02]  /*70d0*/  UIADD3 UR10, UP0, UR18, 0x4000, URZ ;  /* 0x00004000120a7890 */ /* 0x000fe4000ff1e03f */
[----:B------:R-:W-:Y:S02]  /*70e0*/  UIADD3 UR12, UP1, UR18, 0x8000, URZ ;  /* 0x00008000120c7890 */ /* 0x000fe4000ff3e03f */
[----:B------:R-:W-:Y:S02]  /*70f0*/  UIADD3 UR14, UP2, UR18, 0xc000, URZ ;  /* 0x0000c000120e7890 */ /* 0x000fe4000ff5e03f */
[----:B------:R-:W-:Y:S02]  /*7100*/  UIADD3 UR16, UP3, UR18, 0x10000, URZ ;  /* 0x0001000012107890 */ /* 0x000fe4000ff7e03f */
[----:B------:R-:W-:-:S02]  /*7110*/  UIADD3 UR18, UP4, UR18, 0x14000, URZ ;  /* 0x0001400012127890 */ /* 0x000fc4000ff9e03f */
[----:B------:R-:W-:Y:S02]  /*7120*/  UIADD3.X UR11, URZ, UR19, URZ, UP0, !UPT ;  /* 0x000000133f0b7290 */ /* 0x000fe400087fe43f */
[----:B------:R-:W-:Y:S02]  /*7130*/  UIADD3.X UR13, URZ, UR19, URZ, UP1, !UPT ;  /* 0x000000133f0d7290 */ /* 0x000fe40008ffe43f */
[----:B------:R-:W-:Y:S02]  /*7140*/  UIADD3.X UR15, URZ, UR19, URZ, UP2, !UPT ;  /* 0x000000133f0f7290 */ /* 0x000fe400097fe43f */
[----:B------:R-:W-:Y:S02]  /*7150*/  UIADD3.X UR17, URZ, UR19, URZ, UP3, !UPT ;  /* 0x000000133f117290 */ /* 0x000fe40009ffe43f */
[----:B------:R-:W-:Y:S01]  /*7160*/  UIADD3.X UR19, URZ, UR19, URZ, UP4, !UPT ;  /* 0x000000133f137290 */ /* 0x000fe2000a7fe43f */
[----:B------:R-:W-:-:S11]  /*7170*/  UMOV UR4, URZ ;  /* 0x0000003f00047c82 */ /* 0x000fd60008000000 */
.L_x_613:
        /* <DEDUP_REMOVED lines=23> */
.L_x_594:
[----:B------:R-:W-:Y:S05]  /*72f0*/  BSYNC B0 ;  /* 0x0000000000007941 */ /* 0x000fea0003800000 */
.L_x_593:
        /* <DEDUP_REMOVED lines=12> */
.L_x_596:
[----:B------:R-:W-:Y:S05]  /*73c0*/  BSYNC B0 ;  /* 0x0000000000007941 */ /* 0x000fea0003800000 */
.L_x_595:
        /* <DEDUP_REMOVED lines=13> */
.L_x_598:
[----:B------:R-:W-:Y:S05]  /*74a0*/  BSYNC B0 ;  /* 0x0000000000007941 */ /* 0x000fea0003800000 */
.L_x_597:
[----:B------:R-:W-:Y:S06]  /*74b0*/  BAR.ARV 0xa, 0xa0 ;  /* 0x0282800000007b1d */ /* 0x000fec0000002000 */
[----:B------:R-:W-:Y:S04]  /*74c0*/  BSSY B0, `(.L_x_599) ;  /* 0x0000003000007945 */ /* 0x000fe80003800000 */
[----:B------:R-:W-:Y:S05]  /*74d0*/  @!P0 BRA `(.L_x_600) ;  /* 0x0000000000048947 */ /* 0x000fea0003800000 */
[----:B------:R-:W-:-:S04]  /*74e0*/  DEPBAR.LE SB0, 0x1 ;  /* 0x000080400000791a */ /* 0x000fc80000000000 */
.L_x_600:
[----:B------:R-:W-:Y:S05]  /*74f0*/  BSYNC B0 ;  /* 0x0000000000007941 */ /* 0x000fea0003800000 */
.L_x_599:
[----:B------:R-:W-:Y:S06]  /*7500*/  BAR.ARV 0xb, 0xa0 ;  /* 0x02c2800000007b1d */ /* 0x000fec0000002000 */
[----:B------:R-:W-:Y:S04]  /*7510*/  BSSY B0, `(.L_x_601) ;  /* 0x0000003000007945 */ /* 0x000fe80003800000 */
[----:B------:R-:W-:Y:S05]  /*7520*/  @!P0 BRA `(.L_x_602) ;  /* 0x0000000000048947 */ /* 0x000fea0003800000 */
[----:B------:R-:W-:-:S04]  /*7530*/  DEPBAR.LE SB0, 0x0 ;  /* 0x000080000000791a */ /* 0x000fc80000000000 */
.L_x_602:
[----:B------:R-:W-:Y:S05]  /*7540*/  BSYNC B0 ;  /* 0x0000000000007941 */ /* 0x000fea0003800000 */
.L_x_601:
        /* <DEDUP_REMOVED lines=13> */
.L_x_604:
[----:B------:R-:W-:Y:S05]  /*7620*/  BSYNC B0 ;  /* 0x0000000000007941 */ /* 0x000fea0003800000 */
.L_x_603:
        /* <DEDUP_REMOVED lines=12> */
.L_x_606:
[----:B------:R-:W-:Y:S05]  /*76f0*/  BSYNC B0 ;  /* 0x0000000000007941 */ /* 0x000fea0003800000 */
.L_x_605:
        /* <DEDUP_REMOVED lines=13> */
.L_x_608:
[----:B------:R-:W-:Y:S05]  /*77d0*/  BSYNC B0 ;  /* 0x0000000000007941 */ /* 0x000fea0003800000 */
.L_x_607:
[----:B------:R-:W-:Y:S06]  /*77e0*/  BAR.ARV 0xa, 0xa0 ;  /* 0x0282800000007b1d */ /* 0x000fec0000002000 */
[----:B------:R-:W-:Y:S04]  /*77f0*/  BSSY B0, `(.L_x_609) ;  /* 0x0000003000007945 */ /* 0x000fe80003800000 */
[----:B------:R-:W-:Y:S05]  /*7800*/  @!P0 BRA `(.L_x_610) ;  /* 0x0000000000048947 */ /* 0x000fea0003800000 */
[----:B------:R-:W-:-:S04]  /*7810*/  DEPBAR.LE SB0, 0x1 ;  /* 0x000080400000791a */ /* 0x000fc80000000000 */
.L_x_610:
[----:B------:R-:W-:Y:S05]  /*7820*/  BSYNC B0 ;  /* 0x0000000000007941 */ /* 0x000fea0003800000 */
.L_x_609:
[----:B------:R-:W-:Y:S01]  /*7830*/  VIADD R0, R0, 0xfffffffe ;  /* 0xfffffffe00007836 */ /* 0x000fe20000000000 */
[----:B------:R-:W-:Y:S06]  /*7840*/  BAR.ARV 0xb, 0xa0 ;  /* 0x02c2800000007b1d */ /* 0x000fec0000002000 */
[----:B------:R-:W-:Y:S01]  /*7850*/  BSSY B0, `(.L_x_611) ;  /* 0x0000004000007945 */ /* 0x000fe20003800000 */
[----:B------:R-:W-:-:S03]  /*7860*/  ISETP.NE.AND P1, PT, R0, RZ, PT ;  /* 0x000000ff0000720c */ /* 0x000fc60003f25270 */
[----:B------:R-:W-:Y:S10]  /*7870*/  @!P0 BRA `(.L_x_612) ;  /* 0x0000000000048947 */ /* 0x000ff40003800000 */
[----:B------:R-:W-:-:S04]  /*7880*/  DEPBAR.LE SB0, 0x0 ;  /* 0x000080000000791a */ /* 0x000fc80000000000 */
.L_x_612:
[----:B------:R-:W-:Y:S05]  /*7890*/  BSYNC B0 ;  /* 0x0000000000007941 */ /* 0x000fea0003800000 */
.L_x_611:
[----:B------:R-:W-:Y:S06]  /*78a0*/  BAR.ARV 0xc, 0xa0 ;  /* 0x0302800000007b1d */ /* 0x000fec0000002000 */
[----:B------:R-:W-:Y:S02]  /*78b0*/  UIADD3 UR5, UR5, 0x2, URZ ;  /* 0x0000000205057890 */ /* 0x000fe4000fffe03f */
[----:B------:R-:W-:Y:S01]  /*78c0*/  UIADD3 UR4, UR4, 0x1, URZ ;  /* 0x0000000104047890 */ /* 0x000fe2000fffe03f */
[----:B------:R-:W-:Y:S11]  /*78d0*/  @P1 BRA `(.L_x_613) ;  /* 0xfffffff800281947 */ /* 0x000ff6000383ffff */
[----:B------:R-:W-:-:S12]  /*78e0*/  UIADD3 UR6, UR20, 0x6000, URZ ;  /* 0x0000600014067890 */ /* 0x000fd8000fffe03f */
.L_x_592:
        /* <DEDUP_REMOVED lines=10> */
[----:B------:R-:W-:Y:S01]  /*7990*/  ULEA UR4, UP0, UR11, UR4, 0x2 ;  /* 0x000000040b047291 */ /* 0x000fe2000f80103f */
[----:B------:R-:W-:-:S03]  /*79a0*/  UMOV UR13, 0x14f00000 ;  /* 0x14f00000000d7882 */ /* 0x000fc60000000000 */
[----:B------:R-:W-:-:S03]  /*79b0*/  ULEA.HI.X UR5, UR11, UR5, UR12, 0x2, UP0 ;  /* 0x000000050b057291 */ /* 0x000fc600080f140c */
[----:B------:R-:W-:Y:S01]  /*79c0*/  UMOV UR12, 0x0 ;  /* 0x00000000000c7882 */ /* 0x000fe20000000000 */
[----:B-1----:R-:W-:-:S03]  /*79d0*/  ULEA UR7, UR10, UR7, 0x18 ;  /* 0x000000070a077291 */ /* 0x002fc6000f8ec03f */
[----:B------:R-:W-:Y:S01]  /*79e0*/  UMOV UR10, 0x400 ;  /* 0x00000400000a7882 */ /* 0x000fe20000000000 */
[----:B------:R-:W-:-:S09]  /*79f0*/  UIADD3 UR7, UR7, 0x12000, URZ ;  /* 0x0001200007077890 */ /* 0x000fd2000fffe03f */
[----:B------:R1:W-:Y:S02]  /*7a00*/  UBLKRED.G.S.ADD.F32.RN [UR4], [UR7], UR10, desc[UR12] ;  /* 0x00000c04070073bb */ /* 0x0003e400080a140a */
[----:B-1----:R0:W-:Y:S02]  /*7a10*/  UTMACMDFLUSH ;  /* 0x00000000000079b7 */ /* 0x0021e40000000000 */
.L_x_615:
[----:B------:R-:W-:Y:S05]  /*7a20*/  BSYNC B0 ;  /* 0x0000000000007941 */ /* 0x000fea0003800000 */
.L_x_614:
[----:B------:R-:W-:Y:S06]  /*7a30*/  BAR.SYNC.DEFER_BLOCKING 0xe, 0xa0 ;  /* 0x0382800000007b1d */ /* 0x000fec0000010000 */
[----:B------:R-:W-:Y:S04]  /*7a40*/  BSSY B0, `(.L_x_616) ;  /* 0x0000011000007945 */ /* 0x000fe80003800000 */
[----:B------:R-:W-:Y:S05]  /*7a50*/  @!P0 BRA `(.L_x_617) ;  /* 0x00000000003c8947 */ /* 0x000fea0003800000 */
[----:B------:R-:W1:Y:S01]  /*7a60*/  S2UR UR7, SR_CgaCtaId ;  /* 0x00000000000779c3 */ /* 0x000e620000008800 */
[----:B------:R-:W-:Y:S01]  /*7a70*/  UIADD3 UR4, UR6, 0x1000, URZ ;  /* 0x0000100006047890 */ /* 0x000fe2000fffe03f */
[----:B------:R-:W-:Y:S01]  /*7a80*/  UMOV UR5, 0x400 ;  /* 0x0000040000057882 */ /* 0x000fe20000000000 */
[----:B------:R-:W-:Y:S02]  /*7a90*/  ULDC.64 UR10, c[0x0][0x2c0] ;  /* 0x0000b000000a7ab9 */ /* 0x000fe40000000a00 */
[----:B------:R-:W-:Y:S01]  /*7aa0*/  UIADD3 UR12, UP0, UR4, UR8, URZ ;  /* 0x00000008040c7290 */ /* 0x000fe2000ff1e03f */
[----:B------:R-:W-:Y:S01]  /*7ab0*/  UMOV UR13, 0x14f00000 ;  /* 0x14f00000000d7882 */ /* 0x000fe20000000000 */
[----:B-1----:R-:W-:Y:S02]  /*7ac0*/  ULEA UR7, UR7, UR5, 0x18 ;  /* 0x0000000507077291 */ /* 0x002fe4000f8ec03f */
[----:B------:R-:W-:Y:S02]  /*7ad0*/  ULEA.HI.X.SX32 UR5, UR4, UR21, 0x1, UP0 ;  /* 0x0000001504057291 */ /* 0x000fe400080f0e3f */
[----:B------:R-:W-:-:S02]  /*7ae0*/  ULEA UR4, UP0, UR12, UR10, 0x2 ;  /* 0x0000000a0c047291 */ /* 0x000fc4000f80103f */
[----:B------:R-:W-:Y:S02]  /*7af0*/  UIADD3 UR7, UR7, 0x16000, URZ ;  /* 0x0001600007077890 */ /* 0x000fe4000fffe03f */
[----:B------:R-:W-:Y:S01]  /*7b00*/  ULEA.HI.X UR5, UR12, UR11, UR5, 0x2, UP0 ;  /* 0x0000000b0c057291 */ /* 0x000fe200080f1405 */
[----:B------:R-:W-:Y:S02]  /*7b10*/  UMOV UR10, 0x400 ;  /* 0x00000400000a7882 */ /* 0x000fe40000000000 */
[----:B------:R-:W-:-:S06]  /*7b20*/  UMOV UR12, 0x0 ;  /* 0x00000000000c7882 */ /* 0x000fcc0000000000 */
[----:B------:R1:W-:Y:S02]  /*7b30*/  UBLKRED.G.S.ADD.F32.RN [UR4], [UR7], UR10, desc[UR12] ;  /* 0x00000c04070073bb */ /* 0x0003e400080a140a */
[----:B-1----:R0:W-:Y:S02]  /*7b40*/  UTMACMDFLUSH ;  /* 0x00000000000079b7 */ /* 0x0021e40000000000 */
.L_x_617:
[----:B------:R-:W-:Y:S05]  /*7b50*/  BSYNC B0 ;  /* 0x0000000000007941 */ /* 0x000fea0003800000 */
.L_x_616:
        /* <DEDUP_REMOVED lines=16> */
[----:B------:R1:W-:Y:S01]  /*7c60*/  UBLKRED.G.S.ADD.F32.RN [UR4], [UR7], UR10, desc[UR12] ;  /* 0x00000c04070073bb */ /* 0x0003e200080a140a */
[----:B------:R0:W-:Y:S01]  /*7c70*/  UTMACMDFLUSH ;  /* 0x00000000000079b7 */ /* 0x0001e20000000000 */
[----:B-1----:R-:W-:-:S04]  /*7c80*/  DEPBAR.LE SB0, 0x2 ;  /* 0x000080800000791a */ /* 0x002fc80000000000 */
.L_x_619:
[----:B------:R-:W-:Y:S05]  /*7c90*/  BSYNC B0 ;  /* 0x0000000000007941 */ /* 0x000fea0003800000 */
.L_x_618:
[----:B------:R-:W-:Y:S06]  /*7ca0*/  BAR.ARV 0xa, 0xa0 ;  /* 0x0282800000007b1d */ /* 0x000fec0000002000 */
[----:B------:R-:W-:Y:S04]  /*7cb0*/  BSSY B0, `(.L_x_620) ;  /* 0x0000003000007945 */ /* 0x000fe80003800000 */
[----:B------:R-:W-:Y:S05]  /*7cc0*/  @!P0 BRA `(.L_x_621) ;  /* 0x0000000000048947 */ /* 0x000fea0003800000 */
[----:B------:R-:W-:-:S04]  /*7cd0*/  DEPBAR.LE SB0, 0x1 ;  /* 0x000080400000791a */ /* 0x000fc80000000000 */
.L_x_621:
[----:B------:R-:W-:Y:S05]  /*7ce0*/  BSYNC B0 ;  /* 0x0000000000007941 */ /* 0x000fea0003800000 */
.L_x_620:
[----:B------:R-:W-:Y:S06]  /*7cf0*/  BAR.ARV 0xb, 0xa0 ;  /* 0x02c2800000007b1d */ /* 0x000fec0000002000 */
[----:B------:R-:W-:Y:S04]  /*7d00*/  BSSY B0, `(.L_x_622) ;  /* 0x0000003000007945 */ /* 0x000fe80003800000 */
[----:B------:R-:W-:Y:S05]  /*7d10*/  @!P0 BRA `(.L_x_623) ;  /* 0x0000000000048947 */ /* 0x000fea0003800000 */
[----:B------:R-:W-:-:S04]  /*7d20*/  DEPBAR.LE SB0, 0x0 ;  /* 0x000080000000791a */ /* 0x000fc80000000000 */
.L_x_623:
[----:B------:R-:W-:Y:S05]  /*7d30*/  BSYNC B0 ;  /* 0x0000000000007941 */ /* 0x000fea0003800000 */
.L_x_622:
[----:B------:R-:W-:Y:S06]  /*7d40*/  BAR.ARV 0xc, 0xa0 ;  /* 0x0302800000007b1d */ /* 0x000fec0000002000 */
[----:B------:R-:W-:Y:S05]  /*7d50*/  BRA `(.L_x_516) ;  /* 0x0000002400887947 */ /* 0x000fea0003800000 */
.L_x_587:
[----:B------:R-:W-:Y:S01]  /*7d60*/  ULDC.64 UR4, c[0x0][0x8d8] ;  /* 0x0002360000047ab9 */ /* 0x000fe20000000a00 */
[----:B------:R-:W1:Y:S01]  /*7d70*/  S2R R11, SR_CTAID.Z ;  /* 0x00000000000b7919 */ /* 0x000e620000002700 */
[----:B------:R-:W-:Y:S01]  /*7d80*/  ISETP.NE.U32.AND P0, PT, RZ, UR4, PT ;  /* 0x00000004ff007c0c */ /* 0x000fe2000bf05070 */
[----:B------:R-:W2:Y:S03]  /*7d90*/  S2UR UR28, SR_CTAID.Y ;  /* 0x00000000001c79c3 */ /* 0x000ea60000002600 */
[----:B------:R-:W-:-:S13]  /*7da0*/  ISETP.NE.AND.EX P0, PT, RZ, UR5, PT, P0 ;  /* 0x00000005ff007c0c */ /* 0x000fda000bf05300 */
[----:B------:R-:W-:Y:S05]  /*7db0*/  @!P0 BRA `(.L_x_624) ;  /* 0x0000000000108947 */ /* 0x000fea0003800000 */
[----:B------:R-:W1:Y:S02]  /*7dc0*/  LDC.64 R2, c[0x0][0x8d8] ;  /* 0x00023600ff027b82 */ /* 0x000e640000000a00 */
[----:B-1----:R-:W-:-:S05]  /*7dd0*/  IMAD.WIDE R2, R11, 0x4, R2 ;  /* 0x000000040b027825 */ /* 0x002fca00078e0202 */
[----:B------:R1:W5:Y:S01]  /*7de0*/  LDG.E R0, desc[UR38][R2.64] ;  /* 0x0000002602007981 */ /* 0x000362000c1e1900 */
[----:B------:R-:W-:Y:S05]  /*7df0*/  BRA `(.L_x_625) ;  /* 0x00000000002c7947 */ /* 0x000fea0003800000 */
.L_x_624:
[----:B------:R-:W-:Y:S02]  /*7e00*/  ULDC.64 UR4, c[0x0][0x8d0] ;  /* 0x0002340000047ab9 */ /* 0x000fe40000000a00 */
[----:B------:R-:W-:-:S04]  /*7e10*/  ISETP.NE.U32.AND P0, PT, RZ, UR4, PT ;  /* 0x00000004ff007c0c */ /* 0x000fc8000bf05070 */
[----:B------:R-:W-:-:S13]  /*7e20*/  ISETP.NE.AND.EX P0, PT, RZ, UR5, PT, P0 ;  /* 0x00000005ff007c0c */ /* 0x000fda000bf05300 */
[----:B------:R-:W-:Y:S05]  /*7e30*/  @!P0 BRA `(.L_x_626) ;  /* 0x0000000000188947 */ /* 0x000fea0003800000 */
[----:B------:R-:W1:Y:S02]  /*7e40*/  LDC.64 R2, c[0x0][0x8d0] ;  /* 0x00023400ff027b82 */ /* 0x000e640000000a00 */
[----:B-1----:R-:W-:-:S05]  /*7e50*/  IMAD.WIDE R2, R11, 0x4, R2 ;  /* 0x000000040b027825 */ /* 0x002fca00078e0202 */
[----:B------:R-:W3:Y:S04]  /*7e60*/  LDG.E R0, desc[UR38][R2.64] ;  /* 0x0000002602007981 */ /* 0x000ee8000c1e1900 */
[----:B------:R-:W3:Y:S02]  /*7e70*/  LDG.E R5, desc[UR38][R2.64+0x4] ;  /* 0x0000042602057981 */ /* 0x000ee4000c1e1900 */
[----:B---3--:R-:W-:Y:S01]  /*7e80*/  IMAD.IADD R0, R5, 0x1, -R0 ;  /* 0x0000000105007824 */ /* 0x008fe200078e0a00 */
[----:B------:R-:W-:Y:S06]  /*7e90*/  BRA `(.L_x_625) ;  /* 0x0000000000047947 */ /* 0x000fec0003800000 */
.L_x_626:
[----:B------:R-:W3:Y:S02]  /*7ea0*/  LDC R0, c[0x0][0x8bc] ;  /* 0x00022f00ff007b82 */ /* 0x000ee40000000800 */
.L_x_625:
[----:B------:R-:W4:Y:S01]  /*7eb0*/  S2R R9, SR_CTAID.X ;  /* 0x0000000000097919 */ /* 0x000f220000002500 */
[----:B------:R-:W-:Y:S02]  /*7ec0*/  IMAD.MOV.U32 R5, RZ, RZ, RZ ;  /* 0x000000ffff057224 */ /* 0x000fe400078e00ff */
[----:B------:R-:W-:Y:S02]  /*7ed0*/  IMAD.MOV.U32 R4, RZ, RZ, 0x1 ;  /* 0x00000001ff047424 */ /* 0x000fe400078e00ff */
[----:B----4-:R-:W-:-:S05]  /*7ee0*/  IMAD R9, R9, 0x60, RZ ;  /* 0x0000006009097824 */ /* 0x010fca00078e02ff */
[----:B---3-5:R-:W-:Y:S01]  /*7ef0*/  ISETP.GE.AND P0, PT, R9, R0, PT ;  /* 0x000000000900720c */ /* 0x028fe20003f06270 */
[----:B------:R-:W-:-:S03]  /*7f00*/  IMAD.MOV.U32 R0, RZ, RZ, 0x1 ;  /* 0x00000001ff007424 */ /* 0x000fc600078e00ff */
[----:B-1----:R-:W-:-:S04]  /*7f10*/  SEL R11, R11, 0xffffffff, !P0 ;  /* 0xffffffff0b0b7807 */ /* 0x002fc80004000000 */
[----:B------:R-:W-:-:S13]  /*7f20*/  ISETP.GE.AND P0, PT, R11, RZ, PT ;  /* 0x000000ff0b00720c */ /* 0x000fda0003f06270 */
[----:B------:R-:W-:Y:S05]  /*7f30*/  @!P0 BRA `(.L_x_627) ;  /* 0x0000002000908947 */ /* 0x000fea0003800000 */
[----:B------:R-:W1:Y:S08]  /*7f40*/  LDC.64 R4, c[0x0][0x778] ;  /* 0x0001de00ff047b82 */ /* 0x000e700000000a00 */
[----:B------:R-:W3:Y:S08]  /*7f50*/  LDC.64 R6, c[0x0][0x780] ;  /* 0x0001e000ff067b82 */ /* 0x000ef00000000a00 */
[----:B------:R-:W4:Y:S01]  /*7f60*/  LDC.64 R12, c[0x0][0x770] ;  /* 0x0001dc00ff0c7b82 */ /* 0x000f220000000a00 */
[----:B-1----:R-:W-:-:S07]  /*7f70*/  ISETP.NE.U32.AND P0, PT, R4, RZ, PT ;  /* 0x000000ff0400720c */ /* 0x002fce0003f05070 */
[----:B------:R-:W1:Y:S01]  /*7f80*/  LDC.64 R2, c[0x0][0x770] ;  /* 0x0001dc00ff027b82 */ /* 0x000e620000000a00 */
[----:B------:R-:W-:Y:S02]  /*7f90*/  ISETP.NE.AND.EX P0, PT, R5, RZ, PT, P0 ;  /* 0x000000ff0500720c */ /* 0x000fe40003f05300 */
[----:B---3--:R-:W-:-:S04]  /*7fa0*/  ISETP.NE.U32.AND P2, PT, R6, RZ, PT ;  /* 0x000000ff0600720c */ /* 0x008fc80003f45070 */
[----:B------:R-:W-:Y:S02]  /*7fb0*/  ISETP.NE.AND.EX P2, PT, R7, RZ, PT, P2 ;  /* 0x000000ff0700720c */ /* 0x000fe40003f45320 */
[----:B----4-:R-:W-:-:S05]  /*7fc0*/  ISETP.NE.U32.AND P1, PT, R12, RZ, PT ;  /* 0x000000ff0c00720c */ /* 0x010fca0003f25070 */
[----:B------:R-:W3:Y:S01]  /*7fd0*/  @P0 LDC.64 R4, c[0x0][0x778] ;  /* 0x0001de00ff040b82 */ /* 0x000ee20000000a00 */
[----:B------:R-:W-:-:S07]  /*7fe0*/  ISETP.NE.AND.EX P1, PT, R13, RZ, PT, P1 ;  /* 0x000000ff0d00720c */ /* 0x000fce0003f25310 */
[----:B------:R-:W4:Y:S01]  /*7ff0*/  @P2 LDC.64 R6, c[0x0][0x780] ;  /* 0x0001e000ff062b82 */ /* 0x000f220000000a00 */
[----:B-1----:R-:W-:-:S05]  /*8000*/  IMAD.WIDE R2, R11, 0x4, R2 ;  /* 0x000000040b027825 */ /* 0x002fca00078e0202 */
[----:B------:R-:W2:Y:S01]  /*8010*/  @P1 LDG.E R18, desc[UR38][R2.64] ;  /* 0x0000002602121981 */ /* 0x000ea2000c1e1900 */
[----:B------:R-:W-:Y:S01]  /*8020*/  IMAD.MOV.U32 R10, RZ, RZ, RZ ;  /* 0x000000ffff0a7224 */ /* 0x000fe200078e00ff */
[----:B------:R-:W-:Y:S02]  /*8030*/  ULDC UR4, c[0x0][0x280] ;  /* 0x0000a00000047ab9 */ /* 0x000fe40000000800 */
[----:B------:R-:W2:Y:S01]  /*8040*/  @P1 LDG.E R14, desc[UR38][R2.64] ;  /* 0x00000026020e1981 */ /* 0x000ea2000c1e1900 */
[----:B---3--:R-:W-:-:S04]  /*8050*/  @P0 IMAD.WIDE R4, R11, 0x4, R4 ;  /* 0x000000040b040825 */ /* 0x008fc800078e0204 */
[----:B------:R-:W-:Y:S01]  /*8060*/  IMAD.U32 R8, RZ, RZ, UR4 ;  /* 0x00000004ff087e24 */ /* 0x000fe2000f8e00ff */
[----:B------:R4:W5:Y:S02]  /*8070*/  @P0 LDG.E R10, desc[UR38][R4.64] ;  /* 0x00000026040a0981 */ /* 0x000964000c1e1900 */
[----:B----4-:R-:W-:-:S05]  /*8080*/  @P2 IMAD.WIDE R4, R11, 0x4, R6 ;  /* 0x000000040b042825 */ /* 0x010fca00078e0206 */
[----:B------:R1:W5:Y:S01]  /*8090*/  @P2 LDG.E R8, desc[UR38][R4.64] ;  /* 0x0000002604082981 */ /* 0x000362000c1e1900 */
[----:B------:R-:W-:Y:S01]  /*80a0*/  VOTEU.ANY UP0, P1 ;  /* 0x00000000003f7886 */ /* 0x000fe20000800100 */
[----:B--2---:R-:W-:Y:S01]  /*80b0*/  @P1 IMAD R6, R11, 0x40, R18 ;  /* 0x000000400b061824 */ /* 0x004fe200078e0212 */
[----:B------:R-:W-:-:S04]  /*80c0*/  @P1 R2UR UR4, R14 ;  /* 0x000000000e0412ca */ /* 0x000fc800000e0000 */
[----:B------:R-:W-:-:S04]  /*80d0*/  @P1 SHF.R.S32.HI R7, RZ, 0x1f, R6 ;  /* 0x0000001fff071819 */ /* 0x000fc80000011406 */
[----:B------:R-:W-:-:S04]  /*80e0*/  @P1 LEA.HI R7, R7, R6, RZ, 0x6 ;  /* 0x0000000607071211 */ /* 0x000fc800078f30ff */
[----:B------:R-:W-:Y:S01]  /*80f0*/  @P1 LOP3.LUT R7, R7, 0xffffffc0, RZ, 0xc0, !PT ;  /* 0xffffffc007071812 */ /* 0x000fe200078ec0ff */
[----:B-1----:R-:W-:Y:S06]  /*8100*/  @P2 BRA `(.L_x_628) ;  /* 0x0000000000102947 */ /* 0x002fec0003800000 */
[----:B------:R-:W-:Y:S05]  /*8110*/  @!P1 BRA `(.L_x_628) ;  /* 0x00000000000c9947 */ /* 0x000fea0003800000 */
[----:B------:R-:W2:Y:S04]  /*8120*/  LDG.E R5, desc[UR38][R2.64] ;  /* 0x0000002602057981 */ /* 0x000ea8000c1e1900 */
[----:B-----5:R-:W2:Y:S02]  /*8130*/  LDG.E R8, desc[UR38][R2.64+0x4] ;  /* 0x0000042602087981 */ /* 0x020ea4000c1e1900 */
[----:B--2---:R-:W-:-:S07]  /*8140*/  IMAD.IADD R8, R8, 0x1, -R5 ;  /* 0x0000000108087824 */ /* 0x004fce00078e0a05 */
.L_x_628:
[----:B-----5:R-:W-:Y:S01]  /*8150*/  ISETP.GE.AND P2, PT, R8, 0x1, PT ;  /* 0x000000010800780c */ /* 0x020fe20003f46270 */
[----:B------:R-:W-:Y:S01]  /*8160*/  UMOV UR43, URZ ;  /* 0x0000003f002b7c82 */ /* 0x000fe20008000000 */
[----:B------:R-:W-:Y:S01]  /*8170*/  @UP0 UMOV UR43, UR4 ;  /* 0x00000004002b0c82 */ /* 0x000fe20008000000 */
[----:B------:R-:W-:Y:S01]  /*8180*/  CS2R R2, SRZ ;  /* 0x0000000000027805 */ /* 0x000fe2000001ff00 */
[----:B------:R-:W-:Y:S01]  /*8190*/  IMAD.MOV.U32 R5, RZ, RZ, RZ ;  /* 0x000000ffff057224 */ /* 0x000fe200078e00ff */
[--C-:B------:R-:W-:Y:S01]  /*81a0*/  @P1 SHF.R.S32.HI R3, RZ, 0x1f, R7.reuse ;  /* 0x0000001fff031819 */ /* 0x100fe20000011407 */
[----:B------:R-:W-:Y:S02]  /*81b0*/  IMAD.MOV.U32 R4, RZ, RZ, 0x1 ;  /* 0x00000001ff047424 */ /* 0x000fe400078e00ff */
[----:B------:R-:W-:-:S05]  /*81c0*/  @P1 IMAD.MOV.U32 R2, RZ, RZ, R7 ;  /* 0x000000ffff021224 */ /* 0x000fca00078e0007 */
[----:B------:R-:W-:Y:S05]  /*81d0*/  @!P2 BRA `(.L_x_627) ;  /* 0x0000001c00e8a947 */ /* 0x000fea0003800000 */
[----:B------:R-:W1:Y:S01]  /*81e0*/  S2R R15, SR_CTAID.Y ;  /* 0x00000000000f7919 */ /* 0x000e620000002600 */
[----:B------:R-:W2:Y:S01]  /*81f0*/  LDC.64 R18, c[0x0][0x718] ;  /* 0x0001c600ff127b82 */ /* 0x000ea20000000a00 */
[----:B------:R-:W-:Y:S01]  /*8200*/  ISETP.NE.U32.AND P1, PT, R12, RZ, PT ;  /* 0x000000ff0c00720c */ /* 0x000fe20003f25070 */
[----:B------:R-:W-:Y:S01]  /*8210*/  IMAD.MOV.U32 R7, RZ, RZ, R3 ;  /* 0x000000ffff077224 */ /* 0x000fe200078e0003 */
[----:B------:R-:W-:Y:S01]  /*8220*/  R2UR UR37, R11 ;  /* 0x000000000b2572ca */ /* 0x000fe200000e0000 */
[----:B------:R-:W-:Y:S01]  /*8230*/  ULDC UR4, c[0x0][0x2e8] ;  /* 0x0000ba0000047ab9 */ /* 0x000fe20000000800 */
[----:B------:R-:W-:Y:S01]  /*8240*/  ISETP.NE.AND.EX P1, PT, R13, RZ, PT, P1 ;  /* 0x000000ff0d00720c */ /* 0x000fe20003f25310 */
[----:B------:R-:W-:Y:S01]  /*8250*/  VOTEU.ANY UP1, P0 ;  /* 0x00000000003f7886 */ /* 0x000fe20000020100 */
[----:B------:R-:W-:Y:S01]  /*8260*/  SHF.R.S32.HI R11, RZ, 0x1f, R11 ;  /* 0x0000001fff0b7819 */ /* 0x000fe2000001140b */
[----:B------:R-:W3:Y:S01]  /*8270*/  LDC.64 R4, c[0x0][0x720] ;  /* 0x0001c800ff047b82 */ /* 0x000ee20000000a00 */
[----:B------:R-:W-:-:S02]  /*8280*/  R2UR UR35, R9 ;  /* 0x00000000092372ca */ /* 0x000fc400000e0000 */
[----:B------:R-:W-:Y:S02]  /*8290*/  ELECT P0, URZ, PT ;  /* 0x00000000003f782f */ /* 0x000fe40003800000 */
[----:B------:R-:W-:Y:S01]  /*82a0*/  SEL R11, R11, RZ, !P1 ;  /* 0x000000ff0b0b7207 */ /* 0x000fe20004800000 */
[----:B------:R-:W-:Y:S01]  /*82b0*/  UMOV UR36, UR28 ;  /* 0x0000001c00247c82 */ /* 0x000fe20008000000 */
[----:B------:R-:W-:Y:S01]  /*82c0*/  R2UR UR8, R10 ;  /* 0x000000000a0872ca */ /* 0x000fe200000e0000 */
[----:B------:R-:W-:Y:S01]  /*82d0*/  BSSY B0, `(.L_x_627) ;  /* 0x00001ea000007945 */ /* 0x000fe20003800000 */
[----:B------:R-:W4:Y:S01]  /*82e0*/  LDC.64 R12, c[0x0][0x700] ;  /* 0x0001c000ff0c7b82 */ /* 0x000f220000000a00 */
[----:B------:R-:W-:Y:S01]  /*82f0*/  VOTEU.ANY UP0, P1 ;  /* 0x00000000003f7886 */ /* 0x000fe20000800100 */
[----:B------:R-:W-:Y:S02]  /*8300*/  USEL UR29, UR37, URZ, !UP0 ;  /* 0x0000003f251d7287 */ /* 0x000fe4000c000000 */
[----:B------:R-:W-:-:S02]  /*8310*/  UISETP.NE.AND UP0, UPT, UR4, 0x1, UPT ;  /* 0x000000010400788c */ /* 0x000fc4000bf05270 */
[----:B------:R-:W-:-:S05]  /*8320*/  USEL UR37, UR37, URZ, !UP1 ;  /* 0x0000003f25257287 */ /* 0x000fca000c800000 */
[----:B------:R-:W-:Y:S01]  /*8330*/  UIADD3 UR35, UR35, UR8, URZ ;  /* 0x0000000823237290 */ /* 0x000fe2000fffe03f */
[----:B-1----:R-:W-:Y:S01]  /*8340*/  SHF.R.S32.HI R15, RZ, 0x1f, R15 ;  /* 0x0000001fff0f7819 */ /* 0x002fe2000001140f */
[----:B---3--:R-:W-:Y:S02]  /*8350*/  IMAD R14, R11, R4, RZ ;  /* 0x000000040b0e7224 */ /* 0x008fe400078e02ff */
[----:B------:R-:W-:Y:S01]  /*8360*/  @UP0 ULDC UR6, c[0x0][0x2ec] ;  /* 0x0000bb0000060ab9 */ /* 0x000fe20000000800 */
[----:B------:R-:W-:Y:S01]  /*8370*/  @UP0 ULDC UR8, c[0x0][0x2f0] ;  /* 0x0000bc0000080ab9 */ /* 0x000fe20000000800 */
[----:B------:R-:W-:Y:S01]  /*8380*/  UIMAD.WIDE.U32 UR6, UR28, UR6, URZ ;  /* 0x000000061c0672a5 */ /* 0x000fe2000f8e003f */
[----:B--2---:R-:W-:Y:S02]  /*8390*/  IMAD R6, R15, R18, RZ ;  /* 0x000000120f067224 */ /* 0x004fe400078e02ff */
[----:B------:R-:W-:Y:S01]  /*83a0*/  IMAD R17, R5, UR29, R14 ;  /* 0x0000001d05117c24 */ /* 0x000fe2000f8e020e */
[----:B------:R-:W-:Y:S01]  /*83b0*/  @UP0 USHF.R.U32.HI UR36, URZ, UR8, UR7 ;  /* 0x000000083f240299 */ /* 0x000fe20008011607 */
[----:B------:R-:W-:-:S02]  /*83c0*/  IMAD R19, R19, UR28, R6 ;  /* 0x0000001c13137c24 */ /* 0x000fc4000f8e0206 */
[----:B------:R-:W-:-:S04]  /*83d0*/  IMAD.MOV.U32 R6, RZ, RZ, R2 ;  /* 0x000000ffff067224 */ /* 0x000fc800078e0002 */
[----:B------:R-:W-:-:S04]  /*83e0*/  IMAD.WIDE.U32 R2, R18, UR28, R6 ;  /* 0x0000001c12027c25 */ /* 0x000fc8000f8e0006 */
[----:B------:R-:W-:Y:S02]  /*83f0*/  IMAD.IADD R3, R3, 0x1, R19 ;  /* 0x0000000103037824 */ /* 0x000fe400078e0213 */
[----:B------:R-:W-:Y:S02]  /*8400*/  IMAD.WIDE.U32 R2, R4, UR29, R2 ;  /* 0x0000001d04027c25 */ /* 0x000fe4000f8e0002 */
[----:B------:R-:W1:Y:S02]  /*8410*/  LDC.64 R4, c[0x0][0x730] ;  /* 0x0001cc00ff047b82 */ /* 0x000e640000000a00 */
[----:B------:R-:W-:Y:S01]  /*8420*/  IMAD.IADD R3, R3, 0x1, R17 ;  /* 0x0000000103037824 */ /* 0x000fe200078e0211 */
[----:B----4-:R-:W-:-:S04]  /*8430*/  LEA R12, P1, R2, R12, 0x2 ;  /* 0x0000000c020c7211 */ /* 0x010fc800078210ff */
[----:B------:R-:W-:Y:S02]  /*8440*/  LEA.HI.X R13, R2, R13, R3, 0x2, P1 ;  /* 0x0000000d020d7211 */ /* 0x000fe400008f1403 */
[----:B------:R-:W2:Y:S01]  /*8450*/  LDC.64 R2, c[0x0][0x738] ;  /* 0x0001ce00ff027b82 */ /* 0x000ea20000000a00 */
[----:B------:R-:W-:Y:S02]  /*8460*/  R2UR UR4, R12 ;  /* 0x000000000c0472ca */ /* 0x000fe400000e0000 */
[----:B------:R-:W-:Y:S01]  /*8470*/  R2UR UR5, R13 ;  /* 0x000000000d0572ca */ /* 0x000fe200000e0000 */
[----:B-1----:R-:W-:Y:S02]  /*8480*/  IMAD R10, R15, R4, RZ ;  /* 0x000000040f0a7224 */ /* 0x002fe400078e02ff */
[----:B------:R-:W-:-:S04]  /*8490*/  IMAD.WIDE.U32 R6, R4, UR28, R6 ;  /* 0x0000001c04067c25 */ /* 0x000fc8000f8e0006 */
[----:B------:R-:W-:Y:S02]  /*84a0*/  IMAD R5, R5, UR28, R10 ;  /* 0x0000001c05057c24 */ /* 0x000fe4000f8e020a */
[----:B--2---:R-:W-:Y:S02]  /*84b0*/  IMAD R4, R11, R2, RZ ;  /* 0x000000020b047224 */ /* 0x004fe400078e02ff */
[----:B------:R-:W-:Y:S02]  /*84c0*/  IMAD.IADD R7, R7, 0x1, R5 ;  /* 0x0000000107077824 */ /* 0x000fe400078e0205 */
[----:B------:R-:W-:Y:S02]  /*84d0*/  IMAD R3, R3, UR29, R4 ;  /* 0x0000001d03037c24 */ /* 0x000fe4000f8e0204 */
[----:B------:R-:W-:-:S04]  /*84e0*/  IMAD.WIDE.U32 R6, R2, UR29, R6 ;  /* 0x0000001d02067c25 */ /* 0x000fc8000f8e0006 */
[----:B------:R-:W-:Y:S02]  /*84f0*/  IMAD.MOV.U32 R5, RZ, RZ, RZ ;  /* 0x000000ffff057224 */ /* 0x000fe400078e00ff */
[----:B------:R-:W-:Y:S01]  /*8500*/  IMAD.MOV.U32 R4, RZ, RZ, 0x1 ;  /* 0x00000001ff047424 */ /* 0x000fe200078e00ff */
[----:B------:R-:W-:Y:S06]  /*8510*/  @!P0 BRA `(.L_x_629) ;  /* 0x0000001c00148947 */ /* 0x000fec0003800000 */
[----:B------:R-:W1:Y:S01]  /*8520*/  S2R R5, SR_CgaCtaId ;  /* 0x0000000000057919 */ /* 0x000e620000008800 */
[----:B------:R-:W-:Y:S01]  /*8530*/  IMAD.MOV.U32 R11, RZ, RZ, 0x1 ;  /* 0x00000001ff0b7424 */ /* 0x000fe200078e00ff */
[----:B------:R-:W-:Y:S01]  /*8540*/  MOV R12, 0x400 ;  /* 0x00000400000c7802 */ /* 0x000fe20000000f00 */
[----:B------:R-:W2:Y:S03]  /*8550*/  S2R R20, SR_TID.X ;  /* 0x0000000000147919 */ /* 0x000ea60000002100 */
[----:B------:R-:W-:Y:S02]  /*8560*/  SHF.L.U32 R11, R11, 0x1f, RZ ;  /* 0x0000001f0b0b7819 */ /* 0x000fe400000006ff */
[----:B-1----:R-:W-:-:S04]  /*8570*/  LEA R12, R5, R12, 0x18 ;  /* 0x0000000c050c7211 */ /* 0x002fc800078ec0ff */
[----:B------:R-:W1:Y:S01]  /*8580*/  SYNCS.PHASECHK.TRANS64.TRYWAIT P1, [R12+URZ+0x36420], R11 ;  /* 0x0364200b0c0075a7 */ /* 0x000e62000802017f */
[----:B--2---:R-:W-:Y:S01]  /*8590*/  LOP3.LUT P0, RZ, R20, 0x7f, RZ, 0xc0, !PT ;  /* 0x0000007f14ff7812 */ /* 0x004fe2000780c0ff */
[----:B-1----:R-:W-:-:S12]  /*85a0*/  @!P1 BRA `(.L_x_630) ;  /* 0x0000001c00dc9947 */ /* 0x002fd80003800000 */
.L_x_657:
[----:B------:R-:W-:Y:S02]  /*85b0*/  IMAD.IADD R10, R7, 0x1, R3 ;  /* 0x00000001070a7824 */ /* 0x000fe400078e0203 */
[----:B------:R-:W-:Y:S01]  /*85c0*/  IMAD.MOV.U32 R0, RZ, RZ, 0x1 ;  /* 0x00000001ff007424 */ /* 0x000fe200078e00ff */
[----:B------:R-:W-:Y:S06]  /*85d0*/  @P0 BRA `(.L_x_631) ;  /* 0x0000000000180947 */ /* 0x000fec0003800000 */
[----:B------:R-:W2:Y:S01]  /*85e0*/  S2R R2, SR_TID.X ;  /* 0x0000000000027919 */ /* 0x000ea20000002100 */
[----:B------:R-:W-:-:S04]  /*85f0*/  IMAD.MOV.U32 R3, RZ, RZ, 0x6100 ;  /* 0x00006100ff037424 */ /* 0x000fc800078e00ff */
[----:B------:R3:W-:Y:S01]  /*8600*/  SYNCS.ARRIVE.TRANS64 RZ, [R12+URZ+0x36410], R3 ;  /* 0x036410030cff79a7 */ /* 0x0007e2000800003f */
[----:B--2---:R-:W-:-:S13]  /*8610*/  LOP3.LUT P1, RZ, R2, 0x1f, RZ, 0xc0, !PT ;  /* 0x0000001f02ff7812 */ /* 0x004fda000782c0ff */
[----:B---3--:R-:W-:Y:S05]  /*8620*/  @!P1 BRA `(.L_x_631) ;  /* 0x0000000000049947 */ /* 0x008fea0003800000 */
[----:B------:R-:W-:Y:S01]  /*8630*/  BPT.TRAP 0x1 ;  /* 0x000000040000795c */ /* 0x000fe20000300000 */
.L_x_631:
[----:B------:R-:W2:Y:S01]  /*8640*/  LDC.64 R14, c[0x0][0x198] ;  /* 0x00006600ff0e7b82 */ /* 0x000ea20000000a00 */
[----:B------:R-:W-:Y:S01]  /*8650*/  R2UR UR32, R12 ;  /* 0x000000000c2072ca */ /* 0x000fe200000e0000 */
[----:B------:R-:W-:Y:S01]  /*8660*/  UMOV UR30, 0x0 ;  /* 0x00000000001e7882 */ /* 0x000fe20000000000 */
[----:B------:R-:W-:Y:S01]  /*8670*/  UMOV UR31, 0x14f00000 ;  /* 0x14f00000001f7882 */ /* 0x000fe20000000000 */
[----:B------:R-:W-:Y:S01]  /*8680*/  UMOV UR42, URZ ;  /* 0x0000003f002a7c82 */ /* 0x000fe20008000000 */
[----:B------:R-:W-:Y:S01]  /*8690*/  UMOV UR44, UR28 ;  /* 0x0000001c002c7c82 */ /* 0x000fe20008000000 */
[----:B------:R-:W-:Y:S01]  /*86a0*/  UMOV UR45, UR29 ;  /* 0x0000001d002d7c82 */ /* 0x000fe20008000000 */
[----:B------:R-:W-:Y:S01]  /*86b0*/  UMOV UR10, 0x40 ;  /* 0x00000040000a7882 */ /* 0x000fe20000000000 */
[----:B------:R-:W-:Y:S01]  /*86c0*/  UMOV UR11, UR43 ;  /* 0x0000002b000b7c82 */ /* 0x000fe20008000000 */
[----:B------:R-:W-:Y:S01]  /*86d0*/  UMOV UR12, UR28 ;  /* 0x0000001c000c7c82 */ /* 0x000fe20008000000 */
[----:B------:R-:W-:Y:S01]  /*86e0*/  UMOV UR13, UR29 ;  /* 0x0000001d000d7c82 */ /* 0x000fe20008000000 */
[----:B------:R-:W-:Y:S01]  /*86f0*/  UMOV UR26, 0x80 ;  /* 0x00000080001a7882 */ /* 0x000fe20000000000 */
[----:B------:R-:W-:Y:S01]  /*8700*/  UMOV UR27, UR43 ;  /* 0x0000002b001b7c82 */ /* 0x000fe20008000000 */
[----:B------:R-:W-:Y:S01]  /*8710*/  UMOV UR18, 0x10 ;  /* 0x0000001000127882 */ /* 0x000fe20000000000 */
[----:B------:R-:W-:Y:S01]  /*8720*/  UIADD3 UR40, UR32, 0x1e000, URZ ;  /* 0x0001e00020287890 */ /* 0x000fe2000fffe03f */
[----:B------:R-:W-:Y:S01]  /*8730*/  IMAD.MOV.U32 R9, RZ, RZ, 0x1 ;  /* 0x00000001ff097424 */ /* 0x000fe200078e00ff */
[----:B------:R-:W-:-:S02]  /*8740*/  UIADD3 UR41, UR32, 0x36410, URZ ;  /* 0x0003641020297890 */ /* 0x000fc4000fffe03f */
[----:B------:R-:W-:Y:S02]  /*8750*/  UIADD3 UR8, UR32, 0x20000, URZ ;  /* 0x0002000020087890 */ /* 0x000fe4000fffe03f */
[----:B------:R-:W-:Y:S02]  /*8760*/  UIADD3 UR24, UR32, 0x22000, URZ ;  /* 0x0002200020187890 */ /* 0x000fe4000fffe03f */
[----:B------:R-:W-:Y:S01]  /*8770*/  UIADD3 UR33, UR32, 0x36400, URZ ;  /* 0x0003640020217890 */ /* 0x000fe2000fffe03f */
[----:B--2---:R-:W-:Y:S01]  /*8780*/  IMAD.MOV.U32 R13, RZ, RZ, R14 ;  /* 0x000000ffff0d7224 */ /* 0x004fe200078e000e */
[----:B------:R-:W-:Y:S01]  /*8790*/  UMOV UR9, UR41 ;  /* 0x0000002900097c82 */ /* 0x000fe20008000000 */
[----:B------:R-:W-:Y:S01]  /*87a0*/  IMAD.MOV.U32 R14, RZ, RZ, R15 ;  /* 0x000000ffff0e7224 */ /* 0x000fe200078e000f */
[----:B------:R-:W-:Y:S01]  /*87b0*/  UMOV UR25, UR41 ;  /* 0x0000002900197c82 */ /* 0x000fe20008000000 */
[----:B------:R-:W-:Y:S01]  /*87c0*/  UIADD3 UR56, UR32, 0x3000, URZ ;  /* 0x0000300020387890 */ /* 0x000fe2000fffe03f */
[C---:B------:R-:W-:Y:S01]  /*87d0*/  IADD3 R3, P2, R13.reuse, 0x2f0, RZ ;  /* 0x000002f00d037810 */ /* 0x040fe20007f5e0ff */
[----:B------:R-:W-:Y:S01]  /*87e0*/  UMOV UR6, 0x0 ;  /* 0x0000000000067882 */ /* 0x000fe20000000000 */
[----:B------:R-:W-:Y:S01]  /*87f0*/  IADD3 R2, P1, R13, 0xf0, RZ ;  /* 0x000000f00d027810 */ /* 0x000fe20007f3e0ff */
[----:B------:R-:W-:Y:S01]  /*8800*/  UMOV UR7, 0x10000000 ;  /* 0x1000000000077882 */ /* 0x000fe20000000000 */
[----:B------:R-:W-:Y:S01]  /*8810*/  R2UR UR22, R3 ;  /* 0x00000000031672ca */ /* 0x000fe200000e0000 */
[----:B------:R-:W-:Y:S01]  /*8820*/  UMOV UR34, UR42 ;  /* 0x0000002a00227c82 */ /* 0x000fe20008000000 */
[----:B------:R-:W-:Y:S01]  /*8830*/  R2UR UR16, R2 ;  /* 0x00000000021072ca */ /* 0x000fe200000e0000 */
[--C-:B------:R-:W-:Y:S01]  /*8840*/  IMAD.X R3, RZ, RZ, R14.reuse, P1 ;  /* 0x000000ffff037224 */ /* 0x100fe200008e060e */
[----:B------:R-:W-:Y:S01]  /*8850*/  IADD3 R4, P3, R13, 0x3f0, RZ ;  /* 0x000003f00d047810 */ /* 0x000fe20007f7e0ff */
[----:B------:R-:W-:Y:S01]  /*8860*/  UIADD3 UR48, UR32, 0x6000, URZ ;  /* 0x0000600020307890 */ /* 0x000fe2000fffe03f */
[----:B------:R-:W-:Y:S01]  /*8870*/  ISETP.GE.AND P1, PT, R8, 0x41, PT ;  /* 0x000000410800780c */ /* 0x000fe20003f26270 */
[----:B------:R-:W-:Y:S01]  /*8880*/  UMOV UR58, 0x40 ;  /* 0x00000040003a7882 */ /* 0x000fe20000000000 */
[----:B------:R-:W-:Y:S01]  /*8890*/  R2UR UR17, R3 ;  /* 0x00000000031172ca */ /* 0x000fe200000e0000 */
[--C-:B------:R-:W-:Y:S01]  /*88a0*/  IMAD.X R5, RZ, RZ, R14.reuse, P3 ;  /* 0x000000ffff057224 */ /* 0x100fe200018e060e */
[----:B------:R-:W-:Y:S01]  /*88b0*/  R2UR UR14, R4 ;  /* 0x00000000040e72ca */ /* 0x000fe200000e0000 */
[----:B------:R-:W-:Y:S01]  /*88c0*/  IMAD.X R4, RZ, RZ, R14, P2 ;  /* 0x000000ffff047224 */ /* 0x000fe200010e060e */
[----:B------:R-:W-:Y:S01]  /*88d0*/  UMOV UR59, UR35 ;  /* 0x00000023003b7c82 */ /* 0x000fe20008000000 */
[----:B------:R-:W-:Y:S01]  /*88e0*/  UMOV UR60, UR36 ;  /* 0x00000024003c7c82 */ /* 0x000fe20008000000 */
[----:B------:R-:W-:Y:S01]  /*88f0*/  R2UR UR15, R5 ;  /* 0x00000000050f72ca */ /* 0x000fe200000e0000 */
[----:B------:R-:W-:Y:S01]  /*8900*/  IMAD.MOV.U32 R5, RZ, RZ, 0x12000 ;  /* 0x00012000ff057424 */ /* 0x000fe200078e00ff */
[----:B------:R-:W-:Y:S01]  /*8910*/  R2UR UR23, R4 ;  /* 0x00000000041772ca */ /* 0x000fe200000e0000 */
[----:B------:R-:W-:Y:S01]  /*8920*/  UMOV UR61, UR37 ;  /* 0x00000025003d7c82 */ /* 0x000fe20008000000 */
[----:B------:R-:W-:Y:S01]  /*8930*/  UMOV UR57, UR33 ;  /* 0x0000002100397c82 */ /* 0x000fe20008000000 */
[----:B------:R-:W-:Y:S01]  /*8940*/  UMOV UR50, 0x80 ;  /* 0x0000008000327882 */ /* 0x000fe20000000000 */
[----:B------:R-:W-:Y:S01]  /*8950*/  UMOV UR51, UR35 ;  /* 0x0000002300337c82 */ /* 0x000fe20008000000 */
[----:B------:R2:W-:Y:S01]  /*8960*/  UTMALDG.4D [UR40], [UR16], desc[UR30] ;  /* 0x00001e28100075b4 */ /* 0x0005e20008019000 */
[----:B------:R-:W-:Y:S01]  /*8970*/  UMOV UR52, UR36 ;  /* 0x0000002400347c82 */ /* 0x000fe20008000000 */
[----:B------:R-:W-:Y:S01]  /*8980*/  UMOV UR53, UR37 ;  /* 0x0000002500357c82 */ /* 0x000fe20008000000 */
[----:B------:R-:W-:Y:S01]  /*8990*/  UMOV UR49, UR33 ;  /* 0x0000002100317c82 */ /* 0x000fe20008000000 */
[----:B------:R-:W-:Y:S01]  /*89a0*/  UMOV UR19, UR35 ;  /* 0x0000002300137c82 */ /* 0x000fe20008000000 */
[----:B------:R-:W-:Y:S01]  /*89b0*/  UMOV UR20, UR36 ;  /* 0x0000002400147c82 */ /* 0x000fe20008000000 */
[----:B------:R-:W-:Y:S01]  /*89c0*/  UMOV UR21, UR37 ;  /* 0x0000002500157c82 */ /* 0x000fe20008000000 */
[----:B------:R-:W-:Y:S01]  /*89d0*/  IMAD.MOV.U32 R4, RZ, RZ, 0x1 ;  /* 0x00000001ff047424 */ /* 0x000fe200078e00ff */
[----:B------:R3:W-:Y:S01]  /*89e0*/  UTMALDG.4D [UR8], [UR16], desc[UR30] ;  /* 0x00001e08100075b4 */ /* 0x0007e20008019000 */
[----:B------:R4:W-:Y:S01]  /*89f0*/  UTMALDG.4D [UR24], [UR16], desc[UR30] ;  /* 0x00001e18100075b4 */ /* 0x0009e20008019000 */
[----:B--2---:R-:W-:-:S02]  /*8a00*/  UIADD3 UR40, UR32, 0x30000, URZ ;  /* 0x0003000020287890 */ /* 0x004fc4000fffe03f */
[----:B---3--:R-:W-:-:S07]  /*8a10*/  UIADD3 UR8, UR32, 0xc000, URZ ;  /* 0x0000c00020087890 */ /* 0x008fce000fffe03f */
[----:B------:R2:W-:Y:S01]  /*8a20*/  UBLKCP.S.G [UR40], [UR4], UR18 ;  /* 0x00000028040073ba */ /* 0x0005e20008000212 */
[----:B------:R3:W-:Y:S01]  /*8a30*/  SYNCS.ARRIVE.TRANS64 RZ, [R12+URZ+0x36400], R5 ;  /* 0x036400050cff79a7 */ /* 0x0007e2000800003f */
[----:B------:R-:W-:Y:S01]  /*8a40*/  UMOV UR11, UR35 ;  /* 0x00000023000b7c82 */ /* 0x000fe20008000000 */
[----:B------:R-:W-:Y:S01]  /*8a50*/  UMOV UR12, UR36 ;  /* 0x00000024000c7c82 */ /* 0x000fe20008000000 */
[----:B------:R-:W-:Y:S01]  /*8a60*/  UMOV UR13, UR37 ;  /* 0x00000025000d7c82 */ /* 0x000fe20008000000 */
[----:B------:R-:W-:Y:S01]  /*8a70*/  UMOV UR9, UR33 ;  /* 0x0000002100097c82 */ /* 0x000fe20008000000 */
[----:B----4-:R-:W-:Y:S02]  /*8a80*/  UIADD3 UR16, UR32, 0x9000, URZ ;  /* 0x0000900020107890 */ /* 0x010fe4000fffe03f */
[----:B------:R4:W-:Y:S01]  /*8a90*/  UTMALDG.4D [UR32], [UR22], desc[UR6] ;  /* 0x00000620160075b4 */ /* 0x0009e20008019000 */
[----:B------:R-:W-:Y:S01]  /*8aa0*/  UMOV UR17, UR33 ;  /* 0x0000002100117c82 */ /* 0x000fe20008000000 */
[----:B---3--:R-:W-:Y:S01]  /*8ab0*/  IMAD.MOV.U32 R5, RZ, RZ, RZ ;  /* 0x000000ffff057224 */ /* 0x008fe200078e00ff */
[----:B------:R3:W-:Y:S01]  /*8ac0*/  UTMALDG.4D [UR56], [UR22], desc[UR6] ;  /* 0x00000638160075b4 */ /* 0x0007e20008019000 */
[----:B--2---:R-:W-:Y:S01]  /*8ad0*/  UMOV UR18, UR42 ;  /* 0x0000002a00127c82 */ /* 0x004fe20008000000 */
[----:B------:R3:W-:Y:S02]  /*8ae0*/  UTMALDG.4D [UR48], [UR22], desc[UR6] ;  /* 0x00000630160075b4 */ /* 0x0007e40008019000 */
[----:B------:R3:W-:Y:S01]  /*8af0*/  UTMALDG.4D [UR16], [UR14], desc[UR6] ;  /* 0x000006100e0075b4 */ /* 0x0007e20008019000 */
[----:B----4-:R-:W-:Y:S01]  /*8b00*/  UIADD3 UR32, UR32, 0xf000, URZ ;  /* 0x0000f00020207890 */ /* 0x010fe2000fffe03f */
[----:B------:R-:W-:Y:S01]  /*8b10*/  UMOV UR34, 0x80 ;  /* 0x0000008000227882 */ /* 0x000fe20000000000 */
[----:B------:R3:W-:Y:S07]  /*8b20*/  UTMALDG.4D [UR8], [UR14], desc[UR6] ;  /* 0x000006080e0075b4 */ /* 0x0007ee0008019000 */
[----:B------:R3:W-:Y:S02]  /*8b30*/  UTMALDG.4D [UR32], [UR14], desc[UR6] ;  /* 0x000006200e0075b4 */ /* 0x0007e40008019000 */
[----:B---3--:R-:W-:Y:S05]  /*8b40*/  @!P1 BRA `(.L_x_632) ;  /* 0x0000001000b09947 */ /* 0x008fea0003800000 */
[----:B------:R-:W2:Y:S01]  /*8b50*/  S2R R15, SR_TID.X ;  /* 0x00000000000f7919 */ /* 0x000ea20000002100 */
[C---:B------:R-:W-:Y:S01]  /*8b60*/  VIADD R0, R8.reuse, 0x3f ;  /* 0x0000003f08007836 */ /* 0x040fe20000000000 */
[----:B------:R-:W-:Y:S01]  /*8b70*/  ISETP.GE.AND P1, PT, R8, 0x81, PT ;  /* 0x000000810800780c */ /* 0x000fe20003f26270 */
[----:B------:R-:W-:-:S03]  /*8b80*/  IMAD.MOV.U32 R9, RZ, RZ, 0x1 ;  /* 0x00000001ff097424 */ /* 0x000fc600078e00ff */
[----:B------:R-:W-:-:S04]  /*8b90*/  SHF.R.S32.HI R5, RZ, 0x1f, R0 ;  /* 0x0000001fff057819 */ /* 0x000fc80000011400 */
[----:B------:R-:W-:Y:S01]  /*8ba0*/  LEA.HI R5, R5, R0, RZ, 0x6 ;  /* 0x0000000005057211 */ /* 0x000fe200078f30ff */
[----:B------:R-:W-:-:S03]  /*8bb0*/  IMAD.MOV.U32 R0, RZ, RZ, 0x1 ;  /* 0x00000001ff007424 */ /* 0x000fc600078e00ff */
[----:B------:R-:W-:-:S04]  /*8bc0*/  LEA.HI.SX32 R5, R5, 0xffffffff, 0x1a ;  /* 0xffffffff05057811 */ /* 0x000fc800078fd2ff */
[----:B------:R-:W-:Y:S01]  /*8bd0*/  VIMNMX R20, R5, 0x1, !PT ;  /* 0x0000000105147848 */ /* 0x000fe20007fe0100 */
[----:B------:R-:W-:-:S03]  /*8be0*/  IMAD.MOV.U32 R5, RZ, RZ, RZ ;  /* 0x000000ffff057224 */ /* 0x000fc600078e00ff */
[----:B------:R-:W-:Y:S02]  /*8bf0*/  LOP3.LUT R17, R20, 0x1, RZ, 0xc0, !PT ;  /* 0x0000000114117812 */ /* 0x000fe400078ec0ff */
[----:B--2---:R-:W-:Y:S01]  /*8c00*/  LOP3.LUT R8, R15, 0x1f, RZ, 0xc0, !PT ;  /* 0x0000001f0f087812 */ /* 0x004fe200078ec0ff */
[----:B------:R-:W-:Y:S01]  /*8c10*/  IMAD.MOV.U32 R15, RZ, RZ, RZ ;  /* 0x000000ffff0f7224 */ /* 0x000fe200078e00ff */
[----:B------:R-:W-:Y:S06]  /*8c20*/  @!P1 BRA `(.L_x_633) ;  /* 0x0000000c00009947 */ /* 0x000fec0003800000 */
[----:B------:R-:W-:Y:S02]  /*8c30*/  IMAD.IADD R20, R20, 0x1, -R17 ;  /* 0x0000000114147824 */ /* 0x000fe400078e0a11 */
[----:B------:R-:W-:Y:S02]  /*8c40*/  IMAD.MOV.U32 R15, RZ, RZ, RZ ;  /* 0x000000ffff0f7224 */ /* 0x000fe400078e00ff */
[----:B------:R-:W-:-:S07]  /*8c50*/  IMAD.MOV.U32 R0, RZ, RZ, 0x1 ;  /* 0x00000001ff007424 */ /* 0x000fce00078e00ff */
.L_x_642:
[----:B-1----:R-:W-:-:S05]  /*8c60*/  IMAD.MOV.U32 R11, RZ, RZ, 0x1 ;  /* 0x00000001ff0b7424 */ /* 0x002fca00078e00ff */
[----:B------:R-:W-:-:S04]  /*8c70*/  SHF.L.U32 R11, R11, 0x1f, RZ ;  /* 0x0000001f0b0b7819 */ /* 0x000fc800000006ff */
[----:B------:R-:W1:Y:S02]  /*8c80*/  SYNCS.PHASECHK.TRANS64.TRYWAIT P1, [R12+URZ+0x36438], R11 ;  /* 0x0364380b0c0075a7 */ /* 0x000e64000802017f */
[----:B-1234-:R-:W-:Y:S05]  /*8c90*/  @!P1 BRA `(.L_x_634) ;  /* 0x0000001800349947 */ /* 0x01efea0003800000 */
.L_x_658:
[----:B------:R-:W-:Y:S05]  /*8ca0*/  @P0 BRA `(.L_x_635) ;  /* 0x0000000000140947 */ /* 0x000fea0003800000 */
[----:B------:R-:W-:Y:S01]  /*8cb0*/  ISETP.NE.AND P1, PT, R8, RZ, PT ;  /* 0x000000ff0800720c */ /* 0x000fe20003f25270 */
[----:B------:R-:W-:-:S04]  /*8cc0*/  IMAD.MOV.U32 R3, RZ, RZ, 0x6100 ;  /* 0x00006100ff037424 */ /* 0x000fc800078e00ff */
[----:B------:R2:W-:Y:S08]  /*8cd0*/  SYNCS.ARRIVE.TRANS64 RZ, [R12+URZ+0x36430], R3 ;  /* 0x036430030cff79a7 */ /* 0x0005f0000800003f */
[----:B------:R-:W-:Y:S05]  /*8ce0*/  @!P1 BRA `(.L_x_635) ;  /* 0x0000000000049947 */ /* 0x000fea0003800000 */
[----:B------:R-:W-:Y:S01]  /*8cf0*/  BPT.TRAP 0x1 ;  /* 0x000000040000795c */ /* 0x000fe20000300000 */
.L_x_635:
[----:B------:R-:W3:Y:S01]  /*8d00*/  LDC.64 R18, c[0x0][0x728] ;  /* 0x0001ca00ff127b82 */ /* 0x000ee20000000a00 */
[----:B--2---:R-:W-:Y:S01]  /*8d10*/  IMAD.SHL.U32 R3, R15, 0x40, RZ ;  /* 0x000000400f037824 */ /* 0x004fe200078e00ff */
[----:B------:R-:W-:Y:S01]  /*8d20*/  UMOV UR14, 0x0 ;  /* 0x00000000000e7882 */ /* 0x000fe20000000000 */
[C---:B------:R-:W-:Y:S01]  /*8d30*/  VIADD R21, R12.reuse, 0x36430 ;  /* 0x000364300c157836 */ /* 0x040fe20000000000 */
[----:B------:R-:W-:Y:S01]  /*8d40*/  UMOV UR15, 0x14f00000 ;  /* 0x14f00000000f7882 */ /* 0x000fe20000000000 */
[C---:B------:R-:W-:Y:S01]  /*8d50*/  VIADD R24, R12.reuse, 0x2e000 ;  /* 0x0002e0000c187836 */ /* 0x040fe20000000000 */
[C---:B------:R-:W-:Y:S01]  /*8d60*/  IADD3 R2, P1, R3.reuse, R6, RZ ;  /* 0x0000000603027210 */ /* 0x040fe20007f3e0ff */
[----:B------:R-:W-:Y:S01]  /*8d70*/  VIADD R25, R12, 0x30200 ;  /* 0x000302000c197836 */ /* 0x000fe20000000000 */
[----:B------:R-:W2:Y:S01]  /*8d80*/  LDC.64 R22, c[0x0][0x198] ;  /* 0x00006600ff167b82 */ /* 0x000ea20000000a00 */
[C---:B------:R-:W-:Y:S01]  /*8d90*/  R2UR UR27, R3.reuse ;  /* 0x00000000031b72ca */ /* 0x040fe200000e0000 */
[----:B------:R-:W-:Y:S01]  /*8da0*/  UMOV UR26, URZ ;  /* 0x0000003f001a7c82 */ /* 0x000fe20008000000 */
[----:B------:R-:W-:Y:S01]  /*8db0*/  LEA.HI.X.SX32 R4, R3, R10, 0x1, P1 ;  /* 0x0000000a03047211 */ /* 0x000fe200008f0eff */
[----:B------:R-:W-:Y:S01]  /*8dc0*/  UMOV UR18, 0x40 ;  /* 0x0000004000127882 */ /* 0x000fe20000000000 */
        /* <DEDUP_REMOVED lines=8> */
[----:B------:R-:W-:Y:S01]  /*8e50*/  SHF.L.U32 R27, R0, 0x1f, RZ ;  /* 0x0000001f001b7819 */ /* 0x000fe200000006ff */
[----:B------:R-:W-:Y:S01]  /*8e60*/  UIADD3 UR27, UR27, UR43, URZ ;  /* 0x0000002b1b1b7290 */ /* 0x000fe2000fffe03f */
[----:B---3--:R-:W-:Y:S01]  /*8e70*/  LEA R5, P1, R2, R18, 0x2 ;  /* 0x0000001202057211 */ /* 0x008fe200078210ff */
[----:B------:R-:W-:-:S02]  /*8e80*/  UMOV UR22, 0x10 ;  /* 0x0000001000167882 */ /* 0x000fc40000000000 */
[----:B------:R-:W-:Y:S01]  /*8e90*/  UMOV UR17, UR25 ;  /* 0x0000001900117c82 */ /* 0x000fe20008000000 */
[----:B------:R-:W-:Y:S01]  /*8ea0*/  UMOV UR9, UR25 ;  /* 0x0000001900097c82 */ /* 0x000fe20008000000 */
[----:B------:R-:W-:Y:S01]  /*8eb0*/  LEA.HI.X R2, R2, R19, R4, 0x2, P1 ;  /* 0x0000001302027211 */ /* 0x000fe200008f1404 */
[----:B------:R-:W-:Y:S01]  /*8ec0*/  UMOV UR19, UR27 ;  /* 0x0000001b00137c82 */ /* 0x000fe20008000000 */
[----:B------:R-:W-:Y:S01]  /*8ed0*/  R2UR UR30, R5 ;  /* 0x00000000051e72ca */ /* 0x000fe200000e0000 */
[----:B------:R-:W-:Y:S01]  /*8ee0*/  UMOV UR11, UR27 ;  /* 0x0000001b000b7c82 */ /* 0x000fe20008000000 */
[----:B--2---:R-:W-:Y:S01]  /*8ef0*/  IMAD.MOV.U32 R13, RZ, RZ, R22 ;  /* 0x000000ffff0d7224 */ /* 0x004fe200078e0016 */
[----:B------:R-:W-:Y:S01]  /*8f00*/  R2UR UR31, R2 ;  /* 0x00000000021f72ca */ /* 0x000fe200000e0000 */
[----:B------:R-:W-:Y:S01]  /*8f10*/  IMAD.MOV.U32 R14, RZ, RZ, R23 ;  /* 0x000000ffff0e7224 */ /* 0x000fe200078e0017 */
[----:B------:R-:W-:Y:S01]  /*8f20*/  UMOV UR33, UR25 ;  /* 0x0000001900217c82 */ /* 0x000fe20008000000 */
[C---:B------:R-:W-:Y:S01]  /*8f30*/  VIADD R22, R12.reuse, 0x2a000 ;  /* 0x0002a0000c167836 */ /* 0x040fe20000000000 */
[----:B------:R-:W-:Y:S01]  /*8f40*/  IADD3 R4, P1, R13, 0x1f0, RZ ;  /* 0x000001f00d047810 */ /* 0x000fe20007f3e0ff */
[----:B------:R-:W-:-:S03]  /*8f50*/  VIADD R23, R12, 0x2c000 ;  /* 0x0002c0000c177836 */ /* 0x000fc60000000000 */
[----:B------:R-:W-:Y:S01]  /*8f60*/  R2UR UR24, R22 ;  /* 0x00000000161872ca */ /* 0x000fe200000e0000 */
[----:B------:R-:W-:Y:S01]  /*8f70*/  IMAD.X R5, RZ, RZ, R14, P1 ;  /* 0x000000ffff057224 */ /* 0x000fe200008e060e */
[----:B------:R-:W-:Y:S02]  /*8f80*/  R2UR UR6, R4 ;  /* 0x00000000040672ca */ /* 0x000fe400000e0000 */
[----:B------:R-:W-:Y:S02]  /*8f90*/  R2UR UR16, R23 ;  /* 0x00000000171072ca */ /* 0x000fe400000e0000 */
[----:B------:R-:W-:-:S13]  /*8fa0*/  R2UR UR7, R5 ;  /* 0x00000000050772ca */ /* 0x000fda00000e0000 */
[----:B------:R2:W-:Y:S01]  /*8fb0*/  UTMALDG.4D [UR24], [UR6], desc[UR14] ;  /* 0x00000e18060075b4 */ /* 0x0005e20008019000 */
[----:B------:R2:W-:Y:S01]  /*8fc0*/  UTMALDG.4D [UR16], [UR6], desc[UR14] ;  /* 0x00000e10060075b4 */ /* 0x0005e20008019000 */
[----:B------:R2:W-:Y:S01]  /*8fd0*/  UTMALDG.4D [UR8], [UR6], desc[UR14] ;  /* 0x00000e08060075b4 */ /* 0x0005e20008019000 */
[----:B------:R2:W-:Y:S01]  /*8fe0*/  UBLKCP.S.G [UR32], [UR30], UR22 ;  /* 0x000000201e0073ba */ /* 0x0005e20008000216 */
[----:B------:R-:W3:Y:S02]  /*8ff0*/  SYNCS.PHASECHK.TRANS64.TRYWAIT P1, [R12+URZ+0x36428], R27 ;  /* 0x0364281b0c0075a7 */ /* 0x000ee4000802017f */
[----:B--23--:R-:W-:Y:S05]  /*9000*/  @!P1 BRA `(.L_x_636) ;  /* 0x00000014006c9947 */ /* 0x00cfea0003800000 */
.L_x_659:
[----:B------:R-:W-:Y:S05]  /*9010*/  @P0 BRA `(.L_x_637) ;  /* 0x0000000000140947 */ /* 0x000fea0003800000 */
[----:B------:R-:W-:Y:S01]  /*9020*/  ISETP.NE.AND P1, PT, R8, RZ, PT ;  /* 0x000000ff0800720c */ /* 0x000fe20003f25270 */
[----:B--2---:R-:W-:-:S04]  /*9030*/  IMAD.MOV.U32 R27, RZ, RZ, 0x6100 ;  /* 0x00006100ff1b7424 */ /* 0x004fc800078e00ff */
[----:B------:R3:W-:Y:S08]  /*9040*/  SYNCS.ARRIVE.TRANS64 RZ, [R12+URZ+0x36418], R27 ;  /* 0x0364181b0cff79a7 */ /* 0x0007f0000800003f */
[----:B------:R-:W-:Y:S05]  /*9050*/  @!P1 BRA `(.L_x_637) ;  /* 0x0000000000049947 */ /* 0x000fea0003800000 */
[----:B------:R-:W-:Y:S01]  /*9060*/  BPT.TRAP 0x1 ;  /* 0x000000040000795c */ /* 0x000fe20000300000 */
.L_x_637:
[----:B------:R-:W-:Y:S01]  /*9070*/  VIADD R26, R3, 0x40 ;  /* 0x00000040031a7836 */ /* 0x000fe20000000000 */
[----:B------:R-:W-:Y:S01]  /*9080*/  IADD3 R2, P1, R13, 0xf0, RZ ;  /* 0x000000f00d027810 */ /* 0x000fe20007f3e0ff */
[----:B------:R-:W-:Y:S01]  /*9090*/  UMOV UR22, 0x0 ;  /* 0x0000000000167882 */ /* 0x000fe20000000000 */
[----:B------:R-:W-:Y:S01]  /*90a0*/  R2UR UR24, R12 ;  /* 0x000000000c1872ca */ /* 0x000fe200000e0000 */
[C---:B--23--:R-:W-:Y:S01]  /*90b0*/  VIADD R27, R26.reuse, UR43 ;  /* 0x0000002b1a1b7c36 */ /* 0x04cfe20008000000 */
[----:B------:R-:W-:Y:S01]  /*90c0*/  R2UR UR6, R26 ;  /* 0x000000001a0672ca */ /* 0x000fe200000e0000 */
[----:B------:R-:W-:Y:S01]  /*90d0*/  IMAD.X R3, RZ, RZ, R14, P1 ;  /* 0x000000ffff037224 */ /* 0x000fe200008e060e */
        /* <DEDUP_REMOVED lines=9> */
[----:B------:R-:W-:Y:S01]  /*9170*/  UIADD3 UR16, UR24, 0x24000, URZ ;  /* 0x0002400018107890 */ /* 0x000fe2000fffe03f */
[----:B------:R-:W-:Y:S01]  /*9180*/  SHF.L.U32 R28, RZ, 0x1f, RZ ;  /* 0x0000001fff1c7819 */ /* 0x000fe200000006ff */
[----:B------:R-:W-:-:S02]  /*9190*/  UIADD3 UR17, UR24, 0x36418, URZ ;  /* 0x0003641818117890 */ /* 0x000fc4000fffe03f */
[----:B------:R-:W-:Y:S02]  /*91a0*/  UIADD3 UR8, UR24, 0x26000, URZ ;  /* 0x0002600018087890 */ /* 0x000fe4000fffe03f */
[----:B------:R-:W-:Y:S02]  /*91b0*/  UIADD3 UR30, UR24, 0x30100, URZ ;  /* 0x00030100181e7890 */ /* 0x000fe4000fffe03f */
[----:B------:R-:W-:Y:S02]  /*91c0*/  UIADD3 UR24, UR24, 0x28000, URZ ;  /* 0x0002800018187890 */ /* 0x000fe4000fffe03f */
[----:B------:R-:W-:Y:S01]  /*91d0*/  UIMAD.WIDE UR6, UR6, 0x4, UR4 ;  /* 0x00000004060678a5 */ /* 0x000fe2000f8e0204 */
        /* <DEDUP_REMOVED lines=11> */
[----:B------:R2:W-:Y:S01]  /*9290*/  UBLKCP.S.G [UR30], [UR6], UR32 ;  /* 0x0000001e060073ba */ /* 0x0005e20008000220 */
[----:B------:R-:W3:Y:S02]  /*92a0*/  SYNCS.PHASECHK.TRANS64.TRYWAIT P1, [R12+URZ+0x36438], R28 ;  /* 0x0364381c0c0075a7 */ /* 0x000ee4000802017f */
[----:B--23--:R-:W-:Y:S05]  /*92b0*/  @!P1 BRA `(.L_x_638) ;  /* 0x0000001000d49947 */ /* 0x00cfea0003800000 */
.L_x_660:
[----:B--2---:R-:W-:Y:S01]  /*92c0*/  SHF.R.S32.HI R28, RZ, 0x1f, R26 ;  /* 0x0000001fff1c7819 */ /* 0x004fe2000001141a */
[----:B------:R-:W-:Y:S06]  /*92d0*/  @P0 BRA `(.L_x_639) ;  /* 0x0000000000140947 */ /* 0x000fec0003800000 */
[----:B------:R-:W-:Y:S01]  /*92e0*/  ISETP.NE.AND P1, PT, R8, RZ, PT ;  /* 0x000000ff0800720c */ /* 0x000fe20003f25270 */
[----:B------:R-:W-:-:S04]  /*92f0*/  IMAD.MOV.U32 R29, RZ, RZ, 0x6100 ;  /* 0x00006100ff1d7424 */ /* 0x000fc800078e00ff */
[----:B------:R2:W-:Y:S08]  /*9300*/  SYNCS.ARRIVE.TRANS64 RZ, [R12+URZ+0x36430], R29 ;  /* 0x0364301d0cff79a7 */ /* 0x0005f0000800003f */
[----:B------:R-:W-:Y:S05]  /*9310*/  @!P1 BRA `(.L_x_639) ;  /* 0x0000000000049947 */ /* 0x000fea0003800000 */
[----:B------:R-:W-:Y:S01]  /*9320*/  BPT.TRAP 0x1 ;  /* 0x000000040000795c */ /* 0x000fe20000300000 */
.L_x_639:
[----:B------:R-:W-:Y:S01]  /*9330*/  IADD3 R26, P1, R26, R6, RZ ;  /* 0x000000061a1a7210 */ /* 0x000fe20007f3e0ff */
[----:B------:R-:W-:Y:S01]  /*9340*/  UMOV UR14, 0x0 ;  /* 0x00000000000e7882 */ /* 0x000fe20000000000 */
[----:B------:R-:W-:Y:S01]  /*9350*/  R2UR UR25, R21 ;  /* 0x00000000151972ca */ /* 0x000fe200000e0000 */
[----:B------:R-:W-:Y:S01]  /*9360*/  UMOV UR15, 0x14f00000 ;  /* 0x14f00000000f7882 */ /* 0x000fe20000000000 */
[----:B------:R-:W-:Y:S01]  /*9370*/  R2UR UR27, R27 ;  /* 0x000000001b1b72ca */ /* 0x000fe200000e0000 */
[----:B------:R-:W-:Y:S01]  /*9380*/  IMAD.X R28, R28, 0x1, R10, P1 ;  /* 0x000000011c1c7824 */ /* 0x000fe200008e060a */
[----:B------:R-:W-:Y:S01]  /*9390*/  LEA R18, P1, R26, R18, 0x2 ;  /* 0x000000121a127211 */ /* 0x000fe200078210ff */
[----:B------:R-:W-:Y:S01]  /*93a0*/  UMOV UR26, URZ ;  /* 0x0000003f001a7c82 */ /* 0x000fe20008000000 */
[----:B------:R-:W-:Y:S01]  /*93b0*/  R2UR UR24, R22 ;  /* 0x00000000161872ca */ /* 0x000fe200000e0000 */
[----:B------:R-:W-:Y:S01]  /*93c0*/  UMOV UR18, 0x40 ;  /* 0x0000004000127882 */ /* 0x000fe20000000000 */
[----:B------:R-:W-:Y:S01]  /*93d0*/  LEA.HI.X R19, R26, R19, R28, 0x2, P1 ;  /* 0x000000131a137211 */ /* 0x000fe200008f141c */
[----:B------:R-:W-:Y:S01]  /*93e0*/  UMOV UR20, UR28 ;  /* 0x0000001c00147c82 */ /* 0x000fe20008000000 */
[----:B------:R-:W-:Y:S01]  /*93f0*/  R2UR UR6, R4 ;  /* 0x00000000040672ca */ /* 0x000fe200000e0000 */
        /* <DEDUP_REMOVED lines=22> */
[----:B------:R-:W4:Y:S02]  /*9560*/  SYNCS.PHASECHK.TRANS64.TRYWAIT P1, [R12+URZ+0x36420], R5 ;  /* 0x036420050c0075a7 */ /* 0x000f24000802017f */
[----:B---34-:R-:W-:Y:S05]  /*9570*/  @!P1 BRA `(.L_x_640) ;  /* 0x0000001000389947 */ /* 0x018fea0003800000 */
.L_x_662:
[----:B------:R-:W-:Y:S05]  /*9580*/  @P0 BRA `(.L_x_641) ;  /* 0x0000000000140947 */ /* 0x000fea0003800000 */
[----:B------:R-:W-:Y:S01]  /*9590*/  ISETP.NE.AND P1, PT, R8, RZ, PT ;  /* 0x000000ff0800720c */ /* 0x000fe20003f25270 */
[----:B---3--:R-:W-:-:S04]  /*95a0*/  IMAD.MOV.U32 R5, RZ, RZ, 0x6100 ;  /* 0x00006100ff057424 */ /* 0x008fc800078e00ff */
[----:B------:R4:W-:Y:S08]  /*95b0*/  SYNCS.ARRIVE.TRANS64 RZ, [R12+URZ+0x36410], R5 ;  /* 0x036410050cff79a7 */ /* 0x0009f0000800003f */
[----:B------:R-:W-:Y:S05]  /*95c0*/  @!P1 BRA `(.L_x_641) ;  /* 0x0000000000049947 */ /* 0x000fea0003800000 */
[----:B------:R-:W-:Y:S01]  /*95d0*/  BPT.TRAP 0x1 ;  /* 0x000000040000795c */ /* 0x000fe20000300000 */
.L_x_641:
        /* <DEDUP_REMOVED lines=18> */
[----:B------:R-:W-:Y:S02]  /*9700*/  UIADD3 UR19, UR32, UR43, URZ ;  /* 0x0000002b20137290 */ /* 0x000fe4000fffe03f */
[----:B------:R-:W-:Y:S02]  /*9710*/  UIADD3 UR8, UR24, 0x20000, URZ ;  /* 0x0002000018087890 */ /* 0x000fe4000fffe03f */
[----:B------:R-:W-:-:S02]  /*9720*/  UIADD3 UR40, UR24, 0x30000, URZ ;  /* 0x0003000018287890 */ /* 0x000fc4000fffe03f */
        /* <DEDUP_REMOVED lines=9> */
[----:B------:R-:W-:Y:S01]  /*97c0*/  UMOV UR41, UR17 ;  /* 0x0000001100297c82 */ /* 0x000fe20008000000 */
[----:B------:R1:W-:Y:S01]  /*97d0*/  UTMALDG.4D [UR8], [UR14], desc[UR22] ;  /* 0x000016080e0075b4 */ /* 0x0003e20008019000 */
[----:B------:R-:W-:Y:S01]  /*97e0*/  UMOV UR31, 0x10 ;  /* 0x00000010001f7882 */ /* 0x000fe20000000000 */
[----:B------:R1:W-:Y:S01]  /*97f0*/  UTMALDG.4D [UR24], [UR14], desc[UR22] ;  /* 0x000016180e0075b4 */ /* 0x0003e20008019000 */
[----:B------:R1:W-:Y:S02]  /*9800*/  UBLKCP.S.G [UR40], [UR6], UR31 ;  /* 0x00000028060073ba */ /* 0x0003e4000800021f */
[----:B-1----:R-:W-:Y:S05]  /*9810*/  @P1 BRA `(.L_x_642) ;  /* 0xfffffff400101947 */ /* 0x002fea000383ffff */
[----:B---34-:R-:W-:-:S07]  /*9820*/  IMAD.U32 R5, RZ, RZ, UR32 ;  /* 0x00000020ff057e24 */ /* 0x018fce000f8e00ff */
.L_x_633:
[----:B------:R-:W-:Y:S01]  /*9830*/  ISETP.NE.AND P1, PT, R17, RZ, PT ;  /* 0x000000ff1100720c */ /* 0x000fe20003f25270 */
[----:B------:R-:W-:-:S12]  /*9840*/  IMAD.MOV.U32 R4, RZ, RZ, 0x1 ;  /* 0x00000001ff047424 */ /* 0x000fd800078e00ff */
[----:B------:R-:W-:Y:S05]  /*9850*/  @!P1 BRA `(.L_x_632) ;  /* 0x00000004006c9947 */ /* 0x000fea0003800000 */
[----:B------:R-:W3:Y:S02]  /*9860*/  SYNCS.PHASECHK.TRANS64.TRYWAIT P1, [R12+URZ+0x36438], R11 ;  /* 0x0364380b0c0075a7 */ /* 0x000ee4000802017f */
[----:B---3--:R-:W-:Y:S05]  /*9870*/  @!P1 BRA `(.L_x_643) ;  /* 0x0000000c00909947 */ /* 0x008fea0003800000 */
.L_x_663:
[----:B------:R-:W-:Y:S05]  /*9880*/  @P0 BRA `(.L_x_644) ;  /* 0x0000000000140947 */ /* 0x000fea0003800000 */
[----:B------:R-:W-:Y:S01]  /*9890*/  ISETP.NE.AND P1, PT, R8, RZ, PT ;  /* 0x000000ff0800720c */ /* 0x000fe20003f25270 */
[----:B------:R-:W-:-:S04]  /*98a0*/  IMAD.MOV.U32 R5, RZ, RZ, 0x6100 ;  /* 0x00006100ff057424 */ /* 0x000fc800078e00ff */
[----:B------:R4:W-:Y:S08]  /*98b0*/  SYNCS.ARRIVE.TRANS64 RZ, [R12+URZ+0x36430], R5 ;  /* 0x036430050cff79a7 */ /* 0x0009f0000800003f */
[----:B------:R-:W-:Y:S05]  /*98c0*/  @!P1 BRA `(.L_x_644) ;  /* 0x0000000000049947 */ /* 0x000fea0003800000 */
[----:B------:R-:W-:Y:S01]  /*98d0*/  BPT.TRAP 0x1 ;  /* 0x000000040000795c */ /* 0x000fe20000300000 */
.L_x_644:
[----:B----4-:R-:W4:Y:S01]  /*98e0*/  LDC.64 R4, c[0x0][0x728] ;  /* 0x0001ca00ff047b82 */ /* 0x010f220000000a00 */
        /* <DEDUP_REMOVED lines=17> */
[----:B------:R-:W-:Y:S02]  /*9a00*/  UIADD3 UR19, UR19, UR43, URZ ;  /* 0x0000002b13137290 */ /* 0x000fe4000fffe03f */
[----:B------:R-:W-:Y:S01]  /*9a10*/  UIADD3 UR8, UR24, 0x2c000, URZ ;  /* 0x0002c00018087890 */ /* 0x000fe2000fffe03f */
[C---:B----4-:R-:W-:Y:S01]  /*9a20*/  LEA R4, P2, R9.reuse, R4, 0x2 ;  /* 0x0000000409047211 */ /* 0x050fe200078410ff */
[----:B------:R-:W-:Y:S01]  /*9a30*/  UIADD3 UR24, UR24, 0x2e000, URZ ;  /* 0x0002e00018187890 */ /* 0x000fe2000fffe03f */
[----:B------:R-:W-:Y:S02]  /*9a40*/  UMOV UR9, UR17 ;  /* 0x0000001100097c82 */ /* 0x000fe40008000000 */
[----:B------:R-:W-:Y:S01]  /*9a50*/  LEA.HI.X R5, R9, R5, R18, 0x2, P2 ;  /* 0x0000000509057211 */ /* 0x000fe200010f1412 */
[----:B------:R-:W-:Y:S01]  /*9a60*/  UMOV UR11, UR19 ;  /* 0x00000013000b7c82 */ /* 0x000fe20008000000 */
[----:B------:R-:W-:Y:S01]  /*9a70*/  IADD3 R9, P1, R13, 0x1f0, RZ ;  /* 0x000001f00d097810 */ /* 0x000fe20007f3e0ff */
[----:B------:R-:W-:Y:S01]  /*9a80*/  UMOV UR25, UR17 ;  /* 0x0000001100197c82 */ /* 0x000fe20008000000 */
[----:B------:R-:W-:Y:S01]  /*9a90*/  R2UR UR30, R4 ;  /* 0x00000000041e72ca */ /* 0x000fe200000e0000 */
[----:B------:R-:W-:Y:S01]  /*9aa0*/  UMOV UR27, UR19 ;  /* 0x00000013001b7c82 */ /* 0x000fe20008000000 */
[----:B------:R-:W-:Y:S01]  /*9ab0*/  R2UR UR6, R9 ;  /* 0x00000000090672ca */ /* 0x000fe200000e0000 */
[----:B------:R-:W-:Y:S01]  /*9ac0*/  IMAD.X R9, RZ, RZ, R14, P1 ;  /* 0x000000ffff097224 */ /* 0x000fe200008e060e */
[----:B------:R-:W-:Y:S01]  /*9ad0*/  R2UR UR31, R5 ;  /* 0x00000000051f72ca */ /* 0x000fe200000e0000 */
[----:B------:R-:W-:Y:S01]  /*9ae0*/  UMOV UR33, UR17 ;  /* 0x0000001100217c82 */ /* 0x000fe20008000000 */
[----:B------:R-:W-:Y:S01]  /*9af0*/  SHF.L.U32 R5, R0, 0x1f, RZ ;  /* 0x0000001f00057819 */ /* 0x000fe200000006ff */
[----:B------:R-:W-:Y:S01]  /*9b00*/  UMOV UR22, 0x10 ;  /* 0x0000001000167882 */ /* 0x000fe20000000000 */
[----:B------:R-:W-:-:S13]  /*9b10*/  R2UR UR7, R9 ;  /* 0x00000000090772ca */ /* 0x000fda00000e0000 */
[----:B------:R4:W-:Y:S01]  /*9b20*/  UTMALDG.4D [UR16], [UR6], desc[UR14] ;  /* 0x00000e10060075b4 */ /* 0x0009e20008019000 */
[----:B------:R4:W-:Y:S01]  /*9b30*/  UTMALDG.4D [UR8], [UR6], desc[UR14] ;  /* 0x00000e08060075b4 */ /* 0x0009e20008019000 */
[----:B------:R4:W-:Y:S01]  /*9b40*/  UTMALDG.4D [UR24], [UR6], desc[UR14] ;  /* 0x00000e18060075b4 */ /* 0x0009e20008019000 */
[----:B------:R4:W-:Y:S01]  /*9b50*/  UBLKCP.S.G [UR32], [UR30], UR22 ;  /* 0x000000201e0073ba */ /* 0x0009e20008000216 */
[----:B------:R-:W5:Y:S02]  /*9b60*/  SYNCS.PHASECHK.TRANS64.TRYWAIT P1, [R12+URZ+0x36428], R5 ;  /* 0x036428050c0075a7 */ /* 0x000f64000802017f */
[----:B----45:R-:W-:Y:S05]  /*9b70*/  @!P1 BRA `(.L_x_645) ;  /* 0x0000000800e49947 */ /* 0x030fea0003800000 */
.L_x_664:
[----:B------:R-:W-:Y:S01]  /*9b80*/  IMAD.MOV.U32 R4, RZ, RZ, RZ ;  /* 0x000000ffff047224 */ /* 0x000fe200078e00ff */
[----:B------:R-:W-:Y:S06]  /*9b90*/  @P0 BRA `(.L_x_646) ;  /* 0x0000000000140947 */ /* 0x000fec0003800000 */
[----:B------:R-:W-:Y:S01]  /*9ba0*/  ISETP.NE.AND P1, PT, R8, RZ, PT ;  /* 0x000000ff0800720c */ /* 0x000fe20003f25270 */
[----:B----4-:R-:W-:-:S04]  /*9bb0*/  IMAD.MOV.U32 R5, RZ, RZ, 0x6100 ;  /* 0x00006100ff057424 */ /* 0x010fc800078e00ff */
[----:B------:R4:W-:Y:S08]  /*9bc0*/  SYNCS.ARRIVE.TRANS64 RZ, [R12+URZ+0x36418], R5 ;  /* 0x036418050cff79a7 */ /* 0x0009f0000800003f */
[----:B------:R-:W-:Y:S05]  /*9bd0*/  @!P1 BRA `(.L_x_646) ;  /* 0x0000000000049947 */ /* 0x000fea0003800000 */
[----:B------:R-:W-:Y:S01]  /*9be0*/  BPT.TRAP 0x1 ;  /* 0x000000040000795c */ /* 0x000fe20000300000 */
.L_x_646:
        /* <DEDUP_REMOVED lines=17> */
[----:B------:R-:W-:Y:S02]  /*9d00*/  UIADD3 UR19, UR30, UR43, URZ ;  /* 0x0000002b1e137290 */ /* 0x000fe4000fffe03f */
[----:B----4-:R-:W-:Y:S01]  /*9d10*/  IMAD.U32 R5, RZ, RZ, UR30 ;  /* 0x0000001eff057e24 */ /* 0x010fe2000f8e00ff */
        /* <DEDUP_REMOVED lines=8> */
[----:B------:R-:W-:Y:S01]  /*9da0*/  UMOV UR27, UR19 ;  /* 0x00000013001b7c82 */ /* 0x000fe20008000000 */
[----:B------:R-:W-:Y:S01]  /*9db0*/  UMOV UR33, UR17 ;  /* 0x0000001100217c82 */ /* 0x000fe20008000000 */
[----:B------:R-:W-:Y:S01]  /*9dc0*/  UMOV UR31, 0x10 ;  /* 0x00000010001f7882 */ /* 0x000fe20000000000 */
[----:B------:R4:W-:Y:S01]  /*9dd0*/  UTMALDG.4D [UR8], [UR14], desc[UR22] ;  /* 0x000016080e0075b4 */ /* 0x0009e20008019000 */
[----:B------:R4:W-:Y:S01]  /*9de0*/  UTMALDG.4D [UR24], [UR14], desc[UR22] ;  /* 0x000016180e0075b4 */ /* 0x0009e20008019000 */
[----:B------:R4:W-:Y:S02]  /*9df0*/  UBLKCP.S.G [UR32], [UR6], UR31 ;  /* 0x00000020060073ba */ /* 0x0009e4000800021f */
[----:B----4-:R-:W-:Y:S01]  /*9e00*/  NOP ;  /* 0x0000000000007918 */ /* 0x010fe20000000000 */
.L_x_632:
[----:B------:R-:W-:-:S04]  /*9e10*/  SHF.L.U32 R3, R4, 0x1f, RZ ;  /* 0x0000001f04037819 */ /* 0x000fc800000006ff */
[----:B------:R-:W4:Y:S02]  /*9e20*/  SYNCS.PHASECHK.TRANS64.TRYWAIT P1, [R12+URZ+0x36438], R3 ;  /* 0x036438030c0075a7 */ /* 0x000f24000802017f */
[----:B----4-:R-:W-:Y:S05]  /*9e30*/  @!P1 BRA `(.L_x_647) ;  /* 0x0000000800489947 */ /* 0x010fea0003800000 */
.L_x_665:
[----:B------:R-:W-:Y:S05]  /*9e40*/  @P0 BRA `(.L_x_648) ;  /* 0x0000000000180947 */ /* 0x000fea0003800000 */
[----:B------:R-:W5:Y:S01]  /*9e50*/  S2R R2, SR_TID.X ;  /* 0x0000000000027919 */ /* 0x000f620000002100 */
[----:B----4-:R-:W-:-:S04]  /*9e60*/  IMAD.MOV.U32 R3, RZ, RZ, 0x6100 ;  /* 0x00006100ff037424 */ /* 0x010fc800078e00ff */
[----:B------:R4:W-:Y:S01]  /*9e70*/  SYNCS.ARRIVE.TRANS64 RZ, [R12+URZ+0x36430], R3 ;  /* 0x036430030cff79a7 */ /* 0x0009e2000800003f */
[----:B-----5:R-:W-:-:S13]  /*9e80*/  LOP3.LUT P0, RZ, R2, 0x1f, RZ, 0xc0, !PT ;  /* 0x0000001f02ff7812 */ /* 0x020fda000780c0ff */
[----:B----4-:R-:W-:Y:S05]  /*9e90*/  @!P0 BRA `(.L_x_648) ;  /* 0x0000000000048947 */ /* 0x010fea0003800000 */
[----:B------:R-:W-:Y:S01]  /*9ea0*/  BPT.TRAP 0x1 ;  /* 0x000000040000795c */ /* 0x000fe20000300000 */
.L_x_648:
[----:B----4-:R-:W4:Y:S01]  /*9eb0*/  LDC.64 R2, c[0x0][0x728] ;  /* 0x0001ca00ff027b82 */ /* 0x010f220000000a00 */
[----:B------:R-:W-:Y:S01]  /*9ec0*/  IADD3 R13, P1, R13, 0x1f0, RZ ;  /* 0x000001f00d0d7810 */ /* 0x000fe20007f3e0ff */
[----:B------:R-:W-:Y:S01]  /*9ed0*/  UMOV UR14, 0x0 ;  /* 0x00000000000e7882 */ /* 0x000fe20000000000 */
[C---:B------:R-:W-:Y:S01]  /*9ee0*/  IADD3 R6, P0, R5.reuse, R6, RZ ;  /* 0x0000000605067210 */ /* 0x040fe20007f1e0ff */
[----:B------:R-:W-:Y:S01]  /*9ef0*/  UMOV UR15, 0x14f00000 ;  /* 0x14f00000000f7882 */ /* 0x000fe20000000000 */
[----:B------:R-:W-:Y:S01]  /*9f00*/  R2UR UR24, R12 ;  /* 0x000000000c1872ca */ /* 0x000fe200000e0000 */
[----:B------:R-:W-:Y:S01]  /*9f10*/  IMAD.X R14, RZ, RZ, R14, P1 ;  /* 0x000000ffff0e7224 */ /* 0x000fe200008e060e */
[C---:B------:R-:W-:Y:S01]  /*9f20*/  R2UR UR19, R5.reuse ;  /* 0x00000000051372ca */ /* 0x040fe200000e0000 */
[----:B------:R-:W-:Y:S01]  /*9f30*/  UMOV UR18, URZ ;  /* 0x0000003f00127c82 */ /* 0x000fe20008000000 */
[----:B------:R-:W-:Y:S01]  /*9f40*/  LEA.HI.X.SX32 R5, R5, R10, 0x1, P0 ;  /* 0x0000000a05057211 */ /* 0x000fe200000f0eff */
        /* <DEDUP_REMOVED lines=10> */
[----:B------:R-:W-:-:S02]  /*9ff0*/  UIADD3 UR19, UR19, UR43, URZ ;  /* 0x0000002b13137290 */ /* 0x000fc4000fffe03f */
[----:B------:R-:W-:Y:S01]  /*a000*/  UIADD3 UR16, UR24, 0x2a000, URZ ;  /* 0x0002a00018107890 */ /* 0x000fe2000fffe03f */
[C---:B----4-:R-:W-:Y:S01]  /*a010*/  LEA R2, P0, R6.reuse, R2, 0x2 ;  /* 0x0000000206027211 */ /* 0x050fe200078010ff */
[----:B------:R-:W-:Y:S02]  /*a020*/  UIADD3 UR32, UR24, 0x30200, URZ ;  /* 0x0003020018207890 */ /* 0x000fe4000fffe03f */
[----:B------:R-:W-:Y:S01]  /*a030*/  UIADD3 UR8, UR24, 0x2c000, URZ ;  /* 0x0002c00018087890 */ /* 0x000fe2000fffe03f */
[----:B------:R-:W-:Y:S01]  /*a040*/  LEA.HI.X R3, R6, R3, R5, 0x2, P0 ;  /* 0x0000000306037211 */ /* 0x000fe200000f1405 */
[----:B------:R-:W-:Y:S01]  /*a050*/  UIADD3 UR24, UR24, 0x2e000, URZ ;  /* 0x0002e00018187890 */ /* 0x000fe2000fffe03f */
[----:B------:R-:W-:Y:S01]  /*a060*/  R2UR UR30, R2 ;  /* 0x00000000021e72ca */ /* 0x000fe200000e0000 */
[----:B------:R-:W-:Y:S01]  /*a070*/  UMOV UR9, UR17 ;  /* 0x0000001100097c82 */ /* 0x000fe20008000000 */
[----:B------:R-:W-:Y:S01]  /*a080*/  R2UR UR31, R3 ;  /* 0x00000000031f72ca */ /* 0x000fe200000e0000 */
[----:B------:R-:W-:Y:S01]  /*a090*/  UMOV UR11, UR19 ;  /* 0x00000013000b7c82 */ /* 0x000fe20008000000 */
        /* <DEDUP_REMOVED lines=12> */
[----:B----4-:R-:W-:-:S03]  /*a160*/  NOP ;  /* 0x0000000000007918 */ /* 0x010fc60000000000 */
.L_x_629:
[----:B------:R-:W-:Y:S05]  /*a170*/  BSYNC B0 ;  /* 0x0000000000007941 */ /* 0x000fea0003800000 */
.L_x_627:
[----:B------:R-:W-:-:S03]  /*a180*/  UMOV UR6, 0xffffffff ;  /* 0xffffffff00067882 */ /* 0x000fc60000000000 */
[----:B------:R-:W-:Y:S05]  /*a190*/  BRA.DIV UR6, `(.L_x_649) ;  /* 0x0000000606847947 */ /* 0x000fea000b800000 */
[----:B------:R-:W-:-:S13]  /*a1a0*/  ELECT P6, URZ, PT ;  /* 0x00000000003f782f */ /* 0x000fda00038c0000 */
.L_x_668:
[----:B------:R-:W-:Y:S05]  /*a1b0*/  @!P6 BRA `(.L_x_516) ;  /* 0x000000000070e947 */ /* 0x000fea0003800000 */
[----:B------:R-:W-:-:S04]  /*a1c0*/  LOP3.LUT R16, R16, 0x2, RZ, 0xfc, !PT ;  /* 0x0000000210107812 */ /* 0x000fc800078efcff */
[----:B------:R-:W-:-:S13]  /*a1d0*/  ISETP.NE.AND P2, PT, R16, 0x3, PT ;  /* 0x000000031000780c */ /* 0x000fda0003f45270 */
[----:B------:R-:W-:Y:S05]  /*a1e0*/  @!P2 BRA `(.L_x_650) ;  /* 0x000000000004a947 */ /* 0x000fea0003800000 */
[----:B--2---:R-:W-:Y:S01]  /*a1f0*/  BPT.TRAP 0x1 ;  /* 0x000000040000795c */ /* 0x004fe20000300000 */
.L_x_650:
[----:B------:R-:W4:Y:S01]  /*a200*/  S2R R3, SR_CgaCtaId ;  /* 0x0000000000037919 */ /* 0x000f220000008800 */
[----:B------:R-:W-:Y:S02]  /*a210*/  MOV R2, 0x400 ;  /* 0x0000040000027802 */ /* 0x000fe40000000f00 */
[----:B------:R-:W-:Y:S02]  /*a220*/  SHF.L.U32 R6, R0, 0x1f, RZ ;  /* 0x0000001f00067819 */ /* 0x000fe400000006ff */
[----:B----4-:R-:W-:-:S05]  /*a230*/  LEA R9, R3, R2, 0x18 ;  /* 0x0000000203097211 */ /* 0x010fca00078ec0ff */
[----:B------:R-:W-:-:S04]  /*a240*/  VIADD R2, R9, 0x36420 ;  /* 0x0003642009027836 */ /* 0x000fc80000000000 */
[C---:B------:R-:W-:Y:S02]  /*a250*/  IMAD R7, R5.reuse, 0x8, R2 ;  /* 0x0000000805077824 */ /* 0x040fe400078e0202 */
[----:B------:R-:W-:Y:S02]  /*a260*/  VIADD R5, R5, 0x1 ;  /* 0x0000000105057836 */ /* 0x000fe40000000000 */
[----:B------:R-:W4:Y:S03]  /*a270*/  SYNCS.PHASECHK.TRANS64.TRYWAIT P0, [R7+URZ], R6 ;  /* 0x00000006070075a7 */ /* 0x000f26000800017f */
[----:B------:R-:W-:-:S04]  /*a280*/  ISETP.NE.AND P1, PT, R5, 0x2, PT ;  /* 0x000000020500780c */ /* 0x000fc80003f25270 */
[----:B------:R-:W-:Y:S02]  /*a290*/  SEL R3, RZ, 0x1, P1 ;  /* 0x00000001ff037807 */ /* 0x000fe40000800000 */
[----:B------:R-:W-:Y:S02]  /*a2a0*/  SEL R5, R5, RZ, P1 ;  /* 0x000000ff05057207 */ /* 0x000fe40000800000 */
[----:B------:R-:W-:-:S03]  /*a2b0*/  LOP3.LUT R0, R0, R3, RZ, 0x3c, !PT ;  /* 0x0000000300007212 */ /* 0x000fc600078e3cff */
[----:B------:R-:W-:Y:S01]  /*a2c0*/  IMAD R5, R5, 0x8, R2 ;  /* 0x0000000805057824 */ /* 0x000fe200078e0202 */
[----:B------:R-:W-:Y:S01]  /*a2d0*/  SHF.L.U32 R0, R0, 0x1f, RZ ;  /* 0x0000001f00007819 */ /* 0x000fe200000006ff */
[----:B----4-:R-:W-:Y:S06]  /*a2e0*/  @!P0 BRA `(.L_x_651) ;  /* 0x0000000400508947 */ /* 0x010fec0003800000 */
.L_x_669:
[----:B------:R-:W5:Y:S02]  /*a2f0*/  SYNCS.PHASECHK.TRANS64.TRYWAIT P0, [R5+URZ], R0 ;  /* 0x00000000050075a7 */ /* 0x000f64000800017f */
[----:B-----5:R-:W-:Y:S05]  /*a300*/  @!P0 BRA `(.L_x_652) ;  /* 0x00000004005c8947 */ /* 0x020fea0003800000 */
.L_x_670:
[----:B------:R-:W-:Y:S05]  /*a310*/  @!P2 BRA `(.L_x_653) ;  /* 0x000000000004a947 */ /* 0x000fea0003800000 */
[----:B--2---:R-:W-:Y:S01]  /*a320*/  BPT.TRAP 0x1 ;  /* 0x000000040000795c */ /* 0x004fe20000300000 */
.L_x_653:
[----:B------:R-:W-:-:S07]  /*a330*/  SHF.L.U32 R4, R4, 0x1f, RZ ;  /* 0x0000001f04047819 */ /* 0x000fce00000006ff */
.L_x_654:
[----:B------:R1:W1:Y:S02]  /*a340*/  SYNCS.PHASECHK.TRANS64.TRYWAIT P0, [R9+URZ+0x36438], R4 ;  /* 0x03643804090075a7 */ /* 0x000264000800017f */
[----:B-1----:R-:W-:Y:S05]  /*a350*/  @!P0 NANOSLEEP.SYNCS 0x989680 ;  /* 0x009896800000895d */ /* 0x002fea0003900000 */
[----:B------:R-:W1:Y:S02]  /*a360*/  @!P0 SYNCS.PHASECHK.TRANS64 P0, [R9+URZ+0x36438], R4 ;  /* 0x03643804090085a7 */ /* 0x000e64000800007f */
[----:B-1----:R-:W-:Y:S05]  /*a370*/  @!P0 BRA `(.L_x_654) ;  /* 0xfffffffc00f08947 */ /* 0x002fea000383ffff */
.L_x_516:
[----:B--2---:R-:W-:Y:S05]  /*a380*/  BSYNC B6 ;  /* 0x0000000000067941 */ /* 0x004fea0003800000 */
.L_x_510:
[----:B------:R-:W-:Y:S05]  /*a390*/  EXIT ;  /* 0x000000000000794d */ /* 0x000fea0003800000 */
.L_x_526:
[----:B------:R-:W-:Y:S02]  /*a3a0*/  IMAD.MOV.U32 R12, RZ, RZ, RZ ;  /* 0x000000ffff0c7224 */ /* 0x000fe400078e00ff */
[----:B------:R-:W-:Y:S02]  /*a3b0*/  IMAD.MOV.U32 R11, RZ, RZ, 0x1f ;  /* 0x0000001fff0b7424 */ /* 0x000fe400078e00ff */
[----:B------:R-:W-:-:S07]  /*a3c0*/  IMAD.MOV.U32 R15, RZ, RZ, -0x1 ;  /* 0xffffffffff0f7424 */ /* 0x000fce00078e00ff */
[----:B------:R-:W-:Y:S05]  /*a3d0*/  WARPSYNC.COLLECTIVE R15, `(.L_x_655) ;  /* 0x000000000f087348 */ /* 0x000fea0003c00000 */
[----:B------:R1:W2:Y:S02]  /*a3e0*/  SHFL.IDX P6, R14, R13, R12, R11 ;  /* 0x0000000c0d0e7389 */ /* 0x0002a400000c000b */
[----:B-12---:R-:W-:Y:S01]  /*a3f0*/  ENDCOLLECTIVE ;  /* 0x000000000000791b */ /* 0x006fe20003800000 */
.L_x_655:
[----:B------:R-:W-:Y:S05]  /*a400*/  BRA `(.L_x_656) ;  /* 0xffffff6c00947947 */ /* 0x000fea000383ffff */
.L_x_528:
[----:B--2---:R-:W-:-:S04]  /*a410*/  IMAD.U32 R7, RZ, RZ, UR36 ;  /* 0x00000024ff077e24 */ /* 0x004fc8000f8e00ff */
[----:B------:R2:W3:Y:S03]  /*a420*/  SYNCS.PHASECHK.TRANS64.TRYWAIT P0, [R7+URZ+0x36400], R11 ;  /* 0x0364000b070075a7 */ /* 0x0004e6000800017f */
[----:B---3--:R-:W-:Y:S05]  /*a430*/  @!P0 NANOSLEEP.SYNCS 0x989680 ;  /* 0x009896800000895d */ /* 0x008fea0003900000 */
[----:B------:R-:W3:Y:S02]  /*a440*/  @!P0 SYNCS.PHASECHK.TRANS64 P0, [R7+URZ+0x36400], R11 ;  /* 0x0364000b070085a7 */ /* 0x000ee4000800007f */
[----:B---3--:R-:W-:Y:S05]  /*a450*/  @!P0 BRA `(.L_x_528) ;  /* 0xfffffffc00ec8947 */ /* 0x008fea000383ffff */
[----:B------:R-:W-:Y:S05]  /*a460*/  BRA `(.L_x_527) ;  /* 0xffffff6c00e47947 */ /* 0x000fea000383ffff */
.L_x_532:
[----:B--2---:R2:W3:Y:S02]  /*a470*/  SYNCS.PHASECHK.TRANS64.TRYWAIT P1, [R4+URZ+0x36410], R11 ;  /* 0x0364100b040075a7 */ /* 0x0044e4000802017f */
[----:B---3--:R-:W-:Y:S05]  /*a480*/  @!P1 NANOSLEEP.SYNCS 0x989680 ;  /* 0x009896800000995d */ /* 0x008fea0003900000 */
[----:B------:R-:W3:Y:S02]  /*a490*/  @!P1 SYNCS.PHASECHK.TRANS64 P1, [R4+URZ+0x36410], R11 ;  /* 0x0364100b040095a7 */ /* 0x000ee4000802007f */
[----:B---3--:R-:W-:Y:S05]  /*a4a0*/  @!P1 BRA `(.L_x_532) ;  /* 0xfffffffc00f09947 */ /* 0x008fea000383ffff */
[----:B------:R-:W-:Y:S05]  /*a4b0*/  BRA `(.L_x_531) ;  /* 0xffffff74008c7947 */ /* 0x000fea000383ffff */
.L_x_536:
[----:B--2---:R-:W-:-:S04]  /*a4c0*/  IMAD.U32 R120, RZ, RZ, UR36 ;  /* 0x00000024ff787e24 */ /* 0x004fc8000f8e00ff */
[----:B------:R2:W3:Y:S03]  /*a4d0*/  SYNCS.PHASECHK.TRANS64.TRYWAIT P1, [R120+URZ+0x36430], R15 ;  /* 0x0364300f780075a7 */ /* 0x0004e6000802017f */
[----:B---3--:R-:W-:Y:S05]  /*a4e0*/  @!P1 NANOSLEEP.SYNCS 0x989680 ;  /* 0x009896800000995d */ /* 0x008fea0003900000 */
[----:B------:R-:W3:Y:S02]  /*a4f0*/  @!P1 SYNCS.PHASECHK.TRANS64 P1, [R120+URZ+0x36430], R15 ;  /* 0x0364300f780095a7 */ /* 0x000ee4000802007f */
[----:B---3--:R-:W-:Y:S05]  /*a500*/  @!P1 BRA `(.L_x_536) ;  /* 0xfffffffc00ec9947 */ /* 0x008fea000383ffff */
[----:B------:R-:W-:Y:S05]  /*a510*/  BRA `(.L_x_535) ;  /* 0xffffff7c00a87947 */ /* 0x000fea000383ffff */
.L_x_630:
[----:B-1----:R1:W2:Y:S02]  /*a520*/  SYNCS.PHASECHK.TRANS64.TRYWAIT P1, [R12+URZ+0x36420], R11 ;  /* 0x0364200b0c0075a7 */ /* 0x0022a4000802017f */
[----:B--2---:R-:W-:Y:S05]  /*a530*/  @!P1 NANOSLEEP.SYNCS 0x989680 ;  /* 0x009896800000995d */ /* 0x004fea0003900000 */
[----:B------:R-:W2:Y:S02]  /*a540*/  @!P1 SYNCS.PHASECHK.TRANS64 P1, [R12+URZ+0x36420], R11 ;  /* 0x0364200b0c0095a7 */ /* 0x000ea4000802007f */
[----:B--2---:R-:W-:Y:S05]  /*a550*/  @!P1 BRA `(.L_x_630) ;  /* 0xfffffffc00f09947 */ /* 0x004fea000383ffff */
[----:B------:R-:W-:Y:S05]  /*a560*/  BRA `(.L_x_657) ;  /* 0xffffffe000107947 */ /* 0x000fea000383ffff */
.L_x_634:
[----:B-1----:R1:W2:Y:S02]  /*a570*/  SYNCS.PHASECHK.TRANS64.TRYWAIT P1, [R12+URZ+0x36438], R11 ;  /* 0x0364380b0c0075a7 */ /* 0x0022a4000802017f */
[----:B--2---:R-:W-:Y:S05]  /*a580*/  @!P1 NANOSLEEP.SYNCS 0x989680 ;  /* 0x009896800000995d */ /* 0x004fea0003900000 */
[----:B------:R-:W2:Y:S02]  /*a590*/  @!P1 SYNCS.PHASECHK.TRANS64 P1, [R12+URZ+0x36438], R11 ;  /* 0x0364380b0c0095a7 */ /* 0x000ea4000802007f */
[----:B--2---:R-:W-:Y:S05]  /*a5a0*/  @!P1 BRA `(.L_x_634) ;  /* 0xfffffffc00f09947 */ /* 0x004fea000383ffff */
[----:B------:R-:W-:Y:S05]  /*a5b0*/  BRA `(.L_x_658) ;  /* 0xffffffe400b87947 */ /* 0x000fea000383ffff */
.L_x_636:
[----:B--2---:R2:W3:Y:S02]  /*a5c0*/  SYNCS.PHASECHK.TRANS64.TRYWAIT P1, [R12+URZ+0x36428], R27 ;  /* 0x0364281b0c0075a7 */ /* 0x0044e4000802017f */
[----:B---3--:R-:W-:Y:S05]  /*a5d0*/  @!P1 NANOSLEEP.SYNCS 0x989680 ;  /* 0x009896800000995d */ /* 0x008fea0003900000 */
[----:B------:R-:W3:Y:S02]  /*a5e0*/  @!P1 SYNCS.PHASECHK.TRANS64 P1, [R12+URZ+0x36428], R27 ;  /* 0x0364281b0c0095a7 */ /* 0x000ee4000802007f */
[----:B---3--:R-:W-:Y:S05]  /*a5f0*/  @!P1 BRA `(.L_x_636) ;  /* 0xfffffffc00f09947 */ /* 0x008fea000383ffff */
[----:B------:R-:W-:Y:S05]  /*a600*/  BRA `(.L_x_659) ;  /* 0xffffffe800807947 */ /* 0x000fea000383ffff */
.L_x_638:
[----:B--2---:R2:W3:Y:S02]  /*a610*/  SYNCS.PHASECHK.TRANS64.TRYWAIT P1, [R12+URZ+0x36438], R28 ;  /* 0x0364381c0c0075a7 */ /* 0x0044e4000802017f */
[----:B---3--:R-:W-:Y:S05]  /*a620*/  @!P1 NANOSLEEP.SYNCS 0x989680 ;  /* 0x009896800000995d */ /* 0x008fea0003900000 */
[----:B------:R-:W3:Y:S02]  /*a630*/  @!P1 SYNCS.PHASECHK.TRANS64 P1, [R12+URZ+0x36438], R28 ;  /* 0x0364381c0c0095a7 */ /* 0x000ee4000802007f */
[----:B---3--:R-:W-:Y:S05]  /*a640*/  @!P1 BRA `(.L_x_638) ;  /* 0xfffffffc00f09947 */ /* 0x008fea000383ffff */
[----:B------:R-:W-:Y:S05]  /*a650*/  BRA `(.L_x_660) ;  /* 0xffffffec00187947 */ /* 0x000fea000383ffff */
.L_x_640:
[----:B------:R-:W-:-:S07]  /*a660*/  SHF.L.U32 R5, R0, 0x1f, RZ ;  /* 0x0000001f00057819 */ /* 0x000fce00000006ff */
.L_x_661:
[----:B---3--:R3:W4:Y:S02]  /*a670*/  SYNCS.PHASECHK.TRANS64.TRYWAIT P1, [R12+URZ+0x36420], R5 ;  /* 0x036420050c0075a7 */ /* 0x008724000802017f */
[----:B----4-:R-:W-:Y:S05]  /*a680*/  @!P1 NANOSLEEP.SYNCS 0x989680 ;  /* 0x009896800000995d */ /* 0x010fea0003900000 */
[----:B------:R-:W4:Y:S02]  /*a690*/  @!P1 SYNCS.PHASECHK.TRANS64 P1, [R12+URZ+0x36420], R5 ;  /* 0x036420050c0095a7 */ /* 0x000f24000802007f */
[----:B----4-:R-:W-:Y:S05]  /*a6a0*/  @!P1 BRA `(.L_x_661) ;  /* 0xfffffffc00f09947 */ /* 0x010fea000383ffff */
[----:B------:R-:W-:Y:S05]  /*a6b0*/  BRA `(.L_x_662) ;  /* 0xffffffec00b07947 */ /* 0x000fea000383ffff */
.L_x_643:
[----:B---3--:R3:W4:Y:S02]  /*a6c0*/  SYNCS.PHASECHK.TRANS64.TRYWAIT P1, [R12+URZ+0x36438], R11 ;  /* 0x0364380b0c0075a7 */ /* 0x008724000802017f */
[----:B----4-:R-:W-:Y:S05]  /*a6d0*/  @!P1 NANOSLEEP.SYNCS 0x989680 ;  /* 0x009896800000995d */ /* 0x010fea0003900000 */
[----:B------:R-:W4:Y:S02]  /*a6e0*/  @!P1 SYNCS.PHASECHK.TRANS64 P1, [R12+URZ+0x36438], R11 ;  /* 0x0364380b0c0095a7 */ /* 0x000f24000802007f */
[----:B----4-:R-:W-:Y:S05]  /*a6f0*/  @!P1 BRA `(.L_x_643) ;  /* 0xfffffffc00f09947 */ /* 0x010fea000383ffff */
[----:B------:R-:W-:Y:S05]  /*a700*/  BRA `(.L_x_663) ;  /* 0xfffffff0005c7947 */ /* 0x000fea000383ffff */
.L_x_645:
[----:B----4-:R4:W1:Y:S02]  /*a710*/  SYNCS.PHASECHK.TRANS64.TRYWAIT P1, [R12+URZ+0x36428], R5 ;  /* 0x036428050c0075a7 */ /* 0x010864000802017f */
[----:B-1----:R-:W-:Y:S05]  /*a720*/  @!P1 NANOSLEEP.SYNCS 0x989680 ;  /* 0x009896800000995d */ /* 0x002fea0003900000 */
[----:B------:R-:W1:Y:S02]  /*a730*/  @!P1 SYNCS.PHASECHK.TRANS64 P1, [R12+URZ+0x36428], R5 ;  /* 0x036428050c0095a7 */ /* 0x000e64000802007f */
[----:B-1----:R-:W-:Y:S05]  /*a740*/  @!P1 BRA `(.L_x_645) ;  /* 0xfffffffc00f09947 */ /* 0x002fea000383ffff */
[----:B------:R-:W-:Y:S05]  /*a750*/  BRA `(.L_x_664) ;  /* 0xfffffff400087947 */ /* 0x000fea000383ffff */
.L_x_647:
[----:B----4-:R4:W1:Y:S02]  /*a760*/  SYNCS.PHASECHK.TRANS64.TRYWAIT P1, [R12+URZ+0x36438], R3 ;  /* 0x036438030c0075a7 */ /* 0x010864000802017f */
[----:B-1----:R-:W-:Y:S05]  /*a770*/  @!P1 NANOSLEEP.SYNCS 0x989680 ;  /* 0x009896800000995d */ /* 0x002fea0003900000 */
[----:B------:R-:W1:Y:S02]  /*a780*/  @!P1 SYNCS.PHASECHK.TRANS64 P1, [R12+URZ+0x36438], R3 ;  /* 0x036438030c0095a7 */ /* 0x000e64000802007f */
[----:B-1----:R-:W-:Y:S05]  /*a790*/  @!P1 BRA `(.L_x_647) ;  /* 0xfffffffc00f09947 */ /* 0x002fea000383ffff */
[----:B------:R-:W-:Y:S05]  /*a7a0*/  BRA `(.L_x_665) ;  /* 0xfffffff400a47947 */ /* 0x000fea000383ffff */
.L_x_649:
[----:B------:R-:W-:Y:S01]  /*a7b0*/  BSSY B0, `(.L_x_666) ;  /* 0x0000006000007945 */ /* 0x000fe20003800000 */
[----:B------:R-:W-:-:S07]  /*a7c0*/  IMAD.MOV.U32 R15, RZ, RZ, -0x1 ;  /* 0xffffffffff0f7424 */ /* 0x000fce00078e00ff */
[----:B-123--:R-:W-:Y:S05]  /*a7d0*/  WARPSYNC.COLLECTIVE R15, `(.L_x_667) ;  /* 0x000000000f0c7348 */ /* 0x00efea0003c00000 */
[----:B------:R-:W-:Y:S02]  /*a7e0*/  ELECT P6, UR62, PT ;  /* 0x00000000003e782f */ /* 0x000fe400038c0000 */
[----:B------:R-:W-:Y:S01]  /*a7f0*/  MOV R14, UR62 ;  /* 0x0000003e000e7c02 */ /* 0x000fe20008000f00 */
[----:B-123--:R-:W-:Y:S10]  /*a800*/  ENDCOLLECTIVE ;  /* 0x000000000000791b */ /* 0x00eff40003800000 */
.L_x_667:
[----:B------:R-:W-:Y:S05]  /*a810*/  BSYNC B0 ;  /* 0x0000000000007941 */ /* 0x000fea0003800000 */
.L_x_666:
[----:B------:R-:W-:Y:S05]  /*a820*/  BRA `(.L_x_668) ;  /* 0xfffffff800607947 */ /* 0x000fea000383ffff */
.L_x_651:
[----:B----4-:R4:W1:Y:S02]  /*a830*/  SYNCS.PHASECHK.TRANS64.TRYWAIT P0, [R7+URZ], R6 ;  /* 0x00000006070075a7 */ /* 0x010864000800017f */
[----:B-1----:R-:W-:Y:S05]  /*a840*/  @!P0 NANOSLEEP.SYNCS 0x989680 ;  /* 0x009896800000895d */ /* 0x002fea0003900000 */
[----:B------:R-:W1:Y:S02]  /*a850*/  @!P0 SYNCS.PHASECHK.TRANS64 P0, [R7+URZ], R6 ;  /* 0x00000006070085a7 */ /* 0x000e64000800007f */
[----:B-1----:R-:W-:Y:S05]  /*a860*/  @!P0 BRA `(.L_x_651) ;  /* 0xfffffffc00f08947 */ /* 0x002fea000383ffff */
[----:B------:R-:W-:Y:S05]  /*a870*/  BRA `(.L_x_669) ;  /* 0xfffffff8009c7947 */ /* 0x000fea000383ffff */
.L_x_652:
[----:B------:R1:W1:Y:S02]  /*a880*/  SYNCS.PHASECHK.TRANS64.TRYWAIT P0, [R5+URZ], R0 ;  /* 0x00000000050075a7 */ /* 0x000264000800017f */
[----:B-1----:R-:W-:Y:S05]  /*a890*/  @!P0 NANOSLEEP.SYNCS 0x989680 ;  /* 0x009896800000895d */ /* 0x002fea0003900000 */
[----:B------:R-:W1:Y:S02]  /*a8a0*/  @!P0 SYNCS.PHASECHK.TRANS64 P0, [R5+URZ], R0 ;  /* 0x00000000050085a7 */ /* 0x000e64000800007f */
[----:B-1----:R-:W-:Y:S05]  /*a8b0*/  @!P0 BRA `(.L_x_652) ;  /* 0xfffffffc00f08947 */ /* 0x002fea000383ffff */
[----:B------:R-:W-:Y:S05]  /*a8c0*/  BRA `(.L_x_670) ;  /* 0xfffffff800907947 */ /* 0x000fea000383ffff */
.L_x_671:
        /* <DEDUP_REMOVED lines=11> */
.L_x_3859:


//--------------------- .text._ZN7cutlass13device_kernelIN5flash11enable_sm90INS1_16FlashAttnBwdSm90INS1_25CollectiveMainloopBwdSm90ILi2ELi1ELi1EN4cute5tupleIJNS5_1CILi1EEES8_S8_EEENS6_IJNS7_ILi64EEENS7_ILi96EEENS7_ILi192EEEEEENS_10bfloat16_tEfNS_4arch4Sm90ELb0ELb0ELb1ELb1ELb1ELb0ELb1ELb0ELi3ELi1ELi1ELi1ELb0EEENS1_21CollectiveEpilogueBwdISD_SE_SG_Li384ELb1ELb1ELi3EEENS1_19SingleTileSchedulerILb1ELb0ELb0ELi96EEEEEEEEEvNT_6ParamsE --------------------------
	.section	.text._ZN7cutlass13device_kernelIN5flash11enable_sm90INS1_16FlashAttnBwdSm90INS1_25CollectiveMainloopBwdSm90ILi2ELi1ELi1EN4cute5tupleIJNS5_1CILi1EEES8_S8_EEENS6_IJNS7_ILi64EEENS7_ILi96EEENS7_ILi192EEEEEENS_10bfloat16_tEfNS_4arch4Sm90ELb0ELb0ELb1ELb1ELb1ELb0ELb1ELb0ELi3ELi1ELi1ELi1ELb0EEENS1_21CollectiveEpilogueBwdISD_SE_SG_Li384ELb1ELb1ELi3EEENS1_19SingleTileSchedulerILb1ELb0ELb0ELi96EEEEEEEEEvNT_6ParamsE,"ax",@progbits
	.align	128
.text._ZN7cutlass13device_kernelIN5flash11enable_sm90INS1_16FlashAttnBwdSm90INS1_25CollectiveMainloopBwdSm90ILi2ELi1ELi1EN4cute5tupleIJNS5_1CILi1EEES8_S8_EEENS6_IJNS7_ILi64EEENS7_ILi96EEENS7_ILi192EEEEEENS_10bfloat16_tEfNS_4arch4Sm90ELb0ELb0ELb1ELb1ELb1ELb0ELb1ELb0ELi3ELi1ELi1ELi1ELb0EEENS1_21CollectiveEpilogueBwdISD_SE_SG_Li384ELb1ELb1ELi3EEENS1_19SingleTileSchedulerILb1ELb0ELb0ELi96EEEEEEEEEvNT_6ParamsE:
        .type           _ZN7cutlass13device_kernelIN5flash11enable_sm90INS1_16FlashAttnBwdSm90INS1_25CollectiveMainloopBwdSm90ILi2ELi1ELi1EN4cute5tupleIJNS5_1CILi1EEES8_S8_EEENS6_IJNS7_ILi64EEENS7_ILi96EEENS7_ILi192EEEEEENS_10bfloat16_tEfNS_4arch4Sm90ELb0ELb0ELb1ELb1ELb1ELb0ELb1ELb0ELi3ELi1ELi1ELi1ELb0EEENS1_21CollectiveEpilogueBwdISD_SE_SG_Li384ELb1ELb1ELi3EEENS1_19SingleTileSchedulerILb1ELb0ELb0ELi96EEEEEEEEEvNT_6ParamsE,@function
        .size           _ZN7cutlass13device_kernelIN5flash11enable_sm90INS1_16FlashAttnBwdSm90INS1_25CollectiveMainloopBwdSm90ILi2ELi1ELi1EN4cute5tupleIJNS5_1CILi1EEES8_S8_EEENS6_IJNS7_ILi64EEENS7_ILi96EEENS7_ILi192EEEEEENS_10bfloat16_tEfNS_4arch4Sm90ELb0ELb0ELb1ELb1ELb1ELb0ELb1ELb0ELi3ELi1ELi1ELi1ELb0EEENS1_21CollectiveEpilogueBwdISD_SE_SG_Li384ELb1ELb1ELi3EEENS1_19SingleTileSchedulerILb1ELb0ELb0ELi96EEEEEEEEEvNT_6ParamsE,(.L_x_3860 - _ZN7cutlass13device_kernelIN5flash11enable_sm90INS1_16FlashAttnBwdSm90INS1_25CollectiveMainloopBwdSm90ILi2ELi1ELi1EN4cute5tupleIJNS5_1CILi1EEES8_S8_EEENS6_IJNS7_ILi64EEENS7_ILi96EEENS7_ILi192EEEEEENS_10bfloat16_tEfNS_4arch4Sm90ELb0ELb0ELb1ELb1ELb1ELb0ELb1ELb0ELi3ELi1ELi1ELi1ELb0EEENS1_21CollectiveEpilogueBwdISD_SE_SG_Li384ELb1ELb1ELi3EEENS1_19SingleTileSchedulerILb1ELb0ELb0ELi96EEEEEEEEEvNT_6ParamsE)
        .other          _ZN7cutlass13device_kernelIN5flash11enable_sm90INS1_16FlashAttnBwdSm90INS1_25CollectiveMainloopBwdSm90ILi2ELi1ELi1EN4cute5tupleIJNS5_1CILi1EEES8_S8_EEENS6_IJNS7_ILi64EEENS7_ILi96EEENS7_ILi192EEEEEENS_10bfloat16_tEfNS_4arch4Sm90ELb0ELb0ELb1ELb1ELb1ELb0ELb1ELb0ELi3ELi1ELi1ELi1ELb0EEENS1_21CollectiveEpilogueBwdISD_SE_SG_Li384ELb1ELb1ELi3EEENS1_19SingleTileSchedulerILb1ELb0ELb0ELi96EEEEEEEEEvNT_6ParamsE,@"STO_CUDA_ENTRY STV_DEFAULT"
_ZN7cutlass13device_kernelIN5flash11enable_sm90INS1_16FlashAttnBwdSm90INS1_25CollectiveMainloopBwdSm90ILi2ELi1ELi1EN4cute5tupleIJNS5_1CILi1EEES8_S8_EEENS6_IJNS7_ILi64EEENS7_ILi96EEENS7_ILi192EEEEEENS_10bfloat16_tEfNS_4arch4Sm90ELb0ELb0ELb1ELb1ELb1ELb0ELb1ELb0ELi3ELi1ELi1ELi1ELb0EEENS1_21CollectiveEpilogueBwdISD_SE_SG_Li384ELb1ELb1ELi3EEENS1_19SingleTileSchedulerILb1ELb0ELb0ELi96EEEEEEEEEvNT_6ParamsE:
        /* <DEDUP_REMOVED lines=23> */
.L_x_673:
[----:B------:R-:W-:Y:S05]  /*0170*/  BSYNC B0 ;  /* 0x0000000000007941 */ /* 0x000fea0003800000 */
.L_x_672:
        /* <DEDUP_REMOVED lines=34> */
.L_x_674:
        /* <DEDUP_REMOVED lines=20> */
.L_x_675:
        /* <DEDUP_REMOVED lines=8> */
.L_x_678:
        /* <DEDUP_REMOVED lines=21> */
.L_x_679:
        /* <DEDUP_REMOVED lines=10> */
.L_x_681:
[----:B------:R-:W2:Y:S02]  /*0750*/  LDC R0, c[0x0][0x8bc] ;  /* 0x00022f00ff007b82 */ /* 0x000ea40000000800 */
.L_x_680:
        /* <DEDUP_REMOVED lines=15> */
.L_x_683:
        /* <DEDUP_REMOVED lines=10> */
.L_x_684:
        /* <DEDUP_REMOVED lines=8> */
.L_x_685:
        /* <DEDUP_REMOVED lines=9> */
.L_x_686:
        /* <DEDUP_REMOVED lines=76> */
.L_x_689:
        /* <DEDUP_REMOVED lines=15> */
.L_x_688:
        /* <DEDUP_REMOVED lines=20> */
.L_x_691:
        /* <DEDUP_REMOVED lines=15> */
.L_x_690:
        /* <DEDUP_REMOVED lines=8> */
.L_x_838:
        /* <DEDUP_REMOVED lines=26> */
.L_x_693:
        /* <DEDUP_REMOVED lines=100> */
.L_x_705:
[----:B------:R-:W-:-:S13]  /*1a40*/  ISETP.NE.AND P0, PT, R9, 0x3, PT ;  /* 0x000000030900780c */ /* 0x000fda0003f05270 */
[----:B------:R-:W-:Y:S05]  /*1a50*/  @!P0 BRA `(.L_x_695) ;  /* 0x0000000000048947 */ /* 0x000fea0003800000 */
[----:B------:R-:W-:Y:S01]  /*1a60*/  BPT.TRAP 0x1 ;  /* 0x000000040000795c */ /* 0x000fe20000300000 */
.L_x_695:
[----:B------:R-:W-:Y:S02]  /*1a70*/  LEA R4, R3, UR36, 0x3 ;  /* 0x0000002403047c11 */ /* 0x000fe4000f8e18ff */
[----:B------:R-:W-:-:S04]  /*1a80*/  SHF.L.U32 R11, R7, 0x1f, RZ ;  /* 0x0000001f070b7819 */ /* 0x000fc800000006ff */
[----:B------:R1:W2:Y:S01]  /*1a90*/  SYNCS.PHASECHK.TRANS64.TRYWAIT P1, [R4+URZ+0x36410], R11 ;  /* 0x0364100b040075a7 */ /* 0x0002a2000802017f */
[----:B------:R-:W-:Y:S05]  /*1aa0*/  @!P0 BRA `(.L_x_696) ;  /* 0x0000000000048947 */ /* 0x000fea0003800000 */
[----:B------:R-:W-:Y:S01]  /*1ab0*/  BPT.TRAP 0x1 ;  /* 0x000000040000795c */ /* 0x000fe20000300000 */
.L_x_696:
[----:B--2---:R-:W-:Y:S05]  /*1ac0*/  @P1 BRA `(.L_x_697) ;  /* 0x0000000000081947 */ /* 0x004fea0003800000 */
[----:B------:R-:W2:Y:S02]  /*1ad0*/  SYNCS.PHASECHK.TRANS64.TRYWAIT P1, [R4+URZ+0x36410], R11 ;  /* 0x0364100b040075a7 */ /* 0x000ea4000802017f */
[----:B--2---:R-:W-:Y:S05]  /*1ae0*/  @!P1 BRA `(.L_x_698) ;  /* 0x0000009000549947 */ /* 0x004fea0003800000 */
.L_x_697:
        /* <DEDUP_REMOVED lines=104> */
.L_x_699:
[----:B------:R-:W-:-:S04]  /*2170*/  SHF.L.U32 R15, R6, 0x1f, RZ ;  /* 0x0000001f060f7819 */ /* 0x000fc800000006ff */
[----:B------:R1:W1:Y:S01]  /*2180*/  SYNCS.PHASECHK.TRANS64.TRYWAIT P1, [UR36+0x36430], R15 ;  /* 0x0364300fff0075a7 */ /* 0x0002620008020164 */
[----:B------:R-:W-:Y:S05]  /*2190*/  @!P0 BRA `(.L_x_700) ;  /* 0x0000000000048947 */ /* 0x000fea0003800000 */
[----:B------:R-:W-:Y:S01]  /*21a0*/  BPT.TRAP 0x1 ;  /* 0x000000040000795c */ /* 0x000fe20000300000 */
.L_x_700:
        /* <DEDUP_REMOVED lines=33> */
.L_x_701:
        /* <DEDUP_REMOVED lines=340> */
.L_x_703:
        /* <DEDUP_REMOVED lines=60> */
.L_x_704:
        /* <DEDUP_REMOVED lines=63> */
.L_x_687:
        /* <DEDUP_REMOVED lines=129> */
.L_x_707:
        /* <DEDUP_REMOVED lines=54> */
.L_x_709:
[----:B------:R-:W-:Y:S05]  /*4c20*/  BSYNC B0 ;  /* 0x0000000000007941 */ /* 0x000fea0003800000 */
.L_x_708:
        /* <DEDUP_REMOVED lines=15> */
.L_x_711:
[----:B------:R-:W-:Y:S05]  /*4d20*/  BSYNC B0 ;  /* 0x0000000000007941 */ /* 0x000fea0003800000 */
.L_x_710:
        /* <DEDUP_REMOVED lines=18> */
.L_x_713:
[----:B------:R-:W-:Y:S05]  /*4e50*/  BSYNC B0 ;  /* 0x0000000000007941 */ /* 0x000fea0003800000 */
.L_x_712:
        /* <DEDUP_REMOVED lines=17> */
.L_x_715:
[----:B------:R-:W-:Y:S05]  /*4f70*/  BSYNC B0 ;  /* 0x0000000000007941 */ /* 0x000fea0003800000 */
.L_x_714:
        /* <DEDUP_REMOVED lines=18> */
.L_x_717:
[----:B------:R-:W-:Y:S05]  /*50a0*/  BSYNC B0 ;  /* 0x0000000000007941 */ /* 0x000fea0003800000 */
.L_x_716:
        /* <DEDUP_REMOVED lines=20> */
.L_x_719:
[----:B------:R-:W-:Y:S05]  /*51f0*/  BSYNC B0 ;  /* 0x0000000000007941 */ /* 0x000fea0003800000 */
.L_x_718:
        /* <DEDUP_REMOVED lines=26> */
.L_x_721:
[----:B------:R-:W-:Y:S05]  /*53a0*/  BSYNC B0 ;  /* 0x0000000000007941 */ /* 0x000fea0003800000 */
.L_x_720:
        /* <DEDUP_REMOVED lines=15> */
.L_x_723:
[----:B------:R-:W-:Y:S05]  /*54a0*/  BSYNC B0 ;  /* 0x0000000000007941 */ /* 0x000fea0003800000 */
.L_x_722:
        /* <DEDUP_REMOVED lines=15> */
.L_x_725:
[----:B------:R-:W-:Y:S05]  /*55a0*/  BSYNC B0 ;  /* 0x0000000000007941 */ /* 0x000fea0003800000 */
.L_x_724:
        /* <DEDUP_REMOVED lines=15> */
.L_x_727:
[----:B------:R-:W-:Y:S05]  /*56a0*/  BSYNC B0 ;  /* 0x0000000000007941 */ /* 0x000fea0003800000 */
.L_x_726:
        /* <DEDUP_REMOVED lines=15> */
.L_x_729:
[----:B------:R-:W-:Y:S05]  /*57a0*/  BSYNC B0 ;  /* 0x0000000000007941 */ /* 0x000fea0003800000 */
.L_x_728:
        /* <DEDUP_REMOVED lines=15> */
.L_x_706:
        /* <DEDUP_REMOVED lines=31> */
.L_x_730:
        /* <DEDUP_REMOVED lines=45> */
.L_x_732:
[----:B------:R-:W-:Y:S05]  /*5d60*/  BSYNC B0 ;  /* 0x0000000000007941 */ /* 0x000fea0003800000 */
.L_x_731:
        /* <DEDUP_REMOVED lines=16> */
.L_x_734:
[----:B------:R-:W-:Y:S05]  /*5e70*/  BSYNC B0 ;  /* 0x0000000000007941 */ /* 0x000fea0003800000 */
.L_x_733:
        /* <DEDUP_REMOVED lines=16> */
.L_x_736:
[----:B------:R-:W-:Y:S05]  /*5f80*/  BSYNC B0 ;  /* 0x0000000000007941 */ /* 0x000fea0003800000 */
.L_x_735:
        /* <DEDUP_REMOVED lines=17> */
.L_x_738:
[----:B------:R-:W-:Y:S05]  /*60a0*/  BSYNC B0 ;  /* 0x0000000000007941 */ /* 0x000fea0003800000 */
.L_x_737:
        /* <DEDUP_REMOVED lines=16> */
.L_x_740:
[----:B------:R-:W-:Y:S05]  /*61b0*/  BSYNC B0 ;  /* 0x0000000000007941 */ /* 0x000fea0003800000 */
.L_x_739:
        /* <DEDUP_REMOVED lines=20> */
.L_x_742:
[----:B------:R-:W-:Y:S05]  /*6300*/  BSYNC B0 ;  /* 0x0000000000007941 */ /* 0x000fea0003800000 */
.L_x_741:
        /* <DEDUP_REMOVED lines=24> */
.L_x_744:
[----:B------:R-:W-:Y:S05]  /*6490*/  BSYNC B0 ;  /* 0x0000000000007941 */ /* 0x000fea0003800000 */
.L_x_743:
        /* <DEDUP_REMOVED lines=15> */
.L_x_746:
[----:B------:R-:W-:Y:S05]  /*6590*/  BSYNC B0 ;  /* 0x0000000000007941 */ /* 0x000fea0003800000 */
.L_x_745:
        /* <DEDUP_REMOVED lines=15> */
.L_x_748:
[----:B------:R-:W-:Y:S05]  /*6690*/  BSYNC B0 ;  /* 0x0000000000007941 */ /* 0x000fea0003800000 */
.L_x_747:
        /* <DEDUP_REMOVED lines=15> */
.L_x_750:
[----:B------:R-:W-:Y:S05]  /*6790*/  BSYNC B0 ;  /* 0x0000000000007941 */ /* 0x000fea0003800000 */
.L_x_749:
        /* <DEDUP_REMOVED lines=15> */
.L_x_752:
[----:B------:R-:W-:Y:S05]  /*6890*/  BSYNC B0 ;  /* 0x0000000000007941 */ /* 0x000fea0003800000 */
.L_x_751:
        /* <DEDUP_REMOVED lines=15> */
.L_x_677:
        /* <DEDUP_REMOVED lines=9> */
[----:B------:R-:W1:Y:S01]  /*6a20*/  S2UR UR18, SR_CTAID.X ;  /* 0x00000000001279c3 */ /* 0x000e620000002500 */
[----:B------:R-:W-:-:S04]  /*6a30*/  ISETP.NE.U32.AND P0, PT, RZ, UR4, PT ;  /* 0x00000004ff007c0c */ /* 0x000fc8000bf05070 */
[----:B------:R-:W-:-:S03]  /*6a40*/  ISETP.NE.AND.EX P0, PT, RZ, UR5, PT, P0 ;  /* 0x00000005ff007c0c */ /* 0x000fc6000bf05300 */
[----:B------:R-:W2:Y:S10]  /*6a50*/  S2UR UR11, SR_CTAID.Z ;  /* 0x00000000000b79c3 */ /* 0x000eb40000002700 */
[----:B------:R-:W-:Y:S05]  /*6a60*/  @!P0 BRA `(.L_x_754) ;  /* 0x00000000001c8947 */ /* 0x000fea0003800000 */
[----:B------:R-:W-:Y:S02]  /*6a70*/  ULDC.64 UR4, c[0x0][0x8d8] ;  /* 0x0002360000047ab9 */ /* 0x000fe40000000a00 */
[----:B--2---:R-:W-:-:S06]  /*6a80*/  UIMAD.WIDE UR4, UR11, 0x4, UR4 ;  /* 0x000000040b0478a5 */ /* 0x004fcc000f8e0204 */
[----:B------:R-:W-:Y:S02]  /*6a90*/  IMAD.U32 R2, RZ, RZ, UR4 ;  /* 0x00000004ff027e24 */ /* 0x000fe4000f8e00ff */
[----:B------:R-:W-:-:S05]  /*6aa0*/  IMAD.U32 R3, RZ, RZ, UR5 ;  /* 0x00000005ff037e24 */ /* 0x000fca000f8e00ff */
[----:B------:R-:W2:Y:S02]  /*6ab0*/  LDG.E R2, desc[UR38][R2.64] ;  /* 0x0000002602027981 */ /* 0x000ea4000c1e1900 */
[----:B--2---:R-:W-:Y:S01]  /*6ac0*/  R2UR UR4, R2 ;  /* 0x00000000020472ca */ /* 0x004fe200000e0000 */
[----:B------:R-:W-:-:S14]  /*6ad0*/  BRA `(.L_x_755) ;  /* 0x0000000000387947 */ /* 0x000fdc0003800000 */
.L_x_754:
[----:B------:R-:W-:Y:S02]  /*6ae0*/  ULDC.64 UR4, c[0x0][0x8d0] ;  /* 0x0002340000047ab9 */ /* 0x000fe40000000a00 */
[----:B------:R-:W-:-:S04]  /*6af0*/  ISETP.NE.U32.AND P0, PT, RZ, UR4, PT ;  /* 0x00000004ff007c0c */ /* 0x000fc8000bf05070 */
[----:B------:R-:W-:-:S13]  /*6b00*/  ISETP.NE.AND.EX P0, PT, RZ, UR5, PT, P0 ;  /* 0x00000005ff007c0c */ /* 0x000fda000bf05300 */
[----:B------:R-:W-:Y:S05]  /*6b10*/  @!P0 BRA `(.L_x_756) ;  /* 0x0000000000248947 */ /* 0x000fea0003800000 */
[----:B------:R-:W-:Y:S02]  /*6b20*/  ULDC.64 UR4, c[0x0][0x8d0] ;  /* 0x0002340000047ab9 */ /* 0x000fe40000000a00 */
[----:B--2---:R-:W-:-:S06]  /*6b30*/  UIMAD.WIDE UR4, UR11, 0x4, UR4 ;  /* 0x000000040b0478a5 */ /* 0x004fcc000f8e0204 */
[----:B------:R-:W-:Y:S02]  /*6b40*/  IMAD.U32 R2, RZ, RZ, UR4 ;  /* 0x00000004ff027e24 */ /* 0x000fe4000f8e00ff */
[----:B------:R-:W-:-:S05]  /*6b50*/  IMAD.U32 R3, RZ, RZ, UR5 ;  /* 0x00000005ff037e24 */ /* 0x000fca000f8e00ff */
[----:B------:R-:W2:Y:S04]  /*6b60*/  LDG.E R0, desc[UR38][R2.64] ;  /* 0x0000002602007981 */ /* 0x000ea8000c1e1900 */
[----:B------:R-:W2:Y:S02]  /*6b70*/  LDG.E R5, desc[UR38][R2.64+0x4] ;  /* 0x0000042602057981 */ /* 0x000ea4000c1e1900 */
[----:B--2---:R-:W-:-:S05]  /*6b80*/  IMAD.IADD R0, R5, 0x1, -R0 ;  /* 0x0000000105007824 */ /* 0x004fca00078e0a00 */
[----:B------:R-:W-:Y:S01]  /*6b90*/  R2UR UR4, R0 ;  /* 0x00000000000472ca */ /* 0x000fe200000e0000 */
[----:B------:R-:W-:-:S14]  /*6ba0*/  BRA `(.L_x_755) ;  /* 0x0000000000047947 */ /* 0x000fdc0003800000 */
.L_x_756:
[----:B------:R-:W-:-:S05]  /*6bb0*/  ULDC UR4, c[0x0][0x8bc] ;  /* 0x00022f0000047ab9 */ /* 0x000fca0000000800 */
.L_x_755:
[----:B-1----:R-:W-:-:S04]  /*6bc0*/  UIMAD UR5, UR18, 0x60, URZ ;  /* 0x00000060120578a4 */ /* 0x002fc8000f8e023f */
[----:B------:R-:W-:-:S04]  /*6bd0*/  UISETP.GE.AND UP0, UPT, UR5, UR4, UPT ;  /* 0x000000040500728c */ /* 0x000fc8000bf06270 */
[----:B--2---:R-:W-:-:S06]  /*6be0*/  USEL UR11, UR11, 0xffffffff, !UP0 ;  /* 0xffffffff0b0b7887 */ /* 0x004fcc000c000000 */
        /* <DEDUP_REMOVED lines=36> */
.L_x_757:
[----:B-----5:R-:W-:Y:S01]  /*6e30*/  ISETP.GE.AND P0, PT, R0, 0x1, PT ;  /* 0x000000010000780c */ /* 0x020fe20003f06270 */
[----:B------:R-:W-:Y:S01]  /*6e40*/  @UP0 USHF.R.S32.HI UR7, URZ, 0x1f, UR6 ;  /* 0x0000001f3f070899 */ /* 0x000fe20008011406 */
[----:B------:R-:W-:Y:S01]  /*6e50*/  UMOV UR4, URZ ;  /* 0x0000003f00047c82 */ /* 0x000fe20008000000 */
[----:B------:R-:W-:Y:S01]  /*6e60*/  UMOV UR5, URZ ;  /* 0x0000003f00057c82 */ /* 0x000fe20008000000 */
[----:B------:R-:W-:-:S04]  /*6e70*/  @UP0 UMOV UR4, UR6 ;  /* 0x0000000600040c82 */ /* 0x000fc80008000000 */
[----:B------:R-:W-:-:S05]  /*6e80*/  @UP0 UMOV UR5, UR7 ;  /* 0x0000000700050c82 */ /* 0x000fca0008000000 */
[----:B------:R-:W-:Y:S05]  /*6e90*/  @!P0 BRA `(.L_x_682) ;  /* 0x0000003c002c8947 */ /* 0x000fea0003800000 */
[----:B------:R-:W1:Y:S01]  /*6ea0*/  S2R R4, SR_TID.X ;  /* 0x0000000000047919 */ /* 0x000e620000002100 */
        /* <DEDUP_REMOVED lines=8> */
[----:B------:R-:W-:Y:S01]  /*6f30*/  USEL UR19, UR11, URZ, !UP0 ;  /* 0x0000003f0b137287 */ /* 0x000fe2000c000000 */
[----:B------:R-:W-:Y:S01]  /*6f40*/  LEA.HI R3, R3, R2, RZ, 0x6 ;  /* 0x0000000203037211 */ /* 0x000fe200078f30ff */
[----:B------:R-:W-:-:S02]  /*6f50*/  USEL UR6, UR6, URZ, !UP0 ;  /* 0x0000003f06067287 */ /* 0x000fc4000c000000 */
[----:B------:R-:W-:Y:S01]  /*6f60*/  UIADD3 UR8, UP0, UR4, UR12, URZ ;  /* 0x0000000c04087290 */ /* 0x000fe2000ff1e03f */
[----:B------:R-:W-:Y:S01]  /*6f70*/  SHF.R.S32.HI R3, RZ, 0x6, R3 ;  /* 0x00000006ff037819 */ /* 0x000fe20000011403 */
[----:B------:R-:W-:Y:S01]  /*6f80*/  UIADD3 UR14, UR13, UR7, URZ ;  /* 0x000000070d0e7290 */ /* 0x000fe2000fffe03f */
[----:B------:R-:W-:Y:S01]  /*6f90*/  ULDC UR9, c[0x0][0x288] ;  /* 0x0000a20000097ab9 */ /* 0x000fe20000000800 */
[----:B------:R-:W-:Y:S01]  /*6fa0*/  ULDC UR10, c[0x0][0x760] ;  /* 0x0001d800000a7ab9 */ /* 0x000fe20000000800 */
[----:B------:R-:W-:Y:S01]  /*6fb0*/  ULDC.64 UR16, c[0x0][0x2e0] ;  /* 0x0000b80000107ab9 */ /* 0x000fe20000000a00 */
[----:B------:R-:W-:Y:S01]  /*6fc0*/  UIMAD UR11, UR11, UR9, URZ ;  /* 0x000000090b0b72a4 */ /* 0x000fe2000f8e023f */
[----:B------:R-:W-:Y:S01]  /*6fd0*/  VIMNMX R3, R3, 0x1, !PT ;  /* 0x0000000103037848 */ /* 0x000fe20007fe0100 */
[----:B------:R-:W-:Y:S02]  /*6fe0*/  UIMAD UR7, UR9, UR10, URZ ;  /* 0x0000000a090772a4 */ /* 0x000fe4000f8e023f */
[----:B------:R-:W-:Y:S01]  /*6ff0*/  UIADD3.X UR9, UR5, UR14, URZ, UP0, !UPT ;  /* 0x0000000e05097290 */ /* 0x000fe200087fe43f */
[----:B------:R-:W-:Y:S01]  /*7000*/  LOP3.LUT R6, R3, 0x1, RZ, 0xc0, !PT ;  /* 0x0000000103067812 */ /* 0x000fe200078ec0ff */
[----:B------:R-:W-:-:S02]  /*7010*/  UIMAD UR6, UR6, UR16, URZ ;  /* 0x00000010060672a4 */ /* 0x000fc4000f8e023f */
[----:B------:R-:W-:Y:S02]  /*7020*/  UIADD3 UR10, UP0, UR11, UR15, URZ ;  /* 0x0000000f0b0a7290 */ /* 0x000fe4000ff1e03f */
[----:B------:R-:W-:Y:S01]  /*7030*/  UIMAD UR15, UR19, UR17, UR6 ;  /* 0x00000011130f72a4 */ /* 0x000fe2000f8e0206 */
[----:B-1----:R-:W-:Y:S01]  /*7040*/  LOP3.LUT R0, R4, 0x1f, RZ, 0xc0, !PT ;  /* 0x0000001f04007812 */ /* 0x002fe200078ec0ff */
[----:B------:R-:W-:Y:S02]  /*7050*/  UIMAD.WIDE.U32 UR8, UR19, UR16, UR8 ;  /* 0x00000010130872a5 */ /* 0x000fe4000f8e0008 */
[----:B------:R-:W-:Y:S01]  /*7060*/  ULEA.HI.X.SX32 UR11, UR11, UR20, 0x1, UP0 ;  /* 0x000000140b0b7291 */ /* 0x000fe200080f0e3f */
[----:B------:R-:W-:Y:S01]  /*7070*/  ELECT P0, URZ, PT ;  /* 0x00000000003f782f */ /* 0x000fe20003800000 */
[----:B------:R-:W-:Y:S01]  /*7080*/  UIADD3 UR20, UR9, UR15, URZ ;  /* 0x0000000f09147290 */ /* 0x000fe2000fffe03f */
[----:B------:R-:W-:Y:S01]  /*7090*/  UMOV UR6, URZ ;  /* 0x0000003f00067c82 */ /* 0x000fe20008000000 */
[----:B------:R-:W-:Y:S10]  /*70a0*/  @!P1 BRA `(.L_x_758) ;  /* 0x0000000c00549947 */ /* 0x000ff40003800000 */
[----:B------:R-:W-:Y:S01]  /*70b0*/  UMOV UR13, UR14 ;  /* 0x0000000e000d7c82 */ /* 0x000fe20008000000 */
[----:B------:R-:W-:Y:S01]  /*70c0*/  ULDC.64 UR22, c[0x0][0x2c0] ;  /* 0x0000b00000167ab9 */ /* 0x000fe20000000a00 */
[----:B------:R-:W-:Y:S01]  /*70d0*/  UIMAD.WIDE.U32 UR12, UR19, UR16, UR12 ;  /* 0x00000010130c72a5 */ /* 0x000fe2000f8e000c */
[----:B------:R-:W-:Y:S01]  /*70e0*/  IMAD.IADD R4, R3, 0x1, -R6 ;  /* 0x0000000103047824 */ /* 0x000fe200078e0a06 */
[----:B------:R-:W-:Y:S02]  /*70f0*/  UMOV UR6, URZ ;  /* 0x0000003f00067c82 */ /* 0x000fe40008000000 */
[----:B------:R-:W-:-:S04]  /*7100*/  UIADD3 UR17, UP0, UR4, UR12, URZ ;  /* 0x0000000c04117290 */ /* 0x000fc8000ff1e03f */
[----:B------:R-:W-:Y:S02]  /*7110*/  UIADD3.X UR4, UR5, UR15, UR13, UP0, !UPT ;  /* 0x0000000f05047290 */ /* 0x000fe400087fe40d */
[----:B------:R-:W-:-:S04]  /*7120*/  ULEA UR16, UP0, UR17, UR22, 0x2 ;  /* 0x0000001611107291 */ /* 0x000fc8000f80103f */
[----:B------:R-:W-:Y:S02]  /*7130*/  ULEA.HI.X UR17, UR17, UR23, UR4, 0x2, UP0 ;  /* 0x0000001711117291 */ /* 0x000fe400080f1404 */
[----:B------:R-:W-:Y:S01]  /*7140*/  UIADD3 UR16, UP0, UR16, 0x4000, URZ ;  /* 0x0000400010107890 */ /* 0x000fe2000ff1e03f */
[----:B------:R-:W-:-:S03]  /*7150*/  UMOV UR4, URZ ;  /* 0x0000003f00047c82 */ /* 0x000fc60008000000 */
[----:B------:R-:W-:-:S12]  /*7160*/  UIADD3.X UR17, URZ, UR17, URZ, UP0, !UPT ;  /* 0x000000113f117290 */ /* 0x000fd800087fe43f */
.L_x_791:
        /* <DEDUP_REMOVED lines=13> */
.L_x_761:
[----:B------:R-:W2:Y:S04]  /*7240*/  LDG.E.STRONG.GPU R5, desc[UR38][R2.64] ;  /* 0x0000002602057981 */ /* 0x000ea8000c1ef900 */
[----:B--2---:R-:W-:Y:S01]  /*7250*/  CCTL.IVALL ;  /* 0x00000000ff00798f */ /* 0x004fe20002000000 */
[----:B------:R-:W-:Y:S05]  /*7260*/  YIELD ;  /* 0x0000000000007946 */ /* 0x000fea0003800000 */
[----:B------:R-:W-:-:S13]  /*7270*/  ISETP.NE.AND P1, PT, R5, UR18, PT ;  /* 0x0000001205007c0c */ /* 0x000fda000bf25270 */
[----:B------:R-:W-:Y:S05]  /*7280*/  @P1 BRA `(.L_x_761) ;  /* 0xfffffffc00ec1947 */ /* 0x000fea000383ffff */
.L_x_760:
[----:B------:R-:W-:Y:S05]  /*7290*/  BSYNC B0 ;  /* 0x0000000000007941 */ /* 0x000fea0003800000 */
.L_x_759:
[----:B------:R-:W-:-:S03]  /*72a0*/  UMOV UR5, 0xffffffff ;  /* 0xffffffff00057882 */ /* 0x000fc60000000000 */
[----:B------:R-:W-:Y:S05]  /*72b0*/  BRA.DIV UR5, `(.L_x_762) ;  /* 0x0000003a058c7947 */ /* 0x000fea000b800000 */
[----:B------:R-:W-:Y:S01]  /*72c0*/  NOP ;  /* 0x0000000000007918 */ /* 0x000fe20000000000 */
.L_x_841:
        /* <DEDUP_REMOVED lines=19> */
.L_x_764:
[----:B------:R-:W-:Y:S05]  /*7400*/  BSYNC B0 ;  /* 0x0000000000007941 */ /* 0x000fea0003800000 */
.L_x_763:
        /* <DEDUP_REMOVED lines=14> */
.L_x_766:
[----:B------:R-:W-:Y:S05]  /*74f0*/  BSYNC B0 ;  /* 0x0000000000007941 */ /* 0x000fea0003800000 */
.L_x_765:
        /* <DEDUP_REMOVED lines=15> */
.L_x_768:
[----:B------:R-:W-:Y:S05]  /*75f0*/  BSYNC B0 ;  /* 0x0000000000007941 */ /* 0x000fea0003800000 */
.L_x_767:
[----:B------:R-:W-:Y:S06]  /*7600*/  BAR.ARV 0xa, 0xa0 ;  /* 0x0282800000007b1d */ /* 0x000fec0000002000 */
[----:B------:R-:W-:Y:S04]  /*7610*/  BSSY B0, `(.L_x_769) ;  /* 0x0000003000007945 */ /* 0x000fe80003800000 */
[----:B------:R-:W-:Y:S05]  /*7620*/  @!P0 BRA `(.L_x_770) ;  /* 0x0000000000048947 */ /* 0x000fea0003800000 */
[----:B------:R-:W-:-:S04]  /*7630*/  DEPBAR.LE SB0, 0x1 ;  /* 0x000080400000791a */ /* 0x000fc80000000000 */
.L_x_770:
[----:B------:R-:W-:Y:S05]  /*7640*/  BSYNC B0 ;  /* 0x0000000000007941 */ /* 0x000fea0003800000 */
.L_x_769:
[----:B------:R-:W-:Y:S06]  /*7650*/  BAR.ARV 0xb, 0xa0 ;  /* 0x02c2800000007b1d */ /* 0x000fec0000002000 */
[----:B------:R-:W-:Y:S04]  /*7660*/  BSSY B0, `(.L_x_771) ;  /* 0x0000003000007945 */ /* 0x000fe80003800000 */
[----:B------:R-:W-:Y:S05]  /*7670*/  @!P0 BRA `(.L_x_772) ;  /* 0x0000000000048947 */ /* 0x000fea0003800000 */
[----:B------:R-:W-:-:S04]  /*7680*/  DEPBAR.LE SB0, 0x0 ;  /* 0x000080000000791a */ /* 0x000fc80000000000 */
.L_x_772:
[----:B------:R-:W-:Y:S05]  /*7690*/  BSYNC B0 ;  /* 0x0000000000007941 */ /* 0x000fea0003800000 */
.L_x_771:
        /* <DEDUP_REMOVED lines=19> */
.L_x_774:
[----:B------:R-:W-:Y:S05]  /*77d0*/  BSYNC B0 ;  /* 0x0000000000007941 */ /* 0x000fea0003800000 */
.L_x_773:
        /* <DEDUP_REMOVED lines=9> */
.L_x_777:
[----:B------:R-:W2:Y:S04]  /*7870*/  LDG.E.STRONG.GPU R5, desc[UR38][R2.64] ;  /* 0x0000002602057981 */ /* 0x000ea8000c1ef900 */
[----:B--2---:R-:W-:Y:S01]  /*7880*/  CCTL.IVALL ;  /* 0x00000000ff00798f */ /* 0x004fe20002000000 */
[----:B------:R-:W-:Y:S05]  /*7890*/  YIELD ;  /* 0x0000000000007946 */ /* 0x000fea0003800000 */
[----:B------:R-:W-:-:S13]  /*78a0*/  ISETP.NE.AND P1, PT, R5, UR18, PT ;  /* 0x0000001205007c0c */ /* 0x000fda000bf25270 */
[----:B------:R-:W-:Y:S05]  /*78b0*/  @P1 BRA `(.L_x_777) ;  /* 0xfffffffc00ec1947 */ /* 0x000fea000383ffff */
.L_x_776:
[----:B------:R-:W-:Y:S05]  /*78c0*/  BSYNC B0 ;  /* 0x0000000000007941 */ /* 0x000fea0003800000 */
.L_x_775:
[----:B------:R-:W-:-:S03]  /*78d0*/  UMOV UR5, 0xffffffff ;  /* 0xffffffff00057882 */ /* 0x000fc60000000000 */
[----:B------:R-:W-:Y:S05]  /*78e0*/  BRA.DIV UR5, `(.L_x_778) ;  /* 0x00000036051c7947 */ /* 0x000fea000b800000 */
[----:B------:R-:W-:Y:S01]  /*78f0*/  NOP ;  /* 0x0000000000007918 */ /* 0x000fe20000000000 */
.L_x_844:
[----:B------:R-:W-:Y:S05]  /*7900*/  WARPSYNC.ALL ;  /* 0x0000000000007948 */ /* 0x000fea0003800000 */
        /* <DEDUP_REMOVED lines=12> */
[----:B------:R1:W-:Y:S02]  /*79d0*/  UBLKRED.G.S.ADD.F32.RN [UR12], [UR5], UR19, desc[UR22] ;  /* 0x0000160c050073bb */ /* 0x0003e400080a1413 */
[----:B-1----:R0:W-:Y:S02]  /*79e0*/  UTMACMDFLUSH ;  /* 0x00000000000079b7 */ /* 0x0021e40000000000 */
.L_x_780:
[----:B------:R-:W-:Y:S05]  /*79f0*/  BSYNC B0 ;  /* 0x0000000000007941 */ /* 0x000fea0003800000 */
.L_x_779:
        /* <DEDUP_REMOVED lines=14> */
.L_x_782:
[----:B------:R-:W-:Y:S05]  /*7ae0*/  BSYNC B0 ;  /* 0x0000000000007941 */ /* 0x000fea0003800000 */
.L_x_781:
        /* <DEDUP_REMOVED lines=15> */
.L_x_784:
[----:B------:R-:W-:Y:S05]  /*7be0*/  BSYNC B0 ;  /* 0x0000000000007941 */ /* 0x000fea0003800000 */
.L_x_783:
[----:B------:R-:W-:Y:S06]  /*7bf0*/  BAR.ARV 0xa, 0xa0 ;  /* 0x0282800000007b1d */ /* 0x000fec0000002000 */
[----:B------:R-:W-:Y:S04]  /*7c00*/  BSSY B0, `(.L_x_785) ;  /* 0x0000003000007945 */ /* 0x000fe80003800000 */
[----:B------:R-:W-:Y:S05]  /*7c10*/  @!P0 BRA `(.L_x_786) ;  /* 0x0000000000048947 */ /* 0x000fea0003800000 */
[----:B------:R-:W-:-:S04]  /*7c20*/  DEPBAR.LE SB0, 0x1 ;  /* 0x000080400000791a */ /* 0x000fc80000000000 */
.L_x_786:
[----:B------:R-:W-:Y:S05]  /*7c30*/  BSYNC B0 ;  /* 0x0000000000007941 */ /* 0x000fea0003800000 */
.L_x_785:
[----:B------:R-:W-:Y:S06]  /*7c40*/  BAR.ARV 0xb, 0xa0 ;  /* 0x02c2800000007b1d */ /* 0x000fec0000002000 */
[----:B------:R-:W-:Y:S04]  /*7c50*/  BSSY B0, `(.L_x_787) ;  /* 0x0000003000007945 */ /* 0x000fe80003800000 */
[----:B------:R-:W-:Y:S05]  /*7c60*/  @!P0 BRA `(.L_x_788) ;  /* 0x0000000000048947 */ /* 0x000fea0003800000 */
[----:B------:R-:W-:-:S04]  /*7c70*/  DEPBAR.LE SB0, 0x0 ;  /* 0x000080000000791a */ /* 0x000fc80000000000 */
.L_x_788:
[----:B------:R-:W-:Y:S05]  /*7c80*/  BSYNC B0 ;  /* 0x0000000000007941 */ /* 0x000fea0003800000 */
.L_x_787:
        /* <DEDUP_REMOVED lines=19> */
.L_x_790:
[----:B------:R-:W-:Y:S05]  /*7dc0*/  BSYNC B0 ;  /* 0x0000000000007941 */ /* 0x000fea0003800000 */
.L_x_789:
[----:B------:R-:W-:Y:S02]  /*7dd0*/  UIADD3 UR6, UR6, 0x2, URZ ;  /* 0x0000000206067890 */ /* 0x000fe4000fffe03f */
[----:B------:R-:W-:Y:S01]  /*7de0*/  UIADD3 UR4, UR4, 0x1, URZ ;  /* 0x0000000104047890 */ /* 0x000fe2000fffe03f */
[----:B------:R-:W-:Y:S11]  /*7df0*/  @P3 BRA `(.L_x_791) ;  /* 0xfffffff000dc3947 */ /* 0x000ff6000383ffff */
.L_x_758:
        /* <DEDUP_REMOVED lines=13> */
.L_x_794:
[----:B------:R-:W2:Y:S04]  /*7ed0*/  LDG.E.STRONG.GPU R0, desc[UR38][R2.64] ;  /* 0x0000002602007981 */ /* 0x000ea8000c1ef900 */
[----:B--2---:R-:W-:Y:S01]  /*7ee0*/  CCTL.IVALL ;  /* 0x00000000ff00798f */ /* 0x004fe20002000000 */
[----:B------:R-:W-:Y:S05]  /*7ef0*/  YIELD ;  /* 0x0000000000007946 */ /* 0x000fea0003800000 */
[----:B------:R-:W-:-:S13]  /*7f00*/  ISETP.NE.AND P1, PT, R0, UR18, PT ;  /* 0x0000001200007c0c */ /* 0x000fda000bf25270 */
[----:B------:R-:W-:Y:S05]  /*7f10*/  @P1 BRA `(.L_x_794) ;  /* 0xfffffffc00ec1947 */ /* 0x000fea000383ffff */
.L_x_793:
[----:B------:R-:W-:Y:S05]  /*7f20*/  BSYNC B0 ;  /* 0x0000000000007941 */ /* 0x000fea0003800000 */
.L_x_792:
[----:B------:R-:W-:-:S03]  /*7f30*/  UMOV UR4, 0xffffffff ;  /* 0xffffffff00047882 */ /* 0x000fc60000000000 */
[----:B------:R-:W-:Y:S05]  /*7f40*/  BRA.DIV UR4, `(.L_x_795) ;  /* 0x0000002e04a07947 */ /* 0x000fea000b800000 */
[----:B------:R-:W-:Y:S01]  /*7f50*/  NOP ;  /* 0x0000000000007918 */ /* 0x000fe20000000000 */
.L_x_847:
        /* <DEDUP_REMOVED lines=22> */
.L_x_797:
[----:B------:R-:W-:Y:S05]  /*80c0*/  BSYNC B0 ;  /* 0x0000000000007941 */ /* 0x000fea0003800000 */
.L_x_796:
[----:B------:R-:W-:Y:S06]  /*80d0*/  BAR.SYNC.DEFER_BLOCKING 0xe, 0xa0 ;  /* 0x0382800000007b1d */ /* 0x000fec0000010000 */
[----:B------:R-:W-:Y:S04]  /*80e0*/  BSSY B0, `(.L_x_798) ;  /* 0x0000012000007945 */ /* 0x000fe80003800000 */
[----:B------:R-:W-:Y:S05]  /*80f0*/  @!P0 BRA `(.L_x_799) ;  /* 0x0000000000408947 */ /* 0x000fea0003800000 */
[----:B------:R-:W1:Y:S01]  /*8100*/  S2UR UR14, SR_CgaCtaId ;  /* 0x00000000000e79c3 */ /* 0x000e620000008800 */
[----:B------:R-:W-:Y:S01]  /*8110*/  R2UR UR4, R6 ;  /* 0x00000000060472ca */ /* 0x000fe200000e0000 */
[----:B------:R-:W-:Y:S01]  /*8120*/  UMOV UR5, 0x400 ;  /* 0x0000040000057882 */ /* 0x000fe20000000000 */
[----:B------:R-:W-:Y:S01]  /*8130*/  ULDC.64 UR12, c[0x0][0x2c0] ;  /* 0x0000b000000c7ab9 */ /* 0x000fe20000000a00 */
[----:B------:R-:W-:Y:S01]  /*8140*/  UMOV UR16, 0x0 ;  /* 0x0000000000107882 */ /* 0x000fe20000000000 */
[----:B------:R-:W-:-:S09]  /*8150*/  UMOV UR17, 0x14f00000 ;  /* 0x14f0000000117882 */ /* 0x000fd20000000000 */
[----:B------:R-:W-:-:S04]  /*8160*/  UIADD3 UR4, UR4, 0x1000, URZ ;  /* 0x0000100004047890 */ /* 0x000fc8000fffe03f */
[----:B------:R-:W-:Y:S02]  /*8170*/  UIADD3 UR15, UP0, UR4, UR8, URZ ;  /* 0x00000008040f7290 */ /* 0x000fe4000ff1e03f */
[----:B-1----:R-:W-:Y:S02]  /*8180*/  ULEA UR14, UR14, UR5, 0x18 ;  /* 0x000000050e0e7291 */ /* 0x002fe4000f8ec03f */
[----:B------:R-:W-:Y:S02]  /*8190*/  ULEA.HI.X.SX32 UR5, UR4, UR20, 0x1, UP0 ;  /* 0x0000001404057291 */ /* 0x000fe400080f0e3f */
[----:B------:R-:W-:Y:S02]  /*81a0*/  ULEA UR4, UP0, UR15, UR12, 0x2 ;  /* 0x0000000c0f047291 */ /* 0x000fe4000f80103f */
[----:B------:R-:W-:Y:S02]  /*81b0*/  UIADD3 UR14, UR14, 0x16000, URZ ;  /* 0x000160000e0e7890 */ /* 0x000fe4000fffe03f */
[----:B------:R-:W-:Y:S01]  /*81c0*/  ULEA.HI.X UR5, UR15, UR13, UR5, 0x2, UP0 ;  /* 0x0000000d0f057291 */ /* 0x000fe200080f1405 */
[----:B------:R-:W-:-:S08]  /*81d0*/  UMOV UR12, 0x400 ;  /* 0x00000400000c7882 */ /* 0x000fd00000000000 */
[----:B------:R1:W-:Y:S02]  /*81e0*/  UBLKRED.G.S.ADD.F32.RN [UR4], [UR14], UR12, desc[UR16] ;  /* 0x000010040e0073bb */ /* 0x0003e400080a140c */
[----:B-1----:R0:W-:Y:S02]  /*81f0*/  UTMACMDFLUSH ;  /* 0x00000000000079b7 */ /* 0x0021e40000000000 */
.L_x_799:
[----:B------:R-:W-:Y:S05]  /*8200*/  BSYNC B0 ;  /* 0x0000000000007941 */ /* 0x000fea0003800000 */
.L_x_798:
        /* <DEDUP_REMOVED lines=17> */
[----:B------:R1:W-:Y:S01]  /*8320*/  UBLKRED.G.S.ADD.F32.RN [UR4], [UR14], UR12, desc[UR16] ;  /* 0x000010040e0073bb */ /* 0x0003e200080a140c */
[----:B------:R0:W-:Y:S01]  /*8330*/  UTMACMDFLUSH ;  /* 0x00000000000079b7 */ /* 0x0001e20000000000 */
[----:B-1----:R-:W-:-:S04]  /*8340*/  DEPBAR.LE SB0, 0x2 ;  /* 0x000080800000791a */ /* 0x002fc80000000000 */
.L_x_801:
[----:B------:R-:W-:Y:S05]  /*8350*/  BSYNC B0 ;  /* 0x0000000000007941 */ /* 0x000fea0003800000 */
.L_x_800:
[----:B------:R-:W-:Y:S06]  /*8360*/  BAR.ARV 0xa, 0xa0 ;  /* 0x0282800000007b1d */ /* 0x000fec0000002000 */
[----:B------:R-:W-:Y:S04]  /*8370*/  BSSY B0, `(.L_x_802) ;  /* 0x0000003000007945 */ /* 0x000fe80003800000 */
[----:B------:R-:W-:Y:S05]  /*8380*/  @!P0 BRA `(.L_x_803) ;  /* 0x0000000000048947 */ /* 0x000fea0003800000 */
[----:B------:R-:W-:-:S04]  /*8390*/  DEPBAR.LE SB0, 0x1 ;  /* 0x000080400000791a */ /* 0x000fc80000000000 */
.L_x_803:
[----:B------:R-:W-:Y:S05]  /*83a0*/  BSYNC B0 ;  /* 0x0000000000007941 */ /* 0x000fea0003800000 */
.L_x_802:
[----:B------:R-:W-:Y:S06]  /*83b0*/  BAR.ARV 0xb, 0xa0 ;  /* 0x02c2800000007b1d */ /* 0x000fec0000002000 */
[----:B------:R-:W-:Y:S04]  /*83c0*/  BSSY B0, `(.L_x_804) ;  /* 0x0000003000007945 */ /* 0x000fe80003800000 */
[----:B------:R-:W-:Y:S05]  /*83d0*/  @!P0 BRA `(.L_x_805) ;  /* 0x0000000000048947 */ /* 0x000fea0003800000 */
[----:B------:R-:W-:-:S04]  /*83e0*/  DEPBAR.LE SB0, 0x0 ;  /* 0x000080000000791a */ /* 0x000fc80000000000 */
.L_x_805:
[----:B------:R-:W-:Y:S05]  /*83f0*/  BSYNC B0 ;  /* 0x0000000000007941 */ /* 0x000fea0003800000 */
.L_x_804:
        /* <DEDUP_REMOVED lines=19> */
.L_x_753:
        /* <DEDUP_REMOVED lines=10> */
.L_x_806:
        /* <DEDUP_REMOVED lines=10> */
.L_x_808:
[----:B------:R-:W3:Y:S02]  /*8670*/  LDC R0, c[0x0][0x8bc] ;  /* 0x00022f00ff007b82 */ /* 0x000ee40000000800 */
.L_x_807:
[----:B------:R-:W1:Y:S01]  /*8680*/  S2R R9, SR_CTAID.X ;  /* 0x0000000000097919 */ /* 0x000e620000002500 */
[----:B------:R-:W-:Y:S02]  /*8690*/  IMAD.MOV.U32 R5, RZ, RZ, RZ ;  /* 0x000000ffff057224 */ /* 0x000fe400078e00ff */
[----:B------:R-:W-:Y:S02]  /*86a0*/  IMAD.MOV.U32 R4, RZ, RZ, 0x1 ;  /* 0x00000001ff047424 */ /* 0x000fe400078e00ff */
[----:B-1----:R-:W-:-:S05]  /*86b0*/  IMAD R9, R9, 0x60, RZ ;  /* 0x0000006009097824 */ /* 0x002fca00078e02ff */
[----:B---3-5:R-:W-:Y:S01]  /*86c0*/  ISETP.GE.AND P0, PT, R9, R0, PT ;  /* 0x000000000900720c */ /* 0x028fe20003f06270 */
[----:B------:R-:W-:-:S03]  /*86d0*/  IMAD.MOV.U32 R0, RZ, RZ, 0x1 ;  /* 0x00000001ff007424 */ /* 0x000fc600078e00ff */
[----:B------:R-:W-:-:S04]  /*86e0*/  SEL R11, R11, 0xffffffff, !P0 ;  /* 0xffffffff0b0b7807 */ /* 0x000fc80004000000 */
[----:B------:R-:W-:-:S13]  /*86f0*/  ISETP.GE.AND P0, PT, R11, RZ, PT ;  /* 0x000000ff0b00720c */ /* 0x000fda0003f06270 */
[----:B------:R-:W-:Y:S05]  /*8700*/  @!P0 BRA `(.L_x_809) ;  /* 0x0000002000908947 */ /* 0x000fea0003800000 */
[----:B------:R-:W1:Y:S08]  /*8710*/  LDC.64 R4, c[0x0][0x778] ;  /* 0x0001de00ff047b82 */ /* 0x000e700000000a00 */
[----:B------:R-:W3:Y:S08]  /*8720*/  LDC.64 R6, c[0x0][0x780] ;  /* 0x0001e000ff067b82 */ /* 0x000ef00000000a00 */
[----:B------:R-:W2:Y:S01]  /*8730*/  LDC.64 R12, c[0x0][0x770] ;  /* 0x0001dc00ff0c7b82 */ /* 0x000ea20000000a00 */
[----:B-1----:R-:W-:-:S07]  /*8740*/  ISETP.NE.U32.AND P0, PT, R4, RZ, PT ;  /* 0x000000ff0400720c */ /* 0x002fce0003f05070 */
[----:B----4-:R-:W1:Y:S01]  /*8750*/  LDC.64 R2, c[0x0][0x770] ;  /* 0x0001dc00ff027b82 */ /* 0x010e620000000a00 */
[----:B------:R-:W-:Y:S02]  /*8760*/  ISETP.NE.AND.EX P0, PT, R5, RZ, PT, P0 ;  /* 0x000000ff0500720c */ /* 0x000fe40003f05300 */
[----:B---3--:R-:W-:-:S04]  /*8770*/  ISETP.NE.U32.AND P2, PT, R6, RZ, PT ;  /* 0x000000ff0600720c */ /* 0x008fc80003f45070 */
[----:B------:R-:W-:Y:S02]  /*8780*/  ISETP.NE.AND.EX P2, PT, R7, RZ, PT, P2 ;  /* 0x000000ff0700720c */ /* 0x000fe40003f45320 */
[----:B--2---:R-:W-:-:S05]  /*8790*/  ISETP.NE.U32.AND P1, PT, R12, RZ, PT ;  /* 0x000000ff0c00720c */ /* 0x004fca0003f25070 */
[----:B------:R-:W2:Y:S01]  /*87a0*/  @P0 LDC.64 R4, c[0x0][0x778] ;  /* 0x0001de00ff040b82 */ /* 0x000ea20000000a00 */
[----:B------:R-:W-:-:S07]  /*87b0*/  ISETP.NE.AND.EX P1, PT, R13, RZ, PT, P1 ;  /* 0x000000ff0d00720c */ /* 0x000fce0003f25310 */
[----:B------:R-:W3:Y:S01]  /*87c0*/  @P2 LDC.64 R6, c[0x0][0x780] ;  /* 0x0001e000ff062b82 */ /* 0x000ee20000000a00 */
[----:B-1----:R-:W-:-:S05]  /*87d0*/  IMAD.WIDE R2, R11, 0x4, R2 ;  /* 0x000000040b027825 */ /* 0x002fca00078e0202 */
[----:B------:R-:W4:Y:S01]  /*87e0*/  @P1 LDG.E R18, desc[UR38][R2.64] ;  /* 0x0000002602121981 */ /* 0x000f22000c1e1900 */
[----:B------:R-:W-:Y:S01]  /*87f0*/  IMAD.MOV.U32 R10, RZ, RZ, RZ ;  /* 0x000000ffff0a7224 */ /* 0x000fe200078e00ff */
[----:B------:R-:W-:Y:S02]  /*8800*/  ULDC UR4, c[0x0][0x280] ;  /* 0x0000a00000047ab9 */ /* 0x000fe40000000800 */
[----:B------:R-:W4:Y:S01]  /*8810*/  @P1 LDG.E R14, desc[UR38][R2.64] ;  /* 0x00000026020e1981 */ /* 0x000f22000c1e1900 */
[----:B--2---:R-:W-:-:S04]  /*8820*/  @P0 IMAD.WIDE R4, R11, 0x4, R4 ;  /* 0x000000040b040825 */ /* 0x004fc800078e0204 */
[----:B------:R-:W-:Y:S01]  /*8830*/  IMAD.U32 R8, RZ, RZ, UR4 ;  /* 0x00000004ff087e24 */ /* 0x000fe2000f8e00ff */
[----:B------:R3:W5:Y:S02]  /*8840*/  @P0 LDG.E R10, desc[UR38][R4.64] ;  /* 0x00000026040a0981 */ /* 0x000764000c1e1900 */
[----:B---3--:R-:W-:-:S05]  /*8850*/  @P2 IMAD.WIDE R4, R11, 0x4, R6 ;  /* 0x000000040b042825 */ /* 0x008fca00078e0206 */
[----:B------:R1:W5:Y:S01]  /*8860*/  @P2 LDG.E R8, desc[UR38][R4.64] ;  /* 0x0000002604082981 */ /* 0x000362000c1e1900 */
[----:B------:R-:W-:Y:S01]  /*8870*/  VOTEU.ANY UP0, P1 ;  /* 0x00000000003f7886 */ /* 0x000fe20000800100 */
[----:B----4-:R-:W-:Y:S01]  /*8880*/  @P1 IMAD R6, R11, 0x40, R18 ;  /* 0x000000400b061824 */ /* 0x010fe200078e0212 */
        /* <DEDUP_REMOVED lines=9> */
.L_x_810:
        /* <DEDUP_REMOVED lines=70> */
.L_x_848:
        /* <DEDUP_REMOVED lines=9> */
.L_x_813:
        /* <DEDUP_REMOVED lines=98> */
.L_x_824:
[----:B-1----:R-:W-:-:S05]  /*9430*/  IMAD.MOV.U32 R11, RZ, RZ, 0x1 ;  /* 0x00000001ff0b7424 */ /* 0x002fca00078e00ff */
[----:B------:R-:W-:-:S04]  /*9440*/  SHF.L.U32 R11, R11, 0x1f, RZ ;  /* 0x0000001f0b0b7819 */ /* 0x000fc800000006ff */
[----:B------:R-:W1:Y:S02]  /*9450*/  SYNCS.PHASECHK.TRANS64.TRYWAIT P1, [R12+URZ+0x36438], R11 ;  /* 0x0364380b0c0075a7 */ /* 0x000e64000802017f */
[----:B-1234-:R-:W-:Y:S05]  /*9460*/  @!P1 BRA `(.L_x_816) ;  /* 0x0000001800889947 */ /* 0x01efea0003800000 */
.L_x_849:
[----:B------:R-:W-:Y:S05]  /*9470*/  @P0 BRA `(.L_x_817) ;  /* 0x0000000000140947 */ /* 0x000fea0003800000 */
[----:B------:R-:W-:Y:S01]  /*9480*/  ISETP.NE.AND P1, PT, R8, RZ, PT ;  /* 0x000000ff0800720c */ /* 0x000fe20003f25270 */
[----:B------:R-:W-:-:S04]  /*9490*/  IMAD.MOV.U32 R3, RZ, RZ, 0x6100 ;  /* 0x00006100ff037424 */ /* 0x000fc800078e00ff */
[----:B------:R2:W-:Y:S08]  /*94a0*/  SYNCS.ARRIVE.TRANS64 RZ, [R12+URZ+0x36430], R3 ;  /* 0x036430030cff79a7 */ /* 0x0005f0000800003f */
[----:B------:R-:W-:Y:S05]  /*94b0*/  @!P1 BRA `(.L_x_817) ;  /* 0x0000000000049947 */ /* 0x000fea0003800000 */
[----:B------:R-:W-:Y:S01]  /*94c0*/  BPT.TRAP 0x1 ;  /* 0x000000040000795c */ /* 0x000fe20000300000 */
.L_x_817:
        /* <DEDUP_REMOVED lines=49> */
.L_x_850:
[----:B------:R-:W-:Y:S05]  /*97e0*/  @P0 BRA `(.L_x_819) ;  /* 0x0000000000140947 */ /* 0x000fea0003800000 */
[----:B------:R-:W-:Y:S01]  /*97f0*/  ISETP.NE.AND P1, PT, R8, RZ, PT ;  /* 0x000000ff0800720c */ /* 0x000fe20003f25270 */
[----:B--2---:R-:W-:-:S04]  /*9800*/  IMAD.MOV.U32 R27, RZ, RZ, 0x6100 ;  /* 0x00006100ff1b7424 */ /* 0x004fc800078e00ff */
[----:B------:R3:W-:Y:S08]  /*9810*/  SYNCS.ARRIVE.TRANS64 RZ, [R12+URZ+0x36418], R27 ;  /* 0x0364181b0cff79a7 */ /* 0x0007f0000800003f */
[----:B------:R-:W-:Y:S05]  /*9820*/  @!P1 BRA `(.L_x_819) ;  /* 0x0000000000049947 */ /* 0x000fea0003800000 */
[----:B------:R-:W-:Y:S01]  /*9830*/  BPT.TRAP 0x1 ;  /* 0x000000040000795c */ /* 0x000fe20000300000 */
.L_x_819:
        /* <DEDUP_REMOVED lines=37> */
.L_x_851:
[----:B--2---:R-:W-:Y:S01]  /*9a90*/  SHF.R.S32.HI R28, RZ, 0x1f, R26 ;  /* 0x0000001fff1c7819 */ /* 0x004fe2000001141a */
[----:B------:R-:W-:Y:S06]  /*9aa0*/  @P0 BRA `(.L_x_821) ;  /* 0x0000000000140947 */ /* 0x000fec0003800000 */
[----:B------:R-:W-:Y:S01]  /*9ab0*/  ISETP.NE.AND P1, PT, R8, RZ, PT ;  /* 0x000000ff0800720c */ /* 0x000fe20003f25270 */
[----:B------:R-:W-:-:S04]  /*9ac0*/  IMAD.MOV.U32 R29, RZ, RZ, 0x6100 ;  /* 0x00006100ff1d7424 */ /* 0x000fc800078e00ff */
[----:B------:R2:W-:Y:S08]  /*9ad0*/  SYNCS.ARRIVE.TRANS64 RZ, [R12+URZ+0x36430], R29 ;  /* 0x0364301d0cff79a7 */ /* 0x0005f0000800003f */
[----:B------:R-:W-:Y:S05]  /*9ae0*/  @!P1 BRA `(.L_x_821) ;  /* 0x0000000000049947 */ /* 0x000fea0003800000 */
[----:B------:R-:W-:Y:S01]  /*9af0*/  BPT.TRAP 0x1 ;  /* 0x000000040000795c */ /* 0x000fe20000300000 */
.L_x_821:
        /* <DEDUP_REMOVED lines=37> */
.L_x_853:
[----:B------:R-:W-:Y:S05]  /*9d50*/  @P0 BRA `(.L_x_823) ;  /* 0x0000000000140947 */ /* 0x000fea0003800000 */
[----:B------:R-:W-:Y:S01]  /*9d60*/  ISETP.NE.AND P1, PT, R8, RZ, PT ;  /* 0x000000ff0800720c */ /* 0x000fe20003f25270 */
[----:B---3--:R-:W-:-:S04]  /*9d70*/  IMAD.MOV.U32 R5, RZ, RZ, 0x6100 ;  /* 0x00006100ff057424 */ /* 0x008fc800078e00ff */
[----:B------:R4:W-:Y:S08]  /*9d80*/  SYNCS.ARRIVE.TRANS64 RZ, [R12+URZ+0x36410], R5 ;  /* 0x036410050cff79a7 */ /* 0x0009f0000800003f */
[----:B------:R-:W-:Y:S05]  /*9d90*/  @!P1 BRA `(.L_x_823) ;  /* 0x0000000000049947 */ /* 0x000fea0003800000 */
[----:B------:R-:W-:Y:S01]  /*9da0*/  BPT.TRAP 0x1 ;  /* 0x000000040000795c */ /* 0x000fe20000300000 */
.L_x_823:
        /* <DEDUP_REMOVED lines=37> */
.L_x_815:
[----:B------:R-:W-:Y:S01]  /*a000*/  ISETP.NE.AND P1, PT, R17, RZ, PT ;  /* 0x000000ff1100720c */ /* 0x000fe20003f25270 */
[----:B------:R-:W-:-:S12]  /*a010*/  IMAD.MOV.U32 R4, RZ, RZ, 0x1 ;  /* 0x00000001ff047424 */ /* 0x000fd800078e00ff */
[----:B------:R-:W-:Y:S05]  /*a020*/  @!P1 BRA `(.L_x_814) ;  /* 0x00000004006c9947 */ /* 0x000fea0003800000 */
[----:B------:R-:W3:Y:S02]  /*a030*/  SYNCS.PHASECHK.TRANS64.TRYWAIT P1, [R12+URZ+0x36438], R11 ;  /* 0x0364380b0c0075a7 */ /* 0x000ee4000802017f */
[----:B---3--:R-:W-:Y:S05]  /*a040*/  @!P1 BRA `(.L_x_825) ;  /* 0x0000000c00e49947 */ /* 0x008fea0003800000 */
.L_x_854:
[----:B------:R-:W-:Y:S05]  /*a050*/  @P0 BRA `(.L_x_826) ;  /* 0x0000000000140947 */ /* 0x000fea0003800000 */
[----:B------:R-:W-:Y:S01]  /*a060*/  ISETP.NE.AND P1, PT, R8, RZ, PT ;  /* 0x000000ff0800720c */ /* 0x000fe20003f25270 */
[----:B------:R-:W-:-:S04]  /*a070*/  IMAD.MOV.U32 R5, RZ, RZ, 0x6100 ;  /* 0x00006100ff057424 */ /* 0x000fc800078e00ff */
[----:B------:R4:W-:Y:S08]  /*a080*/  SYNCS.ARRIVE.TRANS64 RZ, [R12+URZ+0x36430], R5 ;  /* 0x036430050cff79a7 */ /* 0x0009f0000800003f */
[----:B------:R-:W-:Y:S05]  /*a090*/  @!P1 BRA `(.L_x_826) ;  /* 0x0000000000049947 */ /* 0x000fea0003800000 */
[----:B------:R-:W-:Y:S01]  /*a0a0*/  BPT.TRAP 0x1 ;  /* 0x000000040000795c */ /* 0x000fe20000300000 */
.L_x_826:
        /* <DEDUP_REMOVED lines=42> */
.L_x_855:
[----:B------:R-:W-:Y:S01]  /*a350*/  IMAD.MOV.U32 R4, RZ, RZ, RZ ;  /* 0x000000ffff047224 */ /* 0x000fe200078e00ff */
[----:B------:R-:W-:Y:S06]  /*a360*/  @P0 BRA `(.L_x_828) ;  /* 0x0000000000140947 */ /* 0x000fec0003800000 */
[----:B------:R-:W-:Y:S01]  /*a370*/  ISETP.NE.AND P1, PT, R8, RZ, PT ;  /* 0x000000ff0800720c */ /* 0x000fe20003f25270 */
[----:B----4-:R-:W-:-:S04]  /*a380*/  IMAD.MOV.U32 R5, RZ, RZ, 0x6100 ;  /* 0x00006100ff057424 */ /* 0x010fc800078e00ff */
[----:B------:R4:W-:Y:S08]  /*a390*/  SYNCS.ARRIVE.TRANS64 RZ, [R12+URZ+0x36418], R5 ;  /* 0x036418050cff79a7 */ /* 0x0009f0000800003f */
[----:B------:R-:W-:Y:S05]  /*a3a0*/  @!P1 BRA `(.L_x_828) ;  /* 0x0000000000049947 */ /* 0x000fea0003800000 */
[----:B------:R-:W-:Y:S01]  /*a3b0*/  BPT.TRAP 0x1 ;  /* 0x000000040000795c */ /* 0x000fe20000300000 */
.L_x_828:
        /* <DEDUP_REMOVED lines=34> */
.L_x_814:
[----:B------:R-:W-:-:S04]  /*a5e0*/  SHF.L.U32 R3, R4, 0x1f, RZ ;  /* 0x0000001f04037819 */ /* 0x000fc800000006ff */
[----:B------:R-:W4:Y:S02]  /*a5f0*/  SYNCS.PHASECHK.TRANS64.TRYWAIT P1, [R12+URZ+0x36438], R3 ;  /* 0x036438030c0075a7 */ /* 0x000f24000802017f */
[----:B----4-:R-:W-:Y:S05]  /*a600*/  @!P1 BRA `(.L_x_829) ;  /* 0x00000008009c9947 */ /* 0x010fea0003800000 */
.L_x_856:
[----:B------:R-:W-:Y:S05]  /*a610*/  @P0 BRA `(.L_x_830) ;  /* 0x0000000000180947 */ /* 0x000fea0003800000 */
[----:B------:R-:W5:Y:S01]  /*a620*/  S2R R2, SR_TID.X ;  /* 0x0000000000027919 */ /* 0x000f620000002100 */
[----:B----4-:R-:W-:-:S04]  /*a630*/  IMAD.MOV.U32 R3, RZ, RZ, 0x6100 ;  /* 0x00006100ff037424 */ /* 0x010fc800078e00ff */
[----:B------:R4:W-:Y:S01]  /*a640*/  SYNCS.ARRIVE.TRANS64 RZ, [R12+URZ+0x36430], R3 ;  /* 0x036430030cff79a7 */ /* 0x0009e2000800003f */
[----:B-----5:R-:W-:-:S13]  /*a650*/  LOP3.LUT P0, RZ, R2, 0x1f, RZ, 0xc0, !PT ;  /* 0x0000001f02ff7812 */ /* 0x020fda000780c0ff */
[----:B----4-:R-:W-:Y:S05]  /*a660*/  @!P0 BRA `(.L_x_830) ;  /* 0x0000000000048947 */ /* 0x010fea0003800000 */
[----:B------:R-:W-:Y:S01]  /*a670*/  BPT.TRAP 0x1 ;  /* 0x000000040000795c */ /* 0x000fe20000300000 */
.L_x_830:
        /* <DEDUP_REMOVED lines=44> */
.L_x_811:
[----:B------:R-:W-:Y:S05]  /*a940*/  BSYNC B0 ;  /* 0x0000000000007941 */ /* 0x000fea0003800000 */
.L_x_809:
[----:B------:R-:W-:-:S03]  /*a950*/  UMOV UR6, 0xffffffff ;  /* 0xffffffff00067882 */ /* 0x000fc60000000000 */
[----:B------:R-:W-:Y:S05]  /*a960*/  BRA.DIV UR6, `(.L_x_831) ;  /* 0x0000000606d87947 */ /* 0x000fea000b800000 */
[----:B------:R-:W-:-:S13]  /*a970*/  ELECT P6, URZ, PT ;  /* 0x00000000003f782f */ /* 0x000fda00038c0000 */
.L_x_859:
[----:B------:R-:W-:Y:S05]  /*a980*/  @!P6 BRA `(.L_x_682) ;  /* 0x000000000070e947 */ /* 0x000fea0003800000 */
[----:B------:R-:W-:-:S04]  /*a990*/  LOP3.LUT R16, R16, 0x2, RZ, 0xfc, !PT ;  /* 0x0000000210107812 */ /* 0x000fc800078efcff */
[----:B------:R-:W-:-:S13]  /*a9a0*/  ISETP.NE.AND P2, PT, R16, 0x3, PT ;  /* 0x000000031000780c */ /* 0x000fda0003f45270 */
[----:B------:R-:W-:Y:S05]  /*a9b0*/  @!P2 BRA `(.L_x_832) ;  /* 0x000000000004a947 */ /* 0x000fea0003800000 */
[----:B--2---:R-:W-:Y:S01]  /*a9c0*/  BPT.TRAP 0x1 ;  /* 0x000000040000795c */ /* 0x004fe20000300000 */
.L_x_832:
[----:B----4-:R-:W4:Y:S01]  /*a9d0*/  S2R R3, SR_CgaCtaId ;  /* 0x0000000000037919 */ /* 0x010f220000008800 */
        /* <DEDUP_REMOVED lines=14> */
.L_x_860:
[----:B------:R-:W5:Y:S02]  /*aac0*/  SYNCS.PHASECHK.TRANS64.TRYWAIT P0, [R5+URZ], R0 ;  /* 0x00000000050075a7 */ /* 0x000f64000800017f */
[----:B-----5:R-:W-:Y:S05]  /*aad0*/  @!P0 BRA `(.L_x_834) ;  /* 0x0000000400b08947 */ /* 0x020fea0003800000 */
.L_x_861:
[----:B------:R-:W-:Y:S05]  /*aae0*/  @!P2 BRA `(.L_x_835) ;  /* 0x000000000004a947 */ /* 0x000fea0003800000 */
[----:B--2---:R-:W-:Y:S01]  /*aaf0*/  BPT.TRAP 0x1 ;  /* 0x000000040000795c */ /* 0x004fe20000300000 */
.L_x_835:
[----:B------:R-:W-:-:S07]  /*ab00*/  SHF.L.U32 R4, R4, 0x1f, RZ ;  /* 0x0000001f04047819 */ /* 0x000fce00000006ff */
.L_x_836:
[----:B------:R1:W1:Y:S02]  /*ab10*/  SYNCS.PHASECHK.TRANS64.TRYWAIT P0, [R9+URZ+0x36438], R4 ;  /* 0x03643804090075a7 */ /* 0x000264000800017f */
[----:B-1----:R-:W-:Y:S05]  /*ab20*/  @!P0 NANOSLEEP.SYNCS 0x989680 ;  /* 0x009896800000895d */ /* 0x002fea0003900000 */
[----:B------:R-:W1:Y:S02]  /*ab30*/  @!P0 SYNCS.PHASECHK.TRANS64 P0, [R9+URZ+0x36438], R4 ;  /* 0x03643804090085a7 */ /* 0x000e64000800007f */
[----:B-1----:R-:W-:Y:S05]  /*ab40*/  @!P0 BRA `(.L_x_836) ;  /* 0xfffffffc00f08947 */ /* 0x002fea000383ffff */
.L_x_682:
[----:B--2---:R-:W-:Y:S05]  /*ab50*/  BSYNC B6 ;  /* 0x0000000000067941 */ /* 0x004fea0003800000 */
.L_x_676:
[----:B------:R-:W-:Y:S05]  /*ab60*/  EXIT ;  /* 0x000000000000794d */ /* 0x000fea0003800000 */
.L_x_692:
[----:B------:R-:W-:Y:S02]  /*ab70*/  IMAD.MOV.U32 R12, RZ, RZ, RZ ;  /* 0x000000ffff0c7224 */ /* 0x000fe400078e00ff */
[----:B------:R-:W-:Y:S02]  /*ab80*/  IMAD.MOV.U32 R11, RZ, RZ, 0x1f ;  /* 0x0000001fff0b7424 */ /* 0x000fe400078e00ff */
[----:B------:R-:W-:-:S07]  /*ab90*/  IMAD.MOV.U32 R15, RZ, RZ, -0x1 ;  /* 0xffffffffff0f7424 */ /* 0x000fce00078e00ff */
[----:B------:R-:W-:Y:S05]  /*aba0*/  WARPSYNC.COLLECTIVE R15, `(.L_x_837) ;  /* 0x000000000f087348 */ /* 0x000fea0003c00000 */
[----:B------:R1:W2:Y:S02]  /*abb0*/  SHFL.IDX P6, R14, R13, R12, R11 ;  /* 0x0000000c0d0e7389 */ /* 0x0002a400000c000b */
[----:B-12---:R-:W-:Y:S01]  /*abc0*/  ENDCOLLECTIVE ;  /* 0x000000000000791b */ /* 0x006fe20003800000 */
.L_x_837:
[----:B------:R-:W-:Y:S05]  /*abd0*/  BRA `(.L_x_838) ;  /* 0xffffff6400a07947 */ /* 0x000fea000383ffff */
.L_x_694:
[----:B--2---:R-:W-:-:S04]  /*abe0*/  IMAD.U32 R7, RZ, RZ, UR36 ;  /* 0x00000024ff077e24 */ /* 0x004fc8000f8e00ff */
[----:B------:R2:W3:Y:S03]  /*abf0*/  SYNCS.PHASECHK.TRANS64.TRYWAIT P0, [R7+URZ+0x36400], R11 ;  /* 0x0364000b070075a7 */ /* 0x0004e6000800017f */
[----:B---3--:R-:W-:Y:S05]  /*ac00*/  @!P0 NANOSLEEP.SYNCS 0x989680 ;  /* 0x009896800000895d */ /* 0x008fea0003900000 */
[----:B------:R-:W3:Y:S02]  /*ac10*/  @!P0 SYNCS.PHASECHK.TRANS64 P0, [R7+URZ+0x36400], R11 ;  /* 0x0364000b070085a7 */ /* 0x000ee4000800007f */
[----:B---3--:R-:W-:Y:S05]  /*ac20*/  @!P0 BRA `(.L_x_694) ;  /* 0xfffffffc00ec8947 */ /* 0x008fea000383ffff */
[----:B------:R-:W-:Y:S05]  /*ac30*/  BRA `(.L_x_693) ;  /* 0xffffff6400f07947 */ /* 0x000fea000383ffff */
.L_x_698:
[----:B--2---:R2:W3:Y:S02]  /*ac40*/  SYNCS.PHASECHK.TRANS64.TRYWAIT P1, [R4+URZ+0x36410], R11 ;  /* 0x0364100b040075a7 */ /* 0x0044e4000802017f */
[----:B---3--:R-:W-:Y:S05]  /*ac50*/  @!P1 NANOSLEEP.SYNCS 0x989680 ;  /* 0x009896800000995d */ /* 0x008fea0003900000 */
[----:B------:R-:W3:Y:S02]  /*ac60*/  @!P1 SYNCS.PHASECHK.TRANS64 P1, [R4+URZ+0x36410], R11 ;  /* 0x0364100b040095a7 */ /* 0x000ee4000802007f */
[----:B---3--:R-:W-:Y:S05]  /*ac70*/  @!P1 BRA `(.L_x_698) ;  /* 0xfffffffc00f09947 */ /* 0x008fea000383ffff */
[----:B------:R-:W-:Y:S05]  /*ac80*/  BRA `(.L_x_697) ;  /* 0xffffff6c00987947 */ /* 0x000fea000383ffff */
.L_x_702:
[----:B--2---:R-:W-:-:S04]  /*ac90*/  IMAD.U32 R120, RZ, RZ, UR36 ;  /* 0x00000024ff787e24 */ /* 0x004fc8000f8e00ff */
[----:B------:R2:W3:Y:S03]  /*aca0*/  SYNCS.PHASECHK.TRANS64.TRYWAIT P1, [R120+URZ+0x36430], R15 ;  /* 0x0364300f780075a7 */ /* 0x0004e6000802017f */
[----:B---3--:R-:W-:Y:S05]  /*acb0*/  @!P1 NANOSLEEP.SYNCS 0x989680 ;  /* 0x009896800000995d */ /* 0x008fea0003900000 */
[----:B------:R-:W3:Y:S02]  /*acc0*/  @!P1 SYNCS.PHASECHK.TRANS64 P1, [R120+URZ+0x36430], R15 ;  /* 0x0364300f780095a7 */ /* 0x000ee4000802007f */
[----:B---3--:R-:W-:Y:S05]  /*acd0*/  @!P1 BRA `(.L_x_702) ;  /* 0xfffffffc00ec9947 */ /* 0x008fea000383ffff */
[----:B------:R-:W-:Y:S05]  /*ace0*/  BRA `(.L_x_701) ;  /* 0xffffff7400b47947 */ /* 0x000fea000383ffff */
.L_x_762:
[----:B------:R-:W-:Y:S01]  /*acf0*/  BSSY B0, `(.L_x_839) ;  /* 0x0000005000007945 */ /* 0x000fe20003800000 */
[----:B------:R-:W-:-:S07]  /*ad00*/  IMAD.MOV.U32 R15, RZ, RZ, -0x1 ;  /* 0xffffffffff0f7424 */ /* 0x000fce00078e00ff */
[----:B------:R-:W-:Y:S05]  /*ad10*/  WARPSYNC.COLLECTIVE R15, `(.L_x_840) ;  /* 0x000000000f087348 */ /* 0x000fea0003c00000 */
[----:B------:R-:W-:Y:S01]  /*ad20*/  NOP ;  /* 0x0000000000007918 */ /* 0x000fe20000000000 */
[----:B------:R-:W-:Y:S01]  /*ad30*/  ENDCOLLECTIVE ;  /* 0x000000000000791b */ /* 0x000fe20003800000 */
.L_x_840:
[----:B------:R-:W-:Y:S05]  /*ad40*/  BSYNC B0 ;  /* 0x0000000000007941 */ /* 0x000fea0003800000 */
.L_x_839:
[----:B------:R-:W-:Y:S05]  /*ad50*/  BRA `(.L_x_841) ;  /* 0xffffffc4005c7947 */ /* 0x000fea000383ffff */
.L_x_778:
[----:B------:R-:W-:Y:S01]  /*ad60*/  BSSY B0, `(.L_x_842) ;  /* 0x0000005000007945 */ /* 0x000fe20003800000 */
[----:B------:R-:W-:-:S07]  /*ad70*/  IMAD.MOV.U32 R15, RZ, RZ, -0x1 ;  /* 0xffffffffff0f7424 */ /* 0x000fce00078e00ff */
[----:B------:R-:W-:Y:S05]  /*ad80*/  WARPSYNC.COLLECTIVE R15, `(.L_x_843) ;  /* 0x000000000f087348 */ /* 0x000fea0003c00000 */
[----:B------:R-:W-:Y:S01]  /*ad90*/  NOP ;  /* 0x0000000000007918 */ /* 0x000fe20000000000 */
[----:B------:R-:W-:Y:S01]  /*ada0*/  ENDCOLLECTIVE ;  /* 0x000000000000791b */ /* 0x000fe20003800000 */
.L_x_843:
[----:B------:R-:W-:Y:S05]  /*adb0*/  BSYNC B0 ;  /* 0x0000000000007941 */ /* 0x000fea0003800000 */
.L_x_842:
[----:B------:R-:W-:Y:S05]  /*adc0*/  BRA `(.L_x_844) ;  /* 0xffffffc800cc7947 */ /* 0x000fea000383ffff */
.L_x_795:
[----:B------:R-:W-:Y:S01]  /*add0*/  BSSY B0, `(.L_x_845) ;  /* 0x0000005000007945 */ /* 0x000fe20003800000 */
[----:B------:R-:W-:-:S07]  /*ade0*/  IMAD.MOV.U32 R15, RZ, RZ, -0x1 ;  /* 0xffffffffff0f7424 */ /* 0x000fce00078e00ff */
[----:B------:R-:W-:Y:S05]  /*adf0*/  WARPSYNC.COLLECTIVE R15, `(.L_x_846) ;  /* 0x000000000f087348 */ /* 0x000fea0003c00000 */
[----:B------:R-:W-:Y:S01]  /*ae00*/  NOP ;  /* 0x0000000000007918 */ /* 0x000fe20000000000 */
[----:B------:R-:W-:Y:S01]  /*ae10*/  ENDCOLLECTIVE ;  /* 0x000000000000791b */ /* 0x000fe20003800000 */
.L_x_846:
[----:B------:R-:W-:Y:S05]  /*ae20*/  BSYNC B0 ;  /* 0x0000000000007941 */ /* 0x000fea0003800000 */
.L_x_845:
[----:B------:R-:W-:Y:S05]  /*ae30*/  BRA `(.L_x_847) ;  /* 0xffffffd000487947 */ /* 0x000fea000383ffff */
.L_x_812:
[----:B-1----:R1:W2:Y:S02]  /*ae40*/  SYNCS.PHASECHK.TRANS64.TRYWAIT P1, [R12+URZ+0x36420], R11 ;  /* 0x0364200b0c0075a7 */ /* 0x0022a4000802017f */
[----:B--2---:R-:W-:Y:S05]  /*ae50*/  @!P1 NANOSLEEP.SYNCS 0x989680 ;  /* 0x009896800000995d */ /* 0x004fea0003900000 */
[----:B------:R-:W2:Y:S02]  /*ae60*/  @!P1 SYNCS.PHASECHK.TRANS64 P1, [R12+URZ+0x36420], R11 ;  /* 0x0364200b0c0095a7 */ /* 0x000ea4000802007f */
[----:B--2---:R-:W-:Y:S05]  /*ae70*/  @!P1 BRA `(.L_x_812) ;  /* 0xfffffffc00f09947 */ /* 0x004fea000383ffff */
[----:B------:R-:W-:Y:S05]  /*ae80*/  BRA `(.L_x_848) ;  /* 0xffffffdc00bc7947 */ /* 0x000fea000383ffff */
.L_x_816:
[----:B-1----:R1:W2:Y:S02]  /*ae90*/  SYNCS.PHASECHK.TRANS64.TRYWAIT P1, [R12+URZ+0x36438], R11 ;  /* 0x0364380b0c0075a7 */ /* 0x0022a4000802017f */
[----:B--2---:R-:W-:Y:S05]  /*aea0*/  @!P1 NANOSLEEP.SYNCS 0x989680 ;  /* 0x009896800000995d */ /* 0x004fea0003900000 */
[----:B------:R-:W2:Y:S02]  /*aeb0*/  @!P1 SYNCS.PHASECHK.TRANS64 P1, [R12+URZ+0x36438], R11 ;  /* 0x0364380b0c0095a7 */ /* 0x000ea4000802007f */
[----:B--2---:R-:W-:Y:S05]  /*aec0*/  @!P1 BRA `(.L_x_816) ;  /* 0xfffffffc00f09947 */ /* 0x004fea000383ffff */
[----:B------:R-:W-:Y:S05]  /*aed0*/  BRA `(.L_x_849) ;  /* 0xffffffe400647947 */ /* 0x000fea000383ffff */
.L_x_818:
[----:B--2---:R2:W3:Y:S02]  /*aee0*/  SYNCS.PHASECHK.TRANS64.TRYWAIT P1, [R12+URZ+0x36428], R27 ;  /* 0x0364281b0c0075a7 */ /* 0x0044e4000802017f */
[----:B---3--:R-:W-:Y:S05]  /*aef0*/  @!P1 NANOSLEEP.SYNCS 0x989680 ;  /* 0x009896800000995d */ /* 0x008fea0003900000 */
[----:B------:R-:W3:Y:S02]  /*af00*/  @!P1 SYNCS.PHASECHK.TRANS64 P1, [R12+URZ+0x36428], R27 ;  /* 0x0364281b0c0095a7 */ /* 0x000ee4000802007f */
[----:B---3--:R-:W-:Y:S05]  /*af10*/  @!P1 BRA `(.L_x_818) ;  /* 0xfffffffc00f09947 */ /* 0x008fea000383ffff */
[----:B------:R-:W-:Y:S05]  /*af20*/  BRA `(.L_x_850) ;  /* 0xffffffe8002c7947 */ /* 0x000fea000383ffff */
.L_x_820:
[----:B--2---:R2:W3:Y:S02]  /*af30*/  SYNCS.PHASECHK.TRANS64.TRYWAIT P1, [R12+URZ+0x36438], R28 ;  /* 0x0364381c0c0075a7 */ /* 0x0044e4000802017f */
[----:B---3--:R-:W-:Y:S05]  /*af40*/  @!P1 NANOSLEEP.SYNCS 0x989680 ;  /* 0x009896800000995d */ /* 0x008fea0003900000 */
[----:B------:R-:W3:Y:S02]  /*af50*/  @!P1 SYNCS.PHASECHK.TRANS64 P1, [R12+URZ+0x36438], R28 ;  /* 0x0364381c0c0095a7 */ /* 0x000ee4000802007f */
[----:B---3--:R-:W-:Y:S05]  /*af60*/  @!P1 BRA `(.L_x_820) ;  /* 0xfffffffc00f09947 */ /* 0x008fea000383ffff */
[----:B------:R-:W-:Y:S05]  /*af70*/  BRA `(.L_x_851) ;  /* 0xffffffe800c47947 */ /* 0x000fea000383ffff */
.L_x_822:
[----:B------:R-:W-:-:S07]  /*af80*/  SHF.L.U32 R5, R0, 0x1f, RZ ;  /* 0x0000001f00057819 */ /* 0x000fce00000006ff */
.L_x_852:
[----:B---3--:R3:W4:Y:S02]  /*af90*/  SYNCS.PHASECHK.TRANS64.TRYWAIT P1, [R12+URZ+0x36420], R5 ;  /* 0x036420050c0075a7 */ /* 0x008724000802017f */
[----:B----4-:R-:W-:Y:S05]  /*afa0*/  @!P1 NANOSLEEP.SYNCS 0x989680 ;  /* 0x009896800000995d */ /* 0x010fea0003900000 */
[----:B------:R-:W4:Y:S02]  /*afb0*/  @!P1 SYNCS.PHASECHK.TRANS64 P1, [R12+URZ+0x36420], R5 ;  /* 0x036420050c0095a7 */ /* 0x000f24000802007f */
[----:B----4-:R-:W-:Y:S05]  /*afc0*/  @!P1 BRA `(.L_x_852) ;  /* 0xfffffffc00f09947 */ /* 0x010fea000383ffff */
[----:B------:R-:W-:Y:S05]  /*afd0*/  BRA `(.L_x_853) ;  /* 0xffffffec005c7947 */ /* 0x000fea000383ffff */
.L_x_825:
[----:B---3--:R3:W4:Y:S02]  /*afe0*/  SYNCS.PHASECHK.TRANS64.TRYWAIT P1, [R12+URZ+0x36438], R11 ;  /* 0x0364380b0c0075a7 */ /* 0x008724000802017f */
[----:B----4-:R-:W-:Y:S05]  /*aff0*/  @!P1 NANOSLEEP.SYNCS 0x989680 ;  /* 0x009896800000995d */ /* 0x010fea0003900000 */
[----:B------:R-:W4:Y:S02]  /*b000*/  @!P1 SYNCS.PHASECHK.TRANS64 P1, [R12+URZ+0x36438], R11 ;  /* 0x0364380b0c0095a7 */ /* 0x000f24000802007f */
[----:B----4-:R-:W-:Y:S05]  /*b010*/  @!P1 BRA `(.L_x_825) ;  /* 0xfffffffc00f09947 */ /* 0x010fea000383ffff */
[----:B------:R-:W-:Y:S05]  /*b020*/  BRA `(.L_x_854) ;  /* 0xfffffff000087947 */ /* 0x000fea000383ffff */
.L_x_827:
[----:B----4-:R4:W1:Y:S02]  /*b030*/  SYNCS.PHASECHK.TRANS64.TRYWAIT P1, [R12+URZ+0x36428], R5 ;  /* 0x036428050c0075a7 */ /* 0x010864000802017f */
[----:B-1----:R-:W-:Y:S05]  /*b040*/  @!P1 NANOSLEEP.SYNCS 0x989680 ;  /* 0x009896800000995d */ /* 0x002fea0003900000 */
[----:B------:R-:W1:Y:S02]  /*b050*/  @!P1 SYNCS.PHASECHK.TRANS64 P1, [R12+URZ+0x36428], R5 ;  /* 0x036428050c0095a7 */ /* 0x000e64000802007f */
[----:B-1----:R-:W-:Y:S05]  /*b060*/  @!P1 BRA `(.L_x_827) ;  /* 0xfffffffc00f09947 */ /* 0x002fea000383ffff */
[----:B------:R-:W-:Y:S05]  /*b070*/  BRA `(.L_x_855) ;  /* 0xfffffff000b47947 */ /* 0x000fea000383ffff */
.L_x_829:
[----:B----4-:R4:W1:Y:S02]  /*b080*/  SYNCS.PHASECHK.TRANS64.TRYWAIT P1, [R12+URZ+0x36438], R3 ;  /* 0x036438030c0075a7 */ /* 0x010864000802017f */
[----:B-1----:R-:W-:Y:S05]  /*b090*/  @!P1 NANOSLEEP.SYNCS 0x989680 ;  /* 0x009896800000995d */ /* 0x002fea0003900000 */
[----:B------:R-:W1:Y:S02]  /*b0a0*/  @!P1 SYNCS.PHASECHK.TRANS64 P1, [R12+URZ+0x36438], R3 ;  /* 0x036438030c0095a7 */ /* 0x000e64000802007f */
[----:B-1----:R-:W-:Y:S05]  /*b0b0*/  @!P1 BRA `(.L_x_829) ;  /* 0xfffffffc00f09947 */ /* 0x002fea000383ffff */
[----:B------:R-:W-:Y:S05]  /*b0c0*/  BRA `(.L_x_856) ;  /* 0xfffffff400507947 */ /* 0x000fea000383ffff */
.L_x_831:
[----:B------:R-:W-:Y:S01]  /*b0d0*/  BSSY B0, `(.L_x_857) ;  /* 0x0000006000007945 */ /* 0x000fe20003800000 */
[----:B------:R-:W-:-:S07]  /*b0e0*/  IMAD.MOV.U32 R15, RZ, RZ, -0x1 ;  /* 0xffffffffff0f7424 */ /* 0x000fce00078e00ff */
[----:B-1234-:R-:W-:Y:S05]  /*b0f0*/  WARPSYNC.COLLECTIVE R15, `(.L_x_858) ;  /* 0x000000000f0c7348 */ /* 0x01efea0003c00000 */
[----:B------:R-:W-:Y:S02]  /*b100*/  ELECT P6, UR62, PT ;  /* 0x00000000003e782f */ /* 0x000fe400038c0000 */
[----:B------:R-:W-:Y:S01]  /*b110*/  MOV R14, UR62 ;  /* 0x0000003e000e7c02 */ /* 0x000fe20008000f00 */
[----:B-1234-:R-:W-:Y:S10]  /*b120*/  ENDCOLLECTIVE ;  /* 0x000000000000791b */ /* 0x01eff40003800000 */
.L_x_858:
[----:B------:R-:W-:Y:S05]  /*b130*/  BSYNC B0 ;  /* 0x0000000000007941 */ /* 0x000fea0003800000 */
.L_x_857:
[----:B------:R-:W-:Y:S05]  /*b140*/  BRA `(.L_x_859) ;  /* 0xfffffff8000c7947 */ /* 0x000fea000383ffff */
.L_x_833:
[----:B----4-:R4:W1:Y:S02]  /*b150*/  SYNCS.PHASECHK.TRANS64.TRYWAIT P0, [R7+URZ], R6 ;  /* 0x00000006070075a7 */ /* 0x010864000800017f */
[----:B-1----:R-:W-:Y:S05]  /*b160*/  @!P0 NANOSLEEP.SYNCS 0x989680 ;  /* 0x009896800000895d */ /* 0x002fea0003900000 */
[----:B------:R-:W1:Y:S02]  /*b170*/  @!P0 SYNCS.PHASECHK.TRANS64 P0, [R7+URZ], R6 ;  /* 0x00000006070085a7 */ /* 0x000e64000800007f */
[----:B-1----:R-:W-:Y:S05]  /*b180*/  @!P0 BRA `(.L_x_833) ;  /* 0xfffffffc00f08947 */ /* 0x002fea000383ffff */
[----:B------:R-:W-:Y:S05]  /*b190*/  BRA `(.L_x_860) ;  /* 0xfffffff800487947 */ /* 0x000fea000383ffff */
.L_x_834:
[----:B------:R1:W1:Y:S02]  /*b1a0*/  SYNCS.PHASECHK.TRANS64.TRYWAIT P0, [R5+URZ], R0 ;  /* 0x00000000050075a7 */ /* 0x000264000800017f */
[----:B-1----:R-:W-:Y:S05]  /*b1b0*/  @!P0 NANOSLEEP.SYNCS 0x989680 ;  /* 0x009896800000895d */ /* 0x002fea0003900000 */
[----:B------:R-:W1:Y:S02]  /*b1c0*/  @!P0 SYNCS.PHASECHK.TRANS64 P0, [R5+URZ], R0 ;  /* 0x00000000050085a7 */ /* 0x000e64000800007f */
[----:B-1----:R-:W-:Y:S05]  /*b1d0*/  @!P0 BRA `(.L_x_834) ;  /* 0xfffffffc00f08947 */ /* 0x002fea000383ffff */
[----:B------:R-:W-:Y:S05]  /*b1e0*/  BRA `(.L_x_861) ;  /* 0xfffffff8003c7947 */ /* 0x000fea000383ffff */
.L_x_862:
        /* <DEDUP_REMOVED lines=9> */
.L_x_3860:


//--------------------- .text._ZN7cutlass13device_kernelIN5flash11enable_sm90INS1_16FlashAttnBwdSm90INS1_25CollectiveMainloopBwdSm90ILi2ELi1ELi1EN4cute5tupleIJNS5_1CILi1EEES8_S8_EEENS6_IJNS7_ILi64EEENS7_ILi96EEENS7_ILi192EEEEEENS_10bfloat16_tEfNS_4arch4Sm90ELb0ELb0ELb1ELb1ELb0ELb0ELb1ELb0ELi3ELi1ELi1ELi1ELb0EEENS1_24CollectiveEpilogueBwdGQAISD_fSG_Li384ELb1ELb0EEENS1_19SingleTileSchedulerILb1ELb0ELb0ELi96EEEEEEEEEvNT_6ParamsE --------------------------
	.section	.text._ZN7cutlass13device_kernelIN5flash11enable_sm90INS1_16FlashAttnBwdSm90INS1_25CollectiveMainloopBwdSm90ILi2ELi1ELi1EN4cute5tupleIJNS5_1CILi1EEES8_S8_EEENS6_IJNS7_ILi64EEENS7_ILi96EEENS7_ILi192EEEEEENS_10bfloat16_tEfNS_4arch4Sm90ELb0ELb0ELb1ELb1ELb0ELb0ELb1ELb0ELi3ELi1ELi1ELi1ELb0EEENS1_24CollectiveEpilogueBwdGQAISD_fSG_Li384ELb1ELb0EEENS1_19SingleTileSchedulerILb1ELb0ELb0ELi96EEEEEEEEEvNT_6ParamsE,"ax",@progbits
	.align	128
.text._ZN7cutlass13device_kernelIN5flash11enable_sm90INS1_16FlashAttnBwdSm90INS1_25CollectiveMainloopBwdSm90ILi2ELi1ELi1EN4cute5tupleIJNS5_1CILi1EEES8_S8_EEENS6_IJNS7_ILi64EEENS7_ILi96EEENS7_ILi192EEEEEENS_10bfloat16_tEfNS_4arch4Sm90ELb0ELb0ELb1ELb1ELb0ELb0ELb1ELb0ELi3ELi1ELi1ELi1ELb0EEENS1_24CollectiveEpilogueBwdGQAISD_fSG_Li384ELb1ELb0EEENS1_19SingleTileSchedulerILb1ELb0ELb0ELi96EEEEEEEEEvNT_6ParamsE:
        .type           _ZN7cutlass13device_kernelIN5flash11enable_sm90INS1_16FlashAttnBwdSm90INS1_25CollectiveMainloopBwdSm90ILi2ELi1ELi1EN4cute5tupleIJNS5_1CILi1EEES8_S8_EEENS6_IJNS7_ILi64EEENS7_ILi96EEENS7_ILi192EEEEEENS_10bfloat16_tEfNS_4arch4Sm90ELb0ELb0ELb1ELb1ELb0ELb0ELb1ELb0ELi3ELi1ELi1ELi1ELb0EEENS1_24CollectiveEpilogueBwdGQAISD_fSG_Li384ELb1ELb0EEENS1_19SingleTileSchedulerILb1ELb0ELb0ELi96EEEEEEEEEvNT_6ParamsE,@function
        .size           _ZN7cutlass13device_kernelIN5flash11enable_sm90INS1_16FlashAttnBwdSm90INS1_25CollectiveMainloopBwdSm90ILi2ELi1ELi1EN4cute5tupleIJNS5_1CILi1EEES8_S8_EEENS6_IJNS7_ILi64EEENS7_ILi96EEENS7_ILi192EEEEEENS_10bfloat16_tEfNS_4arch4Sm90ELb0ELb0ELb1ELb1ELb0ELb0ELb1ELb0ELi3ELi1ELi1ELi1ELb0EEENS1_24CollectiveEpilogueBwdGQAISD_fSG_Li384ELb1ELb0EEENS1_19SingleTileSchedulerILb1ELb0ELb0ELi96EEEEEEEEEvNT_6ParamsE,(.L_x_3861 - _ZN7cutlass13device_kernelIN5flash11enable_sm90INS1_16FlashAttnBwdSm90INS1_25CollectiveMainloopBwdSm90ILi2ELi1ELi1EN4cute5tupleIJNS5_1CILi1EEES8_S8_EEENS6_IJNS7_ILi64EEENS7_ILi96EEENS7_ILi192EEEEEENS_10bfloat16_tEfNS_4arch4Sm90ELb0ELb0ELb1ELb1ELb0ELb0ELb1ELb0ELi3ELi1ELi1ELi1ELb0EEENS1_24CollectiveEpilogueBwdGQAISD_fSG_Li384ELb1ELb0EEENS1_19SingleTileSchedulerILb1ELb0ELb0ELi96EEEEEEEEEvNT_6ParamsE)
        .other          _ZN7cutlass13device_kernelIN5flash11enable_sm90INS1_16FlashAttnBwdSm90INS1_25CollectiveMainloopBwdSm90ILi2ELi1ELi1EN4cute5tupleIJNS5_1CILi1EEES8_S8_EEENS6_IJNS7_ILi64EEENS7_ILi96EEENS7_ILi192EEEEEENS_10bfloat16_tEfNS_4arch4Sm90ELb0ELb0ELb1ELb1ELb0ELb0ELb1ELb0ELi3ELi1ELi1ELi1ELb0EEENS1_24CollectiveEpilogueBwdGQAISD_fSG_Li384ELb1ELb0EEENS1_19SingleTileSchedulerILb1ELb0ELb0ELi96EEEEEEEEEvNT_6ParamsE,@"STO_CUDA_ENTRY STV_DEFAULT"
_ZN7cutlass13device_kernelIN5flash11enable_sm90INS1_16FlashAttnBwdSm90INS1_25CollectiveMainloopBwdSm90ILi2ELi1ELi1EN4cute5tupleIJNS5_1CILi1EEES8_S8_EEENS6_IJNS7_ILi64EEENS7_ILi96EEENS7_ILi192EEEEEENS_10bfloat16_tEfNS_4arch4Sm90ELb0ELb0ELb1ELb1ELb0ELb0ELb1ELb0ELi3ELi1ELi1ELi1ELb0EEENS1_24CollectiveEpilogueBwdGQAISD_fSG_Li384ELb1ELb0EEENS1_19SingleTileSchedulerILb1ELb0ELb0ELi96EEEEEEEEEvNT_6ParamsE:
        /* <DEDUP_REMOVED lines=23> */
.L_x_864:
[----:B------:R-:W-:Y:S05]  /*0170*/  BSYNC B0 ;  /* 0x0000000000007941 */ /* 0x000fea0003800000 */
.L_x_863:
        /* <DEDUP_REMOVED lines=34> */
.L_x_865:
        /* <DEDUP_REMOVED lines=20> */
.L_x_866:
        /* <DEDUP_REMOVED lines=8> */
.L_x_869:
        /* <DEDUP_REMOVED lines=21> */
.L_x_870:
        /* <DEDUP_REMOVED lines=10> */
.L_x_872:
[----:B------:R-:W2:Y:S02]  /*0750*/  LDC R0, c[0x0][0x8c4] ;  /* 0x00023100ff007b82 */ /* 0x000ea40000000800 */
.L_x_871:
        /* <DEDUP_REMOVED lines=15> */
.L_x_874:
        /* <DEDUP_REMOVED lines=10> */
.L_x_875:
        /* <DEDUP_REMOVED lines=8> */
.L_x_876:
        /* <DEDUP_REMOVED lines=9> */
.L_x_877:
        /* <DEDUP_REMOVED lines=76> */
.L_x_880:
        /* <DEDUP_REMOVED lines=15> */
.L_x_879:
        /* <DEDUP_REMOVED lines=20> */
.L_x_882:
        /* <DEDUP_REMOVED lines=15> */
.L_x_881:
        /* <DEDUP_REMOVED lines=8> */
.L_x_970:
        /* <DEDUP_REMOVED lines=26> */
.L_x_884:
        /* <DEDUP_REMOVED lines=100> */
.L_x_896:
[----:B------:R-:W-:-:S13]  /*1a40*/  ISETP.NE.AND P0, PT, R9, 0x3, PT ;  /* 0x000000030900780c */ /* 0x000fda0003f05270 */
[----:B------:R-:W-:Y:S05]  /*1a50*/  @!P0 BRA `(.L_x_886) ;  /* 0x0000000000048947 */ /* 0x000fea0003800000 */
[----:B------:R-:W-:Y:S01]  /*1a60*/  BPT.TRAP 0x1 ;  /* 0x000000040000795c */ /* 0x000fe20000300000 */
.L_x_886:
[----:B------:R-:W-:Y:S02]  /*1a70*/  LEA R4, R3, UR36, 0x3 ;  /* 0x0000002403047c11 */ /* 0x000fe4000f8e18ff */
[----:B------:R-:W-:-:S04]  /*1a80*/  SHF.L.U32 R11, R7, 0x1f, RZ ;  /* 0x0000001f070b7819 */ /* 0x000fc800000006ff */
[----:B------:R1:W2:Y:S01]  /*1a90*/  SYNCS.PHASECHK.TRANS64.TRYWAIT P1, [R4+URZ+0x36410], R11 ;  /* 0x0364100b040075a7 */ /* 0x0002a2000802017f */
[----:B------:R-:W-:Y:S05]  /*1aa0*/  @!P0 BRA `(.L_x_887) ;  /* 0x0000000000048947 */ /* 0x000fea0003800000 */
[----:B------:R-:W-:Y:S01]  /*1ab0*/  BPT.TRAP 0x1 ;  /* 0x000000040000795c */ /* 0x000fe20000300000 */
.L_x_887:
[----:B--2---:R-:W-:Y:S05]  /*1ac0*/  @P1 BRA `(.L_x_888) ;  /* 0x0000000000081947 */ /* 0x004fea0003800000 */
[----:B------:R-:W2:Y:S02]  /*1ad0*/  SYNCS.PHASECHK.TRANS64.TRYWAIT P1, [R4+URZ+0x36410], R11 ;  /* 0x0364100b040075a7 */ /* 0x000ea4000802017f */
[----:B--2---:R-:W-:Y:S05]  /*1ae0*/  @!P1 BRA `(.L_x_889) ;  /* 0x0000006800649947 */ /* 0x004fea0003800000 */
.L_x_888:
        /* <DEDUP_REMOVED lines=104> */
.L_x_890:
[----:B------:R-:W-:-:S04]  /*2170*/  SHF.L.U32 R15, R6, 0x1f, RZ ;  /* 0x0000001f060f7819 */ /* 0x000fc800000006ff */
[----:B------:R1:W1:Y:S01]  /*2180*/  SYNCS.PHASECHK.TRANS64.TRYWAIT P1, [UR36+0x36430], R15 ;  /* 0x0364300fff0075a7 */ /* 0x0002620008020164 */
[----:B------:R-:W-:Y:S05]  /*2190*/  @!P0 BRA `(.L_x_891) ;  /* 0x0000000000048947 */ /* 0x000fea0003800000 */
[----:B------:R-:W-:Y:S01]  /*21a0*/  BPT.TRAP 0x1 ;  /* 0x000000040000795c */ /* 0x000fe20000300000 */
.L_x_891:
        /* <DEDUP_REMOVED lines=33> */
.L_x_892:
        /* <DEDUP_REMOVED lines=340> */
.L_x_894:
        /* <DEDUP_REMOVED lines=60> */
.L_x_895:
        /* <DEDUP_REMOVED lines=63> */
.L_x_878:
[----:B------:R-:W-:Y:S05]  /*40b0*/  @P0 BRA `(.L_x_873) ;  /* 0x0000004000b40947 */ /* 0x000fea0003800000 */
[----:B------:R-:W3:Y:S01]  /*40c0*/  LDL.LU R120, [R1+0x8] ;  /* 0x0000080001787983 */ /* 0x000ee20000300800 */
[----:B-12---:R-:W1:Y:S01]  /*40d0*/  LDC.64 R2, c[0x0][0x878] ;  /* 0x00021e00ff027b82 */ /* 0x006e620000000a00 */
[----:B------:R-:W2:Y:S01]  /*40e0*/  S2R R0, SR_TID.X ;  /* 0x0000000000007919 */ /* 0x000ea20000002100 */
[----:B------:R-:W4:Y:S06]  /*40f0*/  S2R R6, SR_CTAID.Y ;  /* 0x0000000000067919 */ /* 0x000f2c0000002600 */
[----:B------:R-:W5:Y:S01]  /*4100*/  S2UR UR5, SR_CgaCtaId ;  /* 0x00000000000579c3 */ /* 0x000f620000008800 */
[----:B------:R-:W4:Y:S07]  /*4110*/  S2R R10, SR_CTAID.X ;  /* 0x00000000000a7919 */ /* 0x000f2e0000002500 */
[----:B------:R-:W4:Y:S01]  /*4120*/  LDC.64 R12, c[0x0][0x818] ;  /* 0x00020600ff0c7b82 */ /* 0x000f220000000a00 */
[----:B-1----:R-:W-:-:S07]  /*4130*/  ISETP.NE.U32.AND P0, PT, R2, RZ, PT ;  /* 0x000000ff0200720c */ /* 0x002fce0003f05070 */
[----:B------:R-:W1:Y:S01]  /*4140*/  LDC.64 R16, c[0x0][0x840] ;  /* 0x00021000ff107b82 */ /* 0x000e620000000a00 */
[----:B------:R-:W-:-:S07]  /*4150*/  ISETP.NE.AND.EX P0, PT, R3, RZ, PT, P0 ;  /* 0x000000ff0300720c */ /* 0x000fce0003f05300 */
[----:B------:R-:W5:Y:S08]  /*4160*/  LDC R2, c[0x0][0x850] ;  /* 0x00021400ff027b82 */ /* 0x000f700000000800 */
[----:B------:R-:W3:Y:S01]  /*4170*/  @P0 LDC.64 R4, c[0x0][0x878] ;  /* 0x00021e00ff040b82 */ /* 0x000ee20000000a00 */
[----:B------:R-:W-:-:S07]  /*4180*/  UMOV UR4, 0x400 ;  /* 0x0000040000047882 */ /* 0x000fce0000000000 */
[----:B------:R-:W1:Y:S08]  /*4190*/  LDC.64 R14, c[0x0][0x820] ;  /* 0x00020800ff0e7b82 */ /* 0x000e700000000a00 */
[----:B------:R-:W1:Y:S08]  /*41a0*/  LDC.64 R18, c[0x0][0x848] ;  /* 0x00021200ff127b82 */ /* 0x000e700000000a00 */
[----:B------:R-:W1:Y:S08]  /*41b0*/  LDC.64 R20, c[0x0][0x800] ;  /* 0x00020000ff147b82 */ /* 0x000e700000000a00 */
[----:B------:R-:W1:Y:S01]  /*41c0*/  LDC.64 R22, c[0x0][0x828] ;  /* 0x00020a00ff167b82 */ /* 0x000e620000000a00 */
[----:B---3--:R-:W-:-:S06]  /*41d0*/  @P0 IMAD.WIDE R4, R120, 0x4, R4 ;  /* 0x0000000478040825 */ /* 0x008fcc00078e0204 */
[----:B------:R-:W3:Y:S01]  /*41e0*/  @P0 LDG.E R4, desc[UR38][R4.64] ;  /* 0x0000002604040981 */ /* 0x000ee2000c1e1900 */
[----:B------:R-:W-:Y:S01]  /*41f0*/  BAR.SYNC.DEFER_BLOCKING 0x1, 0x180 ;  /* 0x0046000000007b1d */ /* 0x000fe20000010000 */
[----:B-----5:R-:W-:Y:S01]  /*4200*/  ISETP.NE.AND P1, PT, R2, 0x1, PT ;  /* 0x000000010200780c */ /* 0x020fe20003f25270 */
[----:B--2---:R-:W-:Y:S01]  /*4210*/  VIADD R2, R0, 0xffffff80 ;  /* 0xffffff8000027836 */ /* 0x004fe20000000000 */
[----:B------:R-:W-:-:S03]  /*4220*/  ULEA UR4, UR5, UR4, 0x18 ;  /* 0x0000000405047291 */ /* 0x000fc6000f8ec03f */
[----:B------:R-:W-:Y:S01]  /*4230*/  BSSY B0, `(.L_x_897) ;  /* 0x0000052000007945 */ /* 0x000fe20003800000 */
[----:B------:R-:W-:-:S04]  /*4240*/  SHF.R.S32.HI R3, RZ, 0x1f, R2 ;  /* 0x0000001fff037819 */ /* 0x000fc80000011402 */
[----:B------:R-:W-:-:S03]  /*4250*/  LEA.HI R7, R3, R2, RZ, 0x7 ;  /* 0x0000000203077211 */ /* 0x000fc600078f38ff */
[----:B------:R-:W2:Y:S01]  /*4260*/  @P1 LDC R9, c[0x0][0x854] ;  /* 0x00021500ff091b82 */ /* 0x000ea20000000800 */
[----:B------:R-:W-:Y:S02]  /*4270*/  LOP3.LUT R3, R7, 0x3fffff80, RZ, 0xc0, !PT ;  /* 0x3fffff8007037812 */ /* 0x000fe400078ec0ff */
[----:B------:R-:W-:-:S03]  /*4280*/  SHF.R.S32.HI R8, RZ, 0x7, R7 ;  /* 0x00000007ff087819 */ /* 0x000fc60000011407 */
[----:B------:R-:W-:Y:S02]  /*4290*/  IMAD.IADD R3, R2, 0x1, -R3 ;  /* 0x0000000102037824 */ /* 0x000fe400078e0a03 */
[----:B------:R-:W5:Y:S02]  /*42a0*/  @P1 LDC R11, c[0x0][0x858] ;  /* 0x00021600ff0b1b82 */ /* 0x000f640000000800 */
[----:B------:R-:W-:Y:S02]  /*42b0*/  IMAD R7, R8, 0x600, R3 ;  /* 0x0000060008077824 */ /* 0x000fe400078e0203 */
[----:B----4-:R-:W-:Y:S02]  /*42c0*/  IMAD.MOV.U32 R3, RZ, RZ, R6 ;  /* 0x000000ffff037224 */ /* 0x010fe400078e0006 */
[----:B------:R-:W-:-:S05]  /*42d0*/  IMAD.SHL.U32 R7, R7, 0x4, RZ ;  /* 0x0000000407077824 */ /* 0x000fca00078e00ff */
[----:B------:R-:W-:Y:S01]  /*42e0*/  LEA R8, R7, UR4, 0x2 ;  /* 0x0000000407087c11 */ /* 0x000fe2000f8e10ff */
[----:B------:R-:W-:-:S04]  /*42f0*/  IMAD R7, R10, 0x4800, RZ ;  /* 0x000048000a077824 */ /* 0x000fc800078e02ff */
        /* <DEDUP_REMOVED lines=17> */
[----:B-1----:R-:W1:Y:S01]  /*4410*/  FENCE.VIEW.ASYNC.S ;  /* 0x00000000000073c6 */ /* 0x002e620000000000 */
[----:B---3--:R-:W-:-:S04]  /*4420*/  @P0 IMAD R4, R120, 0x60, R4 ;  /* 0x0000006078040824 */ /* 0x008fc800078e0204 */
[----:B------:R-:W-:-:S04]  /*4430*/  @P0 IMAD.HI R5, R4, 0x2aaaaaab, RZ ;  /* 0x2aaaaaab04050827 */ /* 0x000fc800078e02ff */
[----:B--2---:R-:W-:Y:S01]  /*4440*/  @P1 IMAD.HI.U32 R4, R6, R9, RZ ;  /* 0x0000000906041227 */ /* 0x004fe200078e00ff */
[----:B------:R-:W-:-:S04]  /*4450*/  @P0 SHF.R.U32.HI R6, RZ, 0x1f, R5 ;  /* 0x0000001fff060819 */ /* 0x000fc80000011605 */
[----:B------:R-:W-:Y:S02]  /*4460*/  @P0 LEA.HI.SX32 R6, R5, R6, 0x1c ;  /* 0x0000000605060211 */ /* 0x000fe400078fe2ff */
[----:B-----5:R-:W-:-:S03]  /*4470*/  @P1 SHF.R.U32.HI R3, RZ, R11, R4 ;  /* 0x0000000bff031219 */ /* 0x020fc60000011604 */
[----:B------:R-:W-:Y:S01]  /*4480*/  @P0 IMAD R4, R6, 0x4800, RZ ;  /* 0x0000480006040824 */ /* 0x000fe200078e02ff */
[----:B------:R-:W-:-:S04]  /*4490*/  SHF.R.S32.HI R9, RZ, 0x1f, R3 ;  /* 0x0000001fff097819 */ /* 0x000fc80000011403 */
[----:B------:R-:W-:Y:S02]  /*44a0*/  @P0 SHF.R.S32.HI R5, RZ, 0x1f, R4 ;  /* 0x0000001fff050819 */ /* 0x000fe40000011404 */
[----:B------:R-:W-:Y:S01]  /*44b0*/  @!P0 CS2R R4, SRZ ;  /* 0x0000000000048805 */ /* 0x000fe2000001ff00 */
[----:B------:R-:W-:Y:S01]  /*44c0*/  IMAD R10, R9, R16, RZ ;  /* 0x00000010090a7224 */ /* 0x000fe200078e02ff */
[----:B-1----:R-:W-:Y:S04]  /*44d0*/  BAR.SYNC.DEFER_BLOCKING 0x1, 0x180 ;  /* 0x0046000000007b1d */ /* 0x002fe80000010000 */
[----:B------:R-:W-:Y:S01]  /*44e0*/  IADD3 R6, P1, R7, R4, RZ ;  /* 0x0000000407067210 */ /* 0x000fe20007f3e0ff */
[----:B------:R-:W-:Y:S01]  /*44f0*/  IMAD R4, R9, R12, RZ ;  /* 0x0000000c09047224 */ /* 0x000fe200078e02ff */
[----:B------:R-:W-:-:S02]  /*4500*/  SEL R9, R120, RZ, !P0 ;  /* 0x000000ff78097207 */ /* 0x000fc40004000000 */
[----:B------:R-:W-:Y:S01]  /*4510*/  LEA.HI.X.SX32 R7, R7, R5, 0x1, P1 ;  /* 0x0000000507077211 */ /* 0x000fe200008f0eff */
[C---:B------:R-:W-:Y:S02]  /*4520*/  IMAD R11, R3.reuse, R13, R4 ;  /* 0x0000000d030b7224 */ /* 0x040fe400078e0204 */
[C---:B------:R-:W-:Y:S02]  /*4530*/  IMAD R13, R3.reuse, R17, R10 ;  /* 0x00000011030d7224 */ /* 0x040fe400078e020a */
[----:B------:R-:W-:-:S04]  /*4540*/  IMAD.WIDE.U32 R4, R3, R12, R6 ;  /* 0x0000000c03047225 */ /* 0x000fc800078e0006 */
[----:B------:R-:W-:Y:S01]  /*4550*/  IMAD.WIDE.U32 R6, R3, R16, R6 ;  /* 0x0000001003067225 */ /* 0x000fe200078e0006 */
[----:B------:R-:W-:-:S03]  /*4560*/  SHF.R.S32.HI R3, RZ, 0x1f, R120 ;  /* 0x0000001fff037819 */ /* 0x000fc60000011478 */
[----:B------:R-:W-:Y:S01]  /*4570*/  IMAD.IADD R5, R5, 0x1, R11 ;  /* 0x0000000105057824 */ /* 0x000fe200078e020b */
[----:B------:R-:W-:Y:S01]  /*4580*/  SEL R3, R3, RZ, !P0 ;  /* 0x000000ff03037207 */ /* 0x000fe20004000000 */
[----:B------:R-:W-:Y:S01]  /*4590*/  IMAD.IADD R7, R7, 0x1, R13 ;  /* 0x0000000107077824 */ /* 0x000fe200078e020d */
[----:B------:R-:W-:Y:S01]  /*45a0*/  ISETP.NE.AND P0, PT, R2, RZ, PT ;  /* 0x000000ff0200720c */ /* 0x000fe20003f05270 */
[----:B------:R-:W-:-:S04]  /*45b0*/  IMAD.WIDE.U32 R4, R9, R14, R4 ;  /* 0x0000000e09047225 */ /* 0x000fc800078e0004 */
[C---:B------:R-:W-:Y:S01]  /*45c0*/  IMAD R10, R3.reuse, R14, RZ ;  /* 0x0000000e030a7224 */ /* 0x040fe200078e02ff */
[----:B------:R-:W-:Y:S01]  /*45d0*/  LEA R20, P1, R4, R20, 0x2 ;  /* 0x0000001404147211 */ /* 0x000fe200078210ff */
[-C--:B------:R-:W-:Y:S02]  /*45e0*/  IMAD R12, R3, R18.reuse, RZ ;  /* 0x00000012030c7224 */ /* 0x080fe400078e02ff */
[----:B------:R-:W-:-:S04]  /*45f0*/  IMAD.WIDE.U32 R6, R9, R18, R6 ;  /* 0x0000001209067225 */ /* 0x000fc800078e0006 */
[C---:B------:R-:W-:Y:S01]  /*4600*/  IMAD R3, R9.reuse, R15, R10 ;  /* 0x0000000f09037224 */ /* 0x040fe200078e020a */
[----:B------:R-:W-:Y:S01]  /*4610*/  LEA R22, P2, R6, R22, 0x2 ;  /* 0x0000001606167211 */ /* 0x000fe200078410ff */
[----:B------:R-:W-:Y:S02]  /*4620*/  IMAD R9, R9, R19, R12 ;  /* 0x0000001309097224 */ /* 0x000fe400078e020c */
[----:B------:R-:W-:Y:S02]  /*4630*/  IMAD.IADD R3, R5, 0x1, R3 ;  /* 0x0000000105037824 */ /* 0x000fe400078e0203 */
[----:B------:R-:W-:-:S03]  /*4640*/  IMAD.IADD R2, R7, 0x1, R9 ;  /* 0x0000000107027824 */ /* 0x000fc600078e0209 */
[----:B------:R-:W-:Y:S02]  /*4650*/  LEA.HI.X R3, R4, R21, R3, 0x2, P1 ;  /* 0x0000001504037211 */ /* 0x000fe400008f1403 */
[----:B------:R-:W-:Y:S01]  /*4660*/  LEA.HI.X R2, R6, R23, R2, 0x2, P2 ;  /* 0x0000001706027211 */ /* 0x000fe200010f1402 */
[----:B----4-:R-:W-:Y:S06]  /*4670*/  @P0 BRA `(.L_x_898) ;  /* 0x0000000000340947 */ /* 0x010fec0003800000 */
[----:B------:R-:W-:Y:S01]  /*4680*/  R2UR UR6, R22 ;  /* 0x00000000160672ca */ /* 0x000fe200000e0000 */
[----:B------:R-:W-:Y:S01]  /*4690*/  UMOV UR5, 0x1200 ;  /* 0x0000120000057882 */ /* 0x000fe20000000000 */
[----:B------:R-:W-:Y:S01]  /*46a0*/  R2UR UR7, R2 ;  /* 0x00000000020772ca */ /* 0x000fe200000e0000 */
[----:B------:R-:W-:Y:S01]  /*46b0*/  UMOV UR8, 0x0 ;  /* 0x0000000000087882 */ /* 0x000fe20000000000 */
[----:B------:R-:W-:Y:S01]  /*46c0*/  PLOP3.LUT P0, PT, PT, PT, PT, 0x80, 0x0 ;  /* 0x000000000000781c */ /* 0x000fe20003f0f070 */
[----:B------:R-:W-:-:S12]  /*46d0*/  UMOV UR9, 0x14f00000 ;  /* 0x14f0000000097882 */ /* 0x000fd80000000000 */
.L_x_899:
[----:B------:R-:W-:Y:S01]  /*46e0*/  @P0 ELECT P1, URZ, PT ;  /* 0x00000000003f082f */ /* 0x000fe20003820000 */
[----:B------:R1:W-:-:S12]  /*46f0*/  UBLKRED.G.S.ADD.F32.RN [UR6], [UR4], UR5, desc[UR8] ;  /* 0x00000806040073bb */ /* 0x0003d800080a1405 */
[----:B------:R-:W-:Y:S02]  /*4700*/  @P1 PLOP3.LUT P0, PT, P1, PT, PT, 0x8, 0x0 ;  /* 0x000000000000181c */ /* 0x000fe40000f0e170 */
[----:B------:R-:W-:-:S11]  /*4710*/  PLOP3.LUT P1, PT, PT, PT, PT, 0x8, 0x0 ;  /* 0x000000000000781c */ /* 0x000fd60003f2e170 */
[----:B-1----:R-:W-:Y:S05]  /*4720*/  @P0 BRA.U.ANY `(.L_x_899) ;  /* 0xfffffffd00ec0947 */ /* 0x002fea000393ffff */
[----:B------:R0:W-:Y:S01]  /*4730*/  UTMACMDFLUSH ;  /* 0x00000000000079b7 */ /* 0x0001e20000000000 */
[----:B------:R-:W-:-:S04]  /*4740*/  DEPBAR.LE SB0, 0x0 ;  /* 0x000080000000791a */ /* 0x000fc80000000000 */
.L_x_898:
[----:B------:R-:W-:Y:S05]  /*4750*/  BSYNC B0 ;  /* 0x0000000000007941 */ /* 0x000fea0003800000 */
.L_x_897:
[----:B------:R-:W-:Y:S01]  /*4760*/  BAR.SYNC.DEFER_BLOCKING 0x1, 0x180 ;  /* 0x0046000000007b1d */ /* 0x000fe20000010000 */
[----:B------:R-:W-:-:S05]  /*4770*/  ISETP.NE.AND P0, PT, R0, 0x80, PT ;  /* 0x000000800000780c */ /* 0x000fca0003f05270 */
        /* <DEDUP_REMOVED lines=26> */
.L_x_900:
        /* <DEDUP_REMOVED lines=8> */
.L_x_868:
        /* <DEDUP_REMOVED lines=20> */
.L_x_902:
        /* <DEDUP_REMOVED lines=13> */
.L_x_904:
[----:B------:R-:W-:-:S05]  /*4bb0*/  ULDC UR5, c[0x0][0x8c4] ;  /* 0x0002310000057ab9 */ /* 0x000fca0000000800 */
.L_x_903:
        /* <DEDUP_REMOVED lines=40> */
.L_x_905:
        /* <DEDUP_REMOVED lines=53> */
.L_x_927:
        /* <DEDUP_REMOVED lines=23> */
.L_x_908:
[----:B------:R-:W-:Y:S05]  /*5300*/  BSYNC B0 ;  /* 0x0000000000007941 */ /* 0x000fea0003800000 */
.L_x_907:
        /* <DEDUP_REMOVED lines=12> */
.L_x_910:
[----:B------:R-:W-:Y:S05]  /*53d0*/  BSYNC B0 ;  /* 0x0000000000007941 */ /* 0x000fea0003800000 */
.L_x_909:
        /* <DEDUP_REMOVED lines=13> */
.L_x_912:
[----:B------:R-:W-:Y:S05]  /*54b0*/  BSYNC B0 ;  /* 0x0000000000007941 */ /* 0x000fea0003800000 */
.L_x_911:
[----:B------:R-:W-:Y:S06]  /*54c0*/  BAR.ARV 0xa, 0xa0 ;  /* 0x0282800000007b1d */ /* 0x000fec0000002000 */
[----:B------:R-:W-:Y:S04]  /*54d0*/  BSSY B0, `(.L_x_913) ;  /* 0x0000003000007945 */ /* 0x000fe80003800000 */
[----:B------:R-:W-:Y:S05]  /*54e0*/  @!P0 BRA `(.L_x_914) ;  /* 0x0000000000048947 */ /* 0x000fea0003800000 */
[----:B------:R-:W-:-:S04]  /*54f0*/  DEPBAR.LE SB0, 0x1 ;  /* 0x000080400000791a */ /* 0x000fc80000000000 */
.L_x_914:
[----:B------:R-:W-:Y:S05]  /*5500*/  BSYNC B0 ;  /* 0x0000000000007941 */ /* 0x000fea0003800000 */
.L_x_913:
[----:B------:R-:W-:Y:S06]  /*5510*/  BAR.ARV 0xb, 0xa0 ;  /* 0x02c2800000007b1d */ /* 0x000fec0000002000 */
[----:B------:R-:W-:Y:S04]  /*5520*/  BSSY B0, `(.L_x_915) ;  /* 0x0000003000007945 */ /* 0x000fe80003800000 */
[----:B------:R-:W-:Y:S05]  /*5530*/  @!P0 BRA `(.L_x_916) ;  /* 0x0000000000048947 */ /* 0x000fea0003800000 */
[----:B------:R-:W-:-:S04]  /*5540*/  DEPBAR.LE SB0, 0x0 ;  /* 0x000080000000791a */ /* 0x000fc80000000000 */
.L_x_916:
[----:B------:R-:W-:Y:S05]  /*5550*/  BSYNC B0 ;  /* 0x0000000000007941 */ /* 0x000fea0003800000 */
.L_x_915:
        /* <DEDUP_REMOVED lines=13> */
.L_x_918:
[----:B------:R-:W-:Y:S05]  /*5630*/  BSYNC B0 ;  /* 0x0000000000007941 */ /* 0x000fea0003800000 */
.L_x_917:
        /* <DEDUP_REMOVED lines=12> */
.L_x_920:
[----:B------:R-:W-:Y:S05]  /*5700*/  BSYNC B0 ;  /* 0x0000000000007941 */ /* 0x000fea0003800000 */
.L_x_919:
        /* <DEDUP_REMOVED lines=13> */
.L_x_922:
[----:B------:R-:W-:Y:S05]  /*57e0*/  BSYNC B0 ;  /* 0x0000000000007941 */ /* 0x000fea0003800000 */
.L_x_921:
[----:B------:R-:W-:Y:S06]  /*57f0*/  BAR.ARV 0xa, 0xa0 ;  /* 0x0282800000007b1d */ /* 0x000fec0000002000 */
[----:B------:R-:W-:Y:S04]  /*5800*/  BSSY B0, `(.L_x_923) ;  /* 0x0000003000007945 */ /* 0x000fe80003800000 */
[----:B------:R-:W-:Y:S05]  /*5810*/  @!P0 BRA `(.L_x_924) ;  /* 0x0000000000048947 */ /* 0x000fea0003800000 */
[----:B------:R-:W-:-:S04]  /*5820*/  DEPBAR.LE SB0, 0x1 ;  /* 0x000080400000791a */ /* 0x000fc80000000000 */
.L_x_924:
[----:B------:R-:W-:Y:S05]  /*5830*/  BSYNC B0 ;  /* 0x0000000000007941 */ /* 0x000fea0003800000 */
.L_x_923:
[----:B------:R-:W-:Y:S01]  /*5840*/  VIADD R0, R0, 0xfffffffe ;  /* 0xfffffffe00007836 */ /* 0x000fe20000000000 */
[----:B------:R-:W-:Y:S06]  /*5850*/  BAR.ARV 0xb, 0xa0 ;  /* 0x02c2800000007b1d */ /* 0x000fec0000002000 */
[----:B------:R-:W-:Y:S01]  /*5860*/  BSSY B0, `(.L_x_925) ;  /* 0x0000004000007945 */ /* 0x000fe20003800000 */
[----:B------:R-:W-:-:S03]  /*5870*/  ISETP.NE.AND P1, PT, R0, RZ, PT ;  /* 0x000000ff0000720c */ /* 0x000fc60003f25270 */
[----:B------:R-:W-:Y:S10]  /*5880*/  @!P0 BRA `(.L_x_926) ;  /* 0x0000000000048947 */ /* 0x000ff40003800000 */
[----:B------:R-:W-:-:S04]  /*5890*/  DEPBAR.LE SB0, 0x0 ;  /* 0x000080000000791a */ /* 0x000fc80000000000 */
.L_x_926:
[----:B------:R-:W-:Y:S05]  /*58a0*/  BSYNC B0 ;  /* 0x0000000000007941 */ /* 0x000fea0003800000 */
.L_x_925:
[----:B------:R-:W-:Y:S06]  /*58b0*/  BAR.ARV 0xc, 0xa0 ;  /* 0x0302800000007b1d */ /* 0x000fec0000002000 */
[----:B------:R-:W-:Y:S02]  /*58c0*/  UIADD3 UR5, UR5, 0x2, URZ ;  /* 0x0000000205057890 */ /* 0x000fe4000fffe03f */
[----:B------:R-:W-:Y:S01]  /*58d0*/  UIADD3 UR4, UR4, 0x1, URZ ;  /* 0x0000000104047890 */ /* 0x000fe2000fffe03f */
[----:B------:R-:W-:Y:S11]  /*58e0*/  @P1 BRA `(.L_x_927) ;  /* 0xfffffff800281947 */ /* 0x000ff6000383ffff */
[----:B------:R-:W-:-:S12]  /*58f0*/  UIADD3 UR6, UR20, 0x6000, URZ ;  /* 0x0000600014067890 */ /* 0x000fd8000fffe03f */
.L_x_906:
        /* <DEDUP_REMOVED lines=19> */
.L_x_929:
[----:B------:R-:W-:Y:S05]  /*5a30*/  BSYNC B0 ;  /* 0x0000000000007941 */ /* 0x000fea0003800000 */
.L_x_928:
        /* <DEDUP_REMOVED lines=18> */
.L_x_931:
[----:B------:R-:W-:Y:S05]  /*5b60*/  BSYNC B0 ;  /* 0x0000000000007941 */ /* 0x000fea0003800000 */
.L_x_930:
        /* <DEDUP_REMOVED lines=19> */
.L_x_933:
[----:B------:R-:W-:Y:S05]  /*5ca0*/  BSYNC B0 ;  /* 0x0000000000007941 */ /* 0x000fea0003800000 */
.L_x_932:
[----:B------:R-:W-:Y:S06]  /*5cb0*/  BAR.ARV 0xa, 0xa0 ;  /* 0x0282800000007b1d */ /* 0x000fec0000002000 */
[----:B------:R-:W-:Y:S04]  /*5cc0*/  BSSY B0, `(.L_x_934) ;  /* 0x0000003000007945 */ /* 0x000fe80003800000 */
[----:B------:R-:W-:Y:S05]  /*5cd0*/  @!P0 BRA `(.L_x_935) ;  /* 0x0000000000048947 */ /* 0x000fea0003800000 */
[----:B------:R-:W-:-:S04]  /*5ce0*/  DEPBAR.LE SB0, 0x1 ;  /* 0x000080400000791a */ /* 0x000fc80000000000 */
.L_x_935:
[----:B------:R-:W-:Y:S05]  /*5cf0*/  BSYNC B0 ;  /* 0x0000000000007941 */ /* 0x000fea0003800000 */
.L_x_934:
[----:B------:R-:W-:Y:S06]  /*5d00*/  BAR.ARV 0xb, 0xa0 ;  /* 0x02c2800000007b1d */ /* 0x000fec0000002000 */
[----:B------:R-:W-:Y:S04]  /*5d10*/  BSSY B0, `(.L_x_936) ;  /* 0x0000003000007945 */ /* 0x000fe80003800000 */
[----:B------:R-:W-:Y:S05]  /*5d20*/  @!P0 BRA `(.L_x_937) ;  /* 0x0000000000048947 */ /* 0x000fea0003800000 */
[----:B------:R-:W-:-:S04]  /*5d30*/  DEPBAR.LE SB0, 0x0 ;  /* 0x000080000000791a */ /* 0x000fc80000000000 */
.L_x_937:
[----:B------:R-:W-:Y:S05]  /*5d40*/  BSYNC B0 ;  /* 0x0000000000007941 */ /* 0x000fea0003800000 */
.L_x_936:
[----:B------:R-:W-:Y:S06]  /*5d50*/  BAR.ARV 0xc, 0xa0 ;  /* 0x0302800000007b1d */ /* 0x000fec0000002000 */
[----:B------:R-:W-:Y:S05]  /*5d60*/  BRA `(.L_x_873) ;  /* 0x0000002400887947 */ /* 0x000fea0003800000 */
.L_x_901:
        /* <DEDUP_REMOVED lines=10> */
.L_x_938:
        /* <DEDUP_REMOVED lines=10> */
.L_x_940:
[----:B------:R-:W3:Y:S02]  /*5eb0*/  LDC R0, c[0x0][0x8c4] ;  /* 0x00023100ff007b82 */ /* 0x000ee40000000800 */
.L_x_939:
        /* <DEDUP_REMOVED lines=42> */
.L_x_942:
        /* <DEDUP_REMOVED lines=70> */
.L_x_971:
        /* <DEDUP_REMOVED lines=9> */
.L_x_945:
        /* <DEDUP_REMOVED lines=98> */
.L_x_956:
[----:B-1----:R-:W-:-:S05]  /*6c70*/  IMAD.MOV.U32 R11, RZ, RZ, 0x1 ;  /* 0x00000001ff0b7424 */ /* 0x002fca00078e00ff */
[----:B------:R-:W-:-:S04]  /*6c80*/  SHF.L.U32 R11, R11, 0x1f, RZ ;  /* 0x0000001f0b0b7819 */ /* 0x000fc800000006ff */
[----:B------:R-:W1:Y:S02]  /*6c90*/  SYNCS.PHASECHK.TRANS64.TRYWAIT P1, [R12+URZ+0x36438], R11 ;  /* 0x0364380b0c0075a7 */ /* 0x000e64000802017f */
[----:B-1234-:R-:W-:Y:S05]  /*6ca0*/  @!P1 BRA `(.L_x_948) ;  /* 0x0000001800349947 */ /* 0x01efea0003800000 */
.L_x_972:
[----:B------:R-:W-:Y:S05]  /*6cb0*/  @P0 BRA `(.L_x_949) ;  /* 0x0000000000140947 */ /* 0x000fea0003800000 */
[----:B------:R-:W-:Y:S01]  /*6cc0*/  ISETP.NE.AND P1, PT, R8, RZ, PT ;  /* 0x000000ff0800720c */ /* 0x000fe20003f25270 */
[----:B------:R-:W-:-:S04]  /*6cd0*/  IMAD.MOV.U32 R3, RZ, RZ, 0x6100 ;  /* 0x00006100ff037424 */ /* 0x000fc800078e00ff */
[----:B------:R2:W-:Y:S08]  /*6ce0*/  SYNCS.ARRIVE.TRANS64 RZ, [R12+URZ+0x36430], R3 ;  /* 0x036430030cff79a7 */ /* 0x0005f0000800003f */
[----:B------:R-:W-:Y:S05]  /*6cf0*/  @!P1 BRA `(.L_x_949) ;  /* 0x0000000000049947 */ /* 0x000fea0003800000 */
[----:B------:R-:W-:Y:S01]  /*6d00*/  BPT.TRAP 0x1 ;  /* 0x000000040000795c */ /* 0x000fe20000300000 */
.L_x_949:
        /* <DEDUP_REMOVED lines=49> */
.L_x_973:
[----:B------:R-:W-:Y:S05]  /*7020*/  @P0 BRA `(.L_x_951) ;  /* 0x0000000000140947 */ /* 0x000fea0003800000 */
[----:B------:R-:W-:Y:S01]  /*7030*/  ISETP.NE.AND P1, PT, R8, RZ, PT ;  /* 0x000000ff0800720c */ /* 0x000fe20003f25270 */
[----:B--2---:R-:W-:-:S04]  /*7040*/  IMAD.MOV.U32 R27, RZ, RZ, 0x6100 ;  /* 0x00006100ff1b7424 */ /* 0x004fc800078e00ff */
[----:B------:R3:W-:Y:S08]  /*7050*/  SYNCS.ARRIVE.TRANS64 RZ, [R12+URZ+0x36418], R27 ;  /* 0x0364181b0cff79a7 */ /* 0x0007f0000800003f */
[----:B------:R-:W-:Y:S05]  /*7060*/  @!P1 BRA `(.L_x_951) ;  /* 0x0000000000049947 */ /* 0x000fea0003800000 */
[----:B------:R-:W-:Y:S01]  /*7070*/  BPT.TRAP 0x1 ;  /* 0x000000040000795c */ /* 0x000fe20000300000 */
.L_x_951:
        /* <DEDUP_REMOVED lines=37> */
.L_x_974:
[----:B--2---:R-:W-:Y:S01]  /*72d0*/  SHF.R.S32.HI R28, RZ, 0x1f, R26 ;  /* 0x0000001fff1c7819 */ /* 0x004fe2000001141a */
[----:B------:R-:W-:Y:S06]  /*72e0*/  @P0 BRA `(.L_x_953) ;  /* 0x0000000000140947 */ /* 0x000fec0003800000 */
[----:B------:R-:W-:Y:S01]  /*72f0*/  ISETP.NE.AND P1, PT, R8, RZ, PT ;  /* 0x000000ff0800720c */ /* 0x000fe20003f25270 */
[----:B------:R-:W-:-:S04]  /*7300*/  IMAD.MOV.U32 R29, RZ, RZ, 0x6100 ;  /* 0x00006100ff1d7424 */ /* 0x000fc800078e00ff */
[----:B------:R2:W-:Y:S08]  /*7310*/  SYNCS.ARRIVE.TRANS64 RZ, [R12+URZ+0x36430], R29 ;  /* 0x0364301d0cff79a7 */ /* 0x0005f0000800003f */
[----:B------:R-:W-:Y:S05]  /*7320*/  @!P1 BRA `(.L_x_953) ;  /* 0x0000000000049947 */ /* 0x000fea0003800000 */
[----:B------:R-:W-:Y:S01]  /*7330*/  BPT.TRAP 0x1 ;  /* 0x000000040000795c */ /* 0x000fe20000300000 */
.L_x_953:
        /* <DEDUP_REMOVED lines=37> */
.L_x_976:
[----:B------:R-:W-:Y:S05]  /*7590*/  @P0 BRA `(.L_x_955) ;  /* 0x0000000000140947 */ /* 0x000fea0003800000 */
[----:B------:R-:W-:Y:S01]  /*75a0*/  ISETP.NE.AND P1, PT, R8, RZ, PT ;  /* 0x000000ff0800720c */ /* 0x000fe20003f25270 */
[----:B---3--:R-:W-:-:S04]  /*75b0*/  IMAD.MOV.U32 R5, RZ, RZ, 0x6100 ;  /* 0x00006100ff057424 */ /* 0x008fc800078e00ff */
[----:B------:R4:W-:Y:S08]  /*75c0*/  SYNCS.ARRIVE.TRANS64 RZ, [R12+URZ+0x36410], R5 ;  /* 0x036410050cff79a7 */ /* 0x0009f0000800003f */
[----:B------:R-:W-:Y:S05]  /*75d0*/  @!P1 BRA `(.L_x_955) ;  /* 0x0000000000049947 */ /* 0x000fea0003800000 */
[----:B------:R-:W-:Y:S01]  /*75e0*/  BPT.TRAP 0x1 ;  /* 0x000000040000795c */ /* 0x000fe20000300000 */
.L_x_955:
        /* <DEDUP_REMOVED lines=37> */
.L_x_947:
[----:B------:R-:W-:Y:S01]  /*7840*/  ISETP.NE.AND P1, PT, R17, RZ, PT ;  /* 0x000000ff1100720c */ /* 0x000fe20003f25270 */
[----:B------:R-:W-:-:S12]  /*7850*/  IMAD.MOV.U32 R4, RZ, RZ, 0x1 ;  /* 0x00000001ff047424 */ /* 0x000fd800078e00ff */
[----:B------:R-:W-:Y:S05]  /*7860*/  @!P1 BRA `(.L_x_946) ;  /* 0x00000004006c9947 */ /* 0x000fea0003800000 */
[----:B------:R-:W3:Y:S02]  /*7870*/  SYNCS.PHASECHK.TRANS64.TRYWAIT P1, [R12+URZ+0x36438], R11 ;  /* 0x0364380b0c0075a7 */ /* 0x000ee4000802017f */
[----:B---3--:R-:W-:Y:S05]  /*7880*/  @!P1 BRA `(.L_x_957) ;  /* 0x0000000c00909947 */ /* 0x008fea0003800000 */
.L_x_977:
[----:B------:R-:W-:Y:S05]  /*7890*/  @P0 BRA `(.L_x_958) ;  /* 0x0000000000140947 */ /* 0x000fea0003800000 */
[----:B------:R-:W-:Y:S01]  /*78a0*/  ISETP.NE.AND P1, PT, R8, RZ, PT ;  /* 0x000000ff0800720c */ /* 0x000fe20003f25270 */
[----:B------:R-:W-:-:S04]  /*78b0*/  IMAD.MOV.U32 R5, RZ, RZ, 0x6100 ;  /* 0x00006100ff057424 */ /* 0x000fc800078e00ff */
[----:B------:R4:W-:Y:S08]  /*78c0*/  SYNCS.ARRIVE.TRANS64 RZ, [R12+URZ+0x36430], R5 ;  /* 0x036430050cff79a7 */ /* 0x0009f0000800003f */
[----:B------:R-:W-:Y:S05]  /*78d0*/  @!P1 BRA `(.L_x_958) ;  /* 0x0000000000049947 */ /* 0x000fea0003800000 */
[----:B------:R-:W-:Y:S01]  /*78e0*/  BPT.TRAP 0x1 ;  /* 0x000000040000795c */ /* 0x000fe20000300000 */
.L_x_958:
        /* <DEDUP_REMOVED lines=42> */
.L_x_978:
[----:B------:R-:W-:Y:S01]  /*7b90*/  IMAD.MOV.U32 R4, RZ, RZ, RZ ;  /* 0x000000ffff047224 */ /* 0x000fe200078e00ff */
[----:B------:R-:W-:Y:S06]  /*7ba0*/  @P0 BRA `(.L_x_960) ;  /* 0x0000000000140947 */ /* 0x000fec0003800000 */
[----:B------:R-:W-:Y:S01]  /*7bb0*/  ISETP.NE.AND P1, PT, R8, RZ, PT ;  /* 0x000000ff0800720c */ /* 0x000fe20003f25270 */
[----:B----4-:R-:W-:-:S04]  /*7bc0*/  IMAD.MOV.U32 R5, RZ, RZ, 0x6100 ;  /* 0x00006100ff057424 */ /* 0x010fc800078e00ff */
[----:B------:R4:W-:Y:S08]  /*7bd0*/  SYNCS.ARRIVE.TRANS64 RZ, [R12+URZ+0x36418], R5 ;  /* 0x036418050cff79a7 */ /* 0x0009f0000800003f */
[----:B------:R-:W-:Y:S05]  /*7be0*/  @!P1 BRA `(.L_x_960) ;  /* 0x0000000000049947 */ /* 0x000fea0003800000 */
[----:B------:R-:W-:Y:S01]  /*7bf0*/  BPT.TRAP 0x1 ;  /* 0x000000040000795c */ /* 0x000fe20000300000 */
.L_x_960:
        /* <DEDUP_REMOVED lines=34> */
.L_x_946:
[----:B------:R-:W-:-:S04]  /*7e20*/  SHF.L.U32 R3, R4, 0x1f, RZ ;  /* 0x0000001f04037819 */ /* 0x000fc800000006ff */
[----:B------:R-:W4:Y:S02]  /*7e30*/  SYNCS.PHASECHK.TRANS64.TRYWAIT P1, [R12+URZ+0x36438], R3 ;  /* 0x036438030c0075a7 */ /* 0x000f24000802017f */
[----:B----4-:R-:W-:Y:S05]  /*7e40*/  @!P1 BRA `(.L_x_961) ;  /* 0x0000000800489947 */ /* 0x010fea0003800000 */
.L_x_979:
[----:B------:R-:W-:Y:S05]  /*7e50*/  @P0 BRA `(.L_x_962) ;  /* 0x0000000000180947 */ /* 0x000fea0003800000 */
[----:B------:R-:W5:Y:S01]  /*7e60*/  S2R R2, SR_TID.X ;  /* 0x0000000000027919 */ /* 0x000f620000002100 */
[----:B----4-:R-:W-:-:S04]  /*7e70*/  IMAD.MOV.U32 R3, RZ, RZ, 0x6100 ;  /* 0x00006100ff037424 */ /* 0x010fc800078e00ff */
[----:B------:R4:W-:Y:S01]  /*7e80*/  SYNCS.ARRIVE.TRANS64 RZ, [R12+URZ+0x36430], R3 ;  /* 0x036430030cff79a7 */ /* 0x0009e2000800003f */
[----:B-----5:R-:W-:-:S13]  /*7e90*/  LOP3.LUT P0, RZ, R2, 0x1f, RZ, 0xc0, !PT ;  /* 0x0000001f02ff7812 */ /* 0x020fda000780c0ff */
[----:B----4-:R-:W-:Y:S05]  /*7ea0*/  @!P0 BRA `(.L_x_962) ;  /* 0x0000000000048947 */ /* 0x010fea0003800000 */
[----:B------:R-:W-:Y:S01]  /*7eb0*/  BPT.TRAP 0x1 ;  /* 0x000000040000795c */ /* 0x000fe20000300000 */
.L_x_962:
        /* <DEDUP_REMOVED lines=44> */
.L_x_943:
[----:B------:R-:W-:Y:S05]  /*8180*/  BSYNC B0 ;  /* 0x0000000000007941 */ /* 0x000fea0003800000 */
.L_x_941:
[----:B------:R-:W-:-:S03]  /*8190*/  UMOV UR6, 0xffffffff ;  /* 0xffffffff00067882 */ /* 0x000fc60000000000 */
[----:B------:R-:W-:Y:S05]  /*81a0*/  BRA.DIV UR6, `(.L_x_963) ;  /* 0x0000000606847947 */ /* 0x000fea000b800000 */
[----:B------:R-:W-:-:S13]  /*81b0*/  ELECT P6, URZ, PT ;  /* 0x00000000003f782f */ /* 0x000fda00038c0000 */
.L_x_982:
[----:B------:R-:W-:Y:S05]  /*81c0*/  @!P6 BRA `(.L_x_873) ;  /* 0x000000000070e947 */ /* 0x000fea0003800000 */
[----:B------:R-:W-:-:S04]  /*81d0*/  LOP3.LUT R16, R16, 0x2, RZ, 0xfc, !PT ;  /* 0x0000000210107812 */ /* 0x000fc800078efcff */
[----:B------:R-:W-:-:S13]  /*81e0*/  ISETP.NE.AND P2, PT, R16, 0x3, PT ;  /* 0x000000031000780c */ /* 0x000fda0003f45270 */
[----:B------:R-:W-:Y:S05]  /*81f0*/  @!P2 BRA `(.L_x_964) ;  /* 0x000000000004a947 */ /* 0x000fea0003800000 */
[----:B--2---:R-:W-:Y:S01]  /*8200*/  BPT.TRAP 0x1 ;  /* 0x000000040000795c */ /* 0x004fe20000300000 */
.L_x_964:
        /* <DEDUP_REMOVED lines=15> */
.L_x_983:
[----:B------:R-:W5:Y:S02]  /*8300*/  SYNCS.PHASECHK.TRANS64.TRYWAIT P0, [R5+URZ], R0 ;  /* 0x00000000050075a7 */ /* 0x000f64000800017f */
[----:B-----5:R-:W-:Y:S05]  /*8310*/  @!P0 BRA `(.L_x_966) ;  /* 0x00000004005c8947 */ /* 0x020fea0003800000 */
.L_x_984:
[----:B------:R-:W-:Y:S05]  /*8320*/  @!P2 BRA `(.L_x_967) ;  /* 0x000000000004a947 */ /* 0x000fea0003800000 */
[----:B--2---:R-:W-:Y:S01]  /*8330*/  BPT.TRAP 0x1 ;  /* 0x000000040000795c */ /* 0x004fe20000300000 */
.L_x_967:
[----:B------:R-:W-:-:S07]  /*8340*/  SHF.L.U32 R4, R4, 0x1f, RZ ;  /* 0x0000001f04047819 */ /* 0x000fce00000006ff */
.L_x_968:
[----:B------:R1:W1:Y:S02]  /*8350*/  SYNCS.PHASECHK.TRANS64.TRYWAIT P0, [R9+URZ+0x36438], R4 ;  /* 0x03643804090075a7 */ /* 0x000264000800017f */
[----:B-1----:R-:W-:Y:S05]  /*8360*/  @!P0 NANOSLEEP.SYNCS 0x989680 ;  /* 0x009896800000895d */ /* 0x002fea0003900000 */
[----:B------:R-:W1:Y:S02]  /*8370*/  @!P0 SYNCS.PHASECHK.TRANS64 P0, [R9+URZ+0x36438], R4 ;  /* 0x03643804090085a7 */ /* 0x000e64000800007f */
[----:B-1----:R-:W-:Y:S05]  /*8380*/  @!P0 BRA `(.L_x_968) ;  /* 0xfffffffc00f08947 */ /* 0x002fea000383ffff */
.L_x_873:
[----:B--2---:R-:W-:Y:S05]  /*8390*/  BSYNC B6 ;  /* 0x0000000000067941 */ /* 0x004fea0003800000 */
.L_x_867:
[----:B------:R-:W-:Y:S05]  /*83a0*/  EXIT ;  /* 0x000000000000794d */ /* 0x000fea0003800000 */
.L_x_883:
[----:B------:R-:W-:Y:S02]  /*83b0*/  IMAD.MOV.U32 R12, RZ, RZ, RZ ;  /* 0x000000ffff0c7224 */ /* 0x000fe400078e00ff */
[----:B------:R-:W-:Y:S02]  /*83c0*/  IMAD.MOV.U32 R11, RZ, RZ, 0x1f ;  /* 0x0000001fff0b7424 */ /* 0x000fe400078e00ff */
[----:B------:R-:W-:-:S07]  /*83d0*/  IMAD.MOV.U32 R15, RZ, RZ, -0x1 ;  /* 0xffffffffff0f7424 */ /* 0x000fce00078e00ff */
[----:B------:R-:W-:Y:S05]  /*83e0*/  WARPSYNC.COLLECTIVE R15, `(.L_x_969) ;  /* 0x000000000f087348 */ /* 0x000fea0003c00000 */
[----:B------:R1:W2:Y:S02]  /*83f0*/  SHFL.IDX P6, R14, R13, R12, R11 ;  /* 0x0000000c0d0e7389 */ /* 0x0002a400000c000b */
[----:B-12---:R-:W-:Y:S01]  /*8400*/  ENDCOLLECTIVE ;  /* 0x000000000000791b */ /* 0x006fe20003800000 */
.L_x_969:
[----:B------:R-:W-:Y:S05]  /*8410*/  BRA `(.L_x_970) ;  /* 0xffffff8c00907947 */ /* 0x000fea000383ffff */
.L_x_885:
[----:B--2---:R-:W-:-:S04]  /*8420*/  IMAD.U32 R7, RZ, RZ, UR36 ;  /* 0x00000024ff077e24 */ /* 0x004fc8000f8e00ff */
[----:B------:R2:W3:Y:S03]  /*8430*/  SYNCS.PHASECHK.TRANS64.TRYWAIT P0, [R7+URZ+0x36400], R11 ;  /* 0x0364000b070075a7 */ /* 0x0004e6000800017f */
[----:B---3--:R-:W-:Y:S05]  /*8440*/  @!P0 NANOSLEEP.SYNCS 0x989680 ;  /* 0x009896800000895d */ /* 0x008fea0003900000 */
[----:B------:R-:W3:Y:S02]  /*8450*/  @!P0 SYNCS.PHASECHK.TRANS64 P0, [R7+URZ+0x36400], R11 ;  /* 0x0364000b070085a7 */ /* 0x000ee4000800007f */
[----:B---3--:R-:W-:Y:S05]  /*8460*/  @!P0 BRA `(.L_x_885) ;  /* 0xfffffffc00ec8947 */ /* 0x008fea000383ffff */
[----:B------:R-:W-:Y:S05]  /*8470*/  BRA `(.L_x_884) ;  /* 0xffffff8c00e07947 */ /* 0x000fea000383ffff */
.L_x_889:
[----:B--2---:R2:W3:Y:S02]  /*8480*/  SYNCS.PHASECHK.TRANS64.TRYWAIT P1, [R4+URZ+0x36410], R11 ;  /* 0x0364100b040075a7 */ /* 0x0044e4000802017f */
[----:B---3--:R-:W-:Y:S05]  /*8490*/  @!P1 NANOSLEEP.SYNCS 0x989680 ;  /* 0x009896800000995d */ /* 0x008fea0003900000 */
[----:B------:R-:W3:Y:S02]  /*84a0*/  @!P1 SYNCS.PHASECHK.TRANS64 P1, [R4+URZ+0x36410], R11 ;  /* 0x0364100b040095a7 */ /* 0x000ee4000802007f */
[----:B---3--:R-:W-:Y:S05]  /*84b0*/  @!P1 BRA `(.L_x_889) ;  /* 0xfffffffc00f09947 */ /* 0x008fea000383ffff */
[----:B------:R-:W-:Y:S05]  /*84c0*/  BRA `(.L_x_888) ;  /* 0xffffff9400887947 */ /* 0x000fea000383ffff */
.L_x_893:
[----:B--2---:R-:W-:-:S04]  /*84d0*/  IMAD.U32 R120, RZ, RZ, UR36 ;  /* 0x00000024ff787e24 */ /* 0x004fc8000f8e00ff */
[----:B------:R2:W3:Y:S03]  /*84e0*/  SYNCS.PHASECHK.TRANS64.TRYWAIT P1, [R120+URZ+0x36430], R15 ;  /* 0x0364300f780075a7 */ /* 0x0004e6000802017f */
[----:B---3--:R-:W-:Y:S05]  /*84f0*/  @!P1 NANOSLEEP.SYNCS 0x989680 ;  /* 0x009896800000995d */ /* 0x008fea0003900000 */
[----:B------:R-:W3:Y:S02]  /*8500*/  @!P1 SYNCS.PHASECHK.TRANS64 P1, [R120+URZ+0x36430], R15 ;  /* 0x0364300f780095a7 */ /* 0x000ee4000802007f */
[----:B---3--:R-:W-:Y:S05]  /*8510*/  @!P1 BRA `(.L_x_893) ;  /* 0xfffffffc00ec9947 */ /* 0x008fea000383ffff */
[----:B------:R-:W-:Y:S05]  /*8520*/  BRA `(.L_x_892) ;  /* 0xffffff9c00a47947 */ /* 0x000fea000383ffff */
.L_x_944:
[----:B-1----:R1:W2:Y:S02]  /*8530*/  SYNCS.PHASECHK.TRANS64.TRYWAIT P1, [R12+URZ+0x36420], R11 ;  /* 0x0364200b0c0075a7 */ /* 0x0022a4000802017f */
[----:B--2---:R-:W-:Y:S05]  /*8540*/  @!P1 NANOSLEEP.SYNCS 0x989680 ;  /* 0x009896800000995d */ /* 0x004fea0003900000 */
[----:B------:R-:W2:Y:S02]  /*8550*/  @!P1 SYNCS.PHASECHK.TRANS64 P1, [R12+URZ+0x36420], R11 ;  /* 0x0364200b0c0095a7 */ /* 0x000ea4000802007f */
[----:B--2---:R-:W-:Y:S05]  /*8560*/  @!P1 BRA `(.L_x_944) ;  /* 0xfffffffc00f09947 */ /* 0x004fea000383ffff */
[----:B------:R-:W-:Y:S05]  /*8570*/  BRA `(.L_x_971) ;  /* 0xffffffe000107947 */ /* 0x000fea000383ffff */
.L_x_948:
[----:B-1----:R1:W2:Y:S02]  /*8580*/  SYNCS.PHASECHK.TRANS64.TRYWAIT P1, [R12+URZ+0x36438], R11 ;  /* 0x0364380b0c0075a7 */ /* 0x0022a4000802017f */
[----:B--2---:R-:W-:Y:S05]  /*8590*/  @!P1 NANOSLEEP.SYNCS 0x989680 ;  /* 0x009896800000995d */ /* 0x004fea0003900000 */
[----:B------:R-:W2:Y:S02]  /*85a0*/  @!P1 SYNCS.PHASECHK.TRANS64 P1, [R12+URZ+0x36438], R11 ;  /* 0x0364380b0c0095a7 */ /* 0x000ea4000802007f */
[----:B--2---:R-:W-:Y:S05]  /*85b0*/  @!P1 BRA `(.L_x_948) ;  /* 0xfffffffc00f09947 */ /* 0x004fea000383ffff */
[----:B------:R-:W-:Y:S05]  /*85c0*/  BRA `(.L_x_972) ;  /* 0xffffffe400b87947 */ /* 0x000fea000383ffff */
.L_x_950:
[----:B--2---:R2:W3:Y:S02]  /*85d0*/  SYNCS.PHASECHK.TRANS64.TRYWAIT P1, [R12+URZ+0x36428], R27 ;  /* 0x0364281b0c0075a7 */ /* 0x0044e4000802017f */
[----:B---3--:R-:W-:Y:S05]  /*85e0*/  @!P1 NANOSLEEP.SYNCS 0x989680 ;  /* 0x009896800000995d */ /* 0x008fea0003900000 */
[----:B------:R-:W3:Y:S02]  /*85f0*/  @!P1 SYNCS.PHASECHK.TRANS64 P1, [R12+URZ+0x36428], R27 ;  /* 0x0364281b0c0095a7 */ /* 0x000ee4000802007f */
[----:B---3--:R-:W-:Y:S05]  /*8600*/  @!P1 BRA `(.L_x_950) ;  /* 0xfffffffc00f09947 */ /* 0x008fea000383ffff */
[----:B------:R-:W-:Y:S05]  /*8610*/  BRA `(.L_x_973) ;  /* 0xffffffe800807947 */ /* 0x000fea000383ffff */
.L_x_952:
[----:B--2---:R2:W3:Y:S02]  /*8620*/  SYNCS.PHASECHK.TRANS64.TRYWAIT P1, [R12+URZ+0x36438], R28 ;  /* 0x0364381c0c0075a7 */ /* 0x0044e4000802017f */
[----:B---3--:R-:W-:Y:S05]  /*8630*/  @!P1 NANOSLEEP.SYNCS 0x989680 ;  /* 0x009896800000995d */ /* 0x008fea0003900000 */
[----:B------:R-:W3:Y:S02]  /*8640*/  @!P1 SYNCS.PHASECHK.TRANS64 P1, [R12+URZ+0x36438], R28 ;  /* 0x0364381c0c0095a7 */ /* 0x000ee4000802007f */
[----:B---3--:R-:W-:Y:S05]  /*8650*/  @!P1 BRA `(.L_x_952) ;  /* 0xfffffffc00f09947 */ /* 0x008fea000383ffff */
[----:B------:R-:W-:Y:S05]  /*8660*/  BRA `(.L_x_974) ;  /* 0xffffffec00187947 */ /* 0x000fea000383ffff */
.L_x_954:
[----:B------:R-:W-:-:S07]  /*8670*/  SHF.L.U32 R5, R0, 0x1f, RZ ;  /* 0x0000001f00057819 */ /* 0x000fce00000006ff */
.L_x_975:
[----:B---3--:R3:W4:Y:S02]  /*8680*/  SYNCS.PHASECHK.TRANS64.TRYWAIT P1, [R12+URZ+0x36420], R5 ;  /* 0x036420050c0075a7 */ /* 0x008724000802017f */
[----:B----4-:R-:W-:Y:S05]  /*8690*/  @!P1 NANOSLEEP.SYNCS 0x989680 ;  /* 0x009896800000995d */ /* 0x010fea0003900000 */
[----:B------:R-:W4:Y:S02]  /*86a0*/  @!P1 SYNCS.PHASECHK.TRANS64 P1, [R12+URZ+0x36420], R5 ;  /* 0x036420050c0095a7 */ /* 0x000f24000802007f */
[----:B----4-:R-:W-:Y:S05]  /*86b0*/  @!P1 BRA `(.L_x_975) ;  /* 0xfffffffc00f09947 */ /* 0x010fea000383ffff */
[----:B------:R-:W-:Y:S05]  /*86c0*/  BRA `(.L_x_976) ;  /* 0xffffffec00b07947 */ /* 0x000fea000383ffff */
.L_x_957:
[----:B---3--:R3:W4:Y:S02]  /*86d0*/  SYNCS.PHASECHK.TRANS64.TRYWAIT P1, [R12+URZ+0x36438], R11 ;  /* 0x0364380b0c0075a7 */ /* 0x008724000802017f */
[----:B----4-:R-:W-:Y:S05]  /*86e0*/  @!P1 NANOSLEEP.SYNCS 0x989680 ;  /* 0x009896800000995d */ /* 0x010fea0003900000 */
[----:B------:R-:W4:Y:S02]  /*86f0*/  @!P1 SYNCS.PHASECHK.TRANS64 P1, [R12+URZ+0x36438], R11 ;  /* 0x0364380b0c0095a7 */ /* 0x000f24000802007f */
[----:B----4-:R-:W-:Y:S05]  /*8700*/  @!P1 BRA `(.L_x_957) ;  /* 0xfffffffc00f09947 */ /* 0x010fea000383ffff */
[----:B------:R-:W-:Y:S05]  /*8710*/  BRA `(.L_x_977) ;  /* 0xfffffff0005c7947 */ /* 0x000fea000383ffff */
.L_x_959:
[----:B----4-:R4:W1:Y:S02]  /*8720*/  SYNCS.PHASECHK.TRANS64.TRYWAIT P1, [R12+URZ+0x36428], R5 ;  /* 0x036428050c0075a7 */ /* 0x010864000802017f */
[----:B-1----:R-:W-:Y:S05]  /*8730*/  @!P1 NANOSLEEP.SYNCS 0x989680 ;  /* 0x009896800000995d */ /* 0x002fea0003900000 */
[----:B------:R-:W1:Y:S02]  /*8740*/  @!P1 SYNCS.PHASECHK.TRANS64 P1, [R12+URZ+0x36428], R5 ;  /* 0x036428050c0095a7 */ /* 0x000e64000802007f */
[----:B-1----:R-:W-:Y:S05]  /*8750*/  @!P1 BRA `(.L_x_959) ;  /* 0xfffffffc00f09947 */ /* 0x002fea000383ffff */
[----:B------:R-:W-:Y:S05]  /*8760*/  BRA `(.L_x_978) ;  /* 0xfffffff400087947 */ /* 0x000fea000383ffff */
.L_x_961:
[----:B----4-:R4:W1:Y:S02]  /*8770*/  SYNCS.PHASECHK.TRANS64.TRYWAIT P1, [R12+URZ+0x36438], R3 ;  /* 0x036438030c0075a7 */ /* 0x010864000802017f */
[----:B-1----:R-:W-:Y:S05]  /*8780*/  @!P1 NANOSLEEP.SYNCS 0x989680 ;  /* 0x009896800000995d */ /* 0x002fea0003900000 */
[----:B------:R-:W1:Y:S02]  /*8790*/  @!P1 SYNCS.PHASECHK.TRANS64 P1, [R12+URZ+0x36438], R3 ;  /* 0x036438030c0095a7 */ /* 0x000e64000802007f */
[----:B-1----:R-:W-:Y:S05]  /*87a0*/  @!P1 BRA `(.L_x_961) ;  /* 0xfffffffc00f09947 */ /* 0x002fea000383ffff */
[----:B------:R-:W-:Y:S05]  /*87b0*/  BRA `(.L_x_979) ;  /* 0xfffffff400a47947 */ /* 0x000fea000383ffff */
.L_x_963:
[----:B------:R-:W-:Y:S01]  /*87c0*/  BSSY B0, `(.L_x_980) ;  /* 0x0000006000007945 */ /* 0x000fe20003800000 */
[----:B------:R-:W-:-:S07]  /*87d0*/  IMAD.MOV.U32 R15, RZ, RZ, -0x1 ;  /* 0xffffffffff0f7424 */ /* 0x000fce00078e00ff */
[----:B-1234-:R-:W-:Y:S05]  /*87e0*/  WARPSYNC.COLLECTIVE R15, `(.L_x_981) ;  /* 0x000000000f0c7348 */ /* 0x01efea0003c00000 */
[----:B------:R-:W-:Y:S02]  /*87f0*/  ELECT P6, UR62, PT ;  /* 0x00000000003e782f */ /* 0x000fe400038c0000 */
[----:B------:R-:W-:Y:S01]  /*8800*/  MOV R14, UR62 ;  /* 0x0000003e000e7c02 */ /* 0x000fe20008000f00 */
[----:B-1234-:R-:W-:Y:S10]  /*8810*/  ENDCOLLECTIVE ;  /* 0x000000000000791b */ /* 0x01eff40003800000 */
.L_x_981:
[----:B------:R-:W-:Y:S05]  /*8820*/  BSYNC B0 ;  /* 0x0000000000007941 */ /* 0x000fea0003800000 */
.L_x_980:
[----:B------:R-:W-:Y:S05]  /*8830*/  BRA `(.L_x_982) ;  /* 0xfffffff800607947 */ /* 0x000fea000383ffff */
.L_x_965:
[----:B----4-:R4:W1:Y:S02]  /*8840*/  SYNCS.PHASECHK.TRANS64.TRYWAIT P0, [R7+URZ], R6 ;  /* 0x00000006070075a7 */ /* 0x010864000800017f */
[----:B-1----:R-:W-:Y:S05]  /*8850*/  @!P0 NANOSLEEP.SYNCS 0x989680 ;  /* 0x009896800000895d */ /* 0x002fea0003900000 */
[----:B------:R-:W1:Y:S02]  /*8860*/  @!P0 SYNCS.PHASECHK.TRANS64 P0, [R7+URZ], R6 ;  /* 0x00000006070085a7 */ /* 0x000e64000800007f */
[----:B-1----:R-:W-:Y:S05]  /*8870*/  @!P0 BRA `(.L_x_965) ;  /* 0xfffffffc00f08947 */ /* 0x002fea000383ffff */
[----:B------:R-:W-:Y:S05]  /*8880*/  BRA `(.L_x_983) ;  /* 0xfffffff8009c7947 */ /* 0x000fea000383ffff */
.L_x_966:
[----:B------:R1:W1:Y:S02]  /*8890*/  SYNCS.PHASECHK.TRANS64.TRYWAIT P0, [R5+URZ], R0 ;  /* 0x00000000050075a7 */ /* 0x000264000800017f */
[----:B-1----:R-:W-:Y:S05]  /*88a0*/  @!P0 NANOSLEEP.SYNCS 0x989680 ;  /* 0x009896800000895d */ /* 0x002fea0003900000 */
[----:B------:R-:W1:Y:S02]  /*88b0*/  @!P0 SYNCS.PHASECHK.TRANS64 P0, [R5+URZ], R0 ;  /* 0x00000000050085a7 */ /* 0x000e64000800007f */
[----:B-1----:R-:W-:Y:S05]  /*88c0*/  @!P0 BRA `(.L_x_966) ;  /* 0xfffffffc00f08947 */ /* 0x002fea000383ffff */
[----:B------:R-:W-:Y:S05]  /*88d0*/  BRA `(.L_x_984) ;  /* 0xfffffff800907947 */ /* 0x000fea000383ffff */
.L_x_985:
        /* <DEDUP_REMOVED lines=10> */
.L_x_3861:


//--------------------- .text._ZN7cutlass13device_kernelIN5flash11enable_sm90INS1_16FlashAttnBwdSm90INS1_25CollectiveMainloopBwdSm90ILi2ELi1ELi1EN4cute5tupleIJNS5_1CILi1EEES8_S8_EEENS6_IJNS7_ILi64EEENS7_ILi96EEENS7_ILi192EEEEEENS_10bfloat16_tEfNS_4arch4Sm90ELb0ELb0ELb1ELb1ELb1ELb0ELb1ELb0ELi3ELi1ELi1ELi1ELb0EEENS1_24CollectiveEpilogueBwdGQAISD_fSG_Li384ELb1ELb1EEENS1_19SingleTileSchedulerILb1ELb0ELb0ELi96EEEEEEEEEvNT_6ParamsE --------------------------
	.section	.text._ZN7cutlass13device_kernelIN5flash11enable_sm90INS1_16FlashAttnBwdSm90INS1_25CollectiveMainloopBwdSm90ILi2ELi1ELi1EN4cute5tupleIJNS5_1CILi1EEES8_S8_EEENS6_IJNS7_ILi64EEENS7_ILi96EEENS7_ILi192EEEEEENS_10bfloat16_tEfNS_4arch4Sm90ELb0ELb0ELb1ELb1ELb1ELb0ELb1ELb0ELi3ELi1ELi1ELi1ELb0EEENS1_24CollectiveEpilogueBwdGQAISD_fSG_Li384ELb1ELb1EEENS1_19SingleTileSchedulerILb1ELb0ELb0ELi96EEEEEEEEEvNT_6ParamsE,"ax",@progbits
	.align	128
.text._ZN7cutlass13device_kernelIN5flash11enable_sm90INS1_16FlashAttnBwdSm90INS1_25CollectiveMainloopBwdSm90ILi2ELi1ELi1EN4cute5tupleIJNS5_1CILi1EEES8_S8_EEENS6_IJNS7_ILi64EEENS7_ILi96EEENS7_ILi192EEEEEENS_10bfloat16_tEfNS_4arch4Sm90ELb0ELb0ELb1ELb1ELb1ELb0ELb1ELb0ELi3ELi1ELi1ELi1ELb0EEENS1_24CollectiveEpilogueBwdGQAISD_fSG_Li384ELb1ELb1EEENS1_19SingleTileSchedulerILb1ELb0ELb0ELi96EEEEEEEEEvNT_6ParamsE:
        .type           _ZN7cutlass13device_kernelIN5flash11enable_sm90INS1_16FlashAttnBwdSm90INS1_25CollectiveMainloopBwdSm90ILi2ELi1ELi1EN4cute5tupleIJNS5_1CILi1EEES8_S8_EEENS6_IJNS7_ILi64EEENS7_ILi96EEENS7_ILi192EEEEEENS_10bfloat16_tEfNS_4arch4Sm90ELb0ELb0ELb1ELb1ELb1ELb0ELb1ELb0ELi3ELi1ELi1ELi1ELb0EEENS1_24CollectiveEpilogueBwdGQAISD_fSG_Li384ELb1ELb1EEENS1_19SingleTileSchedulerILb1ELb0ELb0ELi96EEEEEEEEEvNT_6ParamsE,@function
        .size           _ZN7cutlass13device_kernelIN5flash11enable_sm90INS1_16FlashAttnBwdSm90INS1_25CollectiveMainloopBwdSm90ILi2ELi1ELi1EN4cute5tupleIJNS5_1CILi1EEES8_S8_EEENS6_IJNS7_ILi64EEENS7_ILi96EEENS7_ILi192EEEEEENS_10bfloat16_tEfNS_4arch4Sm90ELb0ELb0ELb1ELb1ELb1ELb0ELb1ELb0ELi3ELi1ELi1ELi1ELb0EEENS1_24CollectiveEpilogueBwdGQAISD_fSG_Li384ELb1ELb1EEENS1_19SingleTileSchedulerILb1ELb0ELb0ELi96EEEEEEEEEvNT_6ParamsE,(.L_x_3862 - _ZN7cutlass13device_kernelIN5flash11enable_sm90INS1_16FlashAttnBwdSm90INS1_25CollectiveMainloopBwdSm90ILi2ELi1ELi1EN4cute5tupleIJNS5_1CILi1EEES8_S8_EEENS6_IJNS7_ILi64EEENS7_ILi96EEENS7_ILi192EEEEEENS_10bfloat16_tEfNS_4arch4Sm90ELb0ELb0ELb1ELb1ELb1ELb0ELb1ELb0ELi3ELi1ELi1ELi1ELb0EEENS1_24CollectiveEpilogueBwdGQAISD_fSG_Li384ELb1ELb1EEENS1_19SingleTileSchedulerILb1ELb0ELb0ELi96EEEEEEEEEvNT_6ParamsE)
        .other          _ZN7cutlass13device_kernelIN5flash11enable_sm90INS1_16FlashAttnBwdSm90INS1_25CollectiveMainloopBwdSm90ILi2ELi1ELi1EN4cute5tupleIJNS5_1CILi1EEES8_S8_EEENS6_IJNS7_ILi64EEENS7_ILi96EEENS7_ILi192EEEEEENS_10bfloat16_tEfNS_4arch4Sm90ELb0ELb0ELb1ELb1ELb1ELb0ELb1ELb0ELi3ELi1ELi1ELi1ELb0EEENS1_24CollectiveEpilogueBwdGQAISD_fSG_Li384ELb1ELb1EEENS1_19SingleTileSchedulerILb1ELb0ELb0ELi96EEEEEEEEEvNT_6ParamsE,@"STO_CUDA_ENTRY STV_DEFAULT"
_ZN7cutlass13device_kernelIN5flash11enable_sm90INS1_16FlashAttnBwdSm90INS1_25CollectiveMainloopBwdSm90ILi2ELi1ELi1EN4cute5tupleIJNS5_1CILi1EEES8_S8_EEENS6_IJNS7_ILi64EEENS7_ILi96EEENS7_ILi192EEEEEENS_10bfloat16_tEfNS_4arch4Sm90ELb0ELb0ELb1ELb1ELb1ELb0ELb1ELb0ELi3ELi1ELi1ELi1ELb0EEENS1_24CollectiveEpilogueBwdGQAISD_fSG_Li384ELb1ELb1EEENS1_19SingleTileSchedulerILb1ELb0ELb0ELi96EEEEEEEEEvNT_6ParamsE:
        /* <DEDUP_REMOVED lines=23> */
.L_x_987:
[----:B------:R-:W-:Y:S05]  /*0170*/  BSYNC B0 ;  /* 0x0000000000007941 */ /* 0x000fea0003800000 */
.L_x_986:
        /* <DEDUP_REMOVED lines=34> */
.L_x_988:
        /* <DEDUP_REMOVED lines=20> */
.L_x_989:
        /* <DEDUP_REMOVED lines=8> */
.L_x_992:
        /* <DEDUP_REMOVED lines=21> */
.L_x_993:
        /* <DEDUP_REMOVED lines=10> */
.L_x_995:
[----:B------:R-:W2:Y:S02]  /*0750*/  LDC R0, c[0x0][0x8c4] ;  /* 0x00023100ff007b82 */ /* 0x000ea40000000800 */
.L_x_994:
        /* <DEDUP_REMOVED lines=15> */
.L_x_997:
        /* <DEDUP_REMOVED lines=10> */
.L_x_998:
        /* <DEDUP_REMOVED lines=8> */
.L_x_999:
        /* <DEDUP_REMOVED lines=9> */
.L_x_1000:
        /* <DEDUP_REMOVED lines=76> */
.L_x_1003:
        /* <DEDUP_REMOVED lines=15> */
.L_x_1002:
        /* <DEDUP_REMOVED lines=20> */
.L_x_1005:
        /* <DEDUP_REMOVED lines=15> */
.L_x_1004:
        /* <DEDUP_REMOVED lines=8> */
.L_x_1121:
        /* <DEDUP_REMOVED lines=26> */
.L_x_1007:
        /* <DEDUP_REMOVED lines=100> */
.L_x_1019:
[----:B------:R-:W-:-:S13]  /*1a40*/  ISETP.NE.AND P0, PT, R9, 0x3, PT ;  /* 0x000000030900780c */ /* 0x000fda0003f05270 */
[----:B------:R-:W-:Y:S05]  /*1a50*/  @!P0 BRA `(.L_x_1009) ;  /* 0x0000000000048947 */ /* 0x000fea0003800000 */
[----:B------:R-:W-:Y:S01]  /*1a60*/  BPT.TRAP 0x1 ;  /* 0x000000040000795c */ /* 0x000fe20000300000 */
.L_x_1009:
[----:B------:R-:W-:Y:S02]  /*1a70*/  LEA R4, R3, UR36, 0x3 ;  /* 0x0000002403047c11 */ /* 0x000fe4000f8e18ff */
[----:B------:R-:W-:-:S04]  /*1a80*/  SHF.L.U32 R11, R7, 0x1f, RZ ;  /* 0x0000001f070b7819 */ /* 0x000fc800000006ff */
[----:B------:R1:W2:Y:S01]  /*1a90*/  SYNCS.PHASECHK.TRANS64.TRYWAIT P1, [R4+URZ+0x36410], R11 ;  /* 0x0364100b040075a7 */ /* 0x0002a2000802017f */
[----:B------:R-:W-:Y:S05]  /*1aa0*/  @!P0 BRA `(.L_x_1010) ;  /* 0x0000000000048947 */ /* 0x000fea0003800000 */
[----:B------:R-:W-:Y:S01]  /*1ab0*/  BPT.TRAP 0x1 ;  /* 0x000000040000795c */ /* 0x000fe20000300000 */
.L_x_1010:
[----:B--2---:R-:W-:Y:S05]  /*1ac0*/  @P1 BRA `(.L_x_1011) ;  /* 0x0000000000081947 */ /* 0x004fea0003800000 */
[----:B------:R-:W2:Y:S02]  /*1ad0*/  SYNCS.PHASECHK.TRANS64.TRYWAIT P1, [R4+URZ+0x36410], R11 ;  /* 0x0364100b040075a7 */ /* 0x000ea4000802017f */
[----:B--2---:R-:W-:Y:S05]  /*1ae0*/  @!P1 BRA `(.L_x_1012) ;  /* 0x00000074007c9947 */ /* 0x004fea0003800000 */
.L_x_1011:
        /* <DEDUP_REMOVED lines=104> */
.L_x_1013:
[----:B------:R-:W-:-:S04]  /*2170*/  SHF.L.U32 R15, R6, 0x1f, RZ ;  /* 0x0000001f060f7819 */ /* 0x000fc800000006ff */
[----:B------:R1:W1:Y:S01]  /*2180*/  SYNCS.PHASECHK.TRANS64.TRYWAIT P1, [UR36+0x36430], R15 ;  /* 0x0364300fff0075a7 */ /* 0x0002620008020164 */
[----:B------:R-:W-:Y:S05]  /*2190*/  @!P0 BRA `(.L_x_1014) ;  /* 0x0000000000048947 */ /* 0x000fea0003800000 */
[----:B------:R-:W-:Y:S01]  /*21a0*/  BPT.TRAP 0x1 ;  /* 0x000000040000795c */ /* 0x000fe20000300000 */
.L_x_1014:
        /* <DEDUP_REMOVED lines=33> */
.L_x_1015:
        /* <DEDUP_REMOVED lines=340> */
.L_x_1017:
        /* <DEDUP_REMOVED lines=60> */
.L_x_1018:
        /* <DEDUP_REMOVED lines=63> */
.L_x_1001:
[----:B------:R-:W-:Y:S05]  /*40b0*/  @P0 BRA `(.L_x_996) ;  /* 0x0000004c00cc0947 */ /* 0x000fea0003800000 */
[----:B------:R-:W3:Y:S01]  /*40c0*/  LDL.LU R120, [R1+0x8] ;  /* 0x0000080001787983 */ /* 0x000ee20000300800 */
[----:B-12---:R-:W1:Y:S01]  /*40d0*/  LDC.64 R2, c[0x0][0x878] ;  /* 0x00021e00ff027b82 */ /* 0x006e620000000a00 */
[----:B------:R-:W-:Y:S01]  /*40e0*/  ULDC UR7, c[0x0][0x870] ;  /* 0x00021c0000077ab9 */ /* 0x000fe20000000800 */
[----:B------:R-:W-:Y:S01]  /*40f0*/  ULDC UR6, c[0x0][0x80c] ;  /* 0x0002030000067ab9 */ /* 0x000fe20000000800 */
[----:B------:R-:W2:Y:S01]  /*4100*/  S2R R8, SR_TID.X ;  /* 0x0000000000087919 */ /* 0x000ea20000002100 */
[----:B------:R-:W4:Y:S01]  /*4110*/  S2R R0, SR_CTAID.Y ;  /* 0x0000000000007919 */ /* 0x000f220000002600 */
[----:B------:R-:W5:Y:S03]  /*4120*/  S2R R16, SR_CTAID.X ;  /* 0x0000000000107919 */ /* 0x000f660000002500 */
[----:B------:R-:W2:Y:S01]  /*4130*/  S2UR UR5, SR_CgaCtaId ;  /* 0x00000000000579c3 */ /* 0x000ea20000008800 */
[----:B------:R-:W-:-:S07]  /*4140*/  UMOV UR4, 0x400 ;  /* 0x0000040000047882 */ /* 0x000fce0000000000 */
[----:B------:R-:W5:Y:S01]  /*4150*/  LDC.64 R18, c[0x0][0x820] ;  /* 0x00020800ff127b82 */ /* 0x000f620000000a00 */
[----:B-1----:R-:W-:-:S04]  /*4160*/  ISETP.NE.U32.AND P0, PT, R2, RZ, PT ;  /* 0x000000ff0200720c */ /* 0x002fc80003f05070 */
[----:B------:R-:W-:-:S03]  /*4170*/  ISETP.NE.AND.EX P0, PT, R3, RZ, PT, P0 ;  /* 0x000000ff0300720c */ /* 0x000fc60003f05300 */
[----:B------:R-:W1:Y:S08]  /*4180*/  LDC.64 R20, c[0x0][0x848] ;  /* 0x00021200ff147b82 */ /* 0x000e700000000a00 */
[----:B------:R-:W2:Y:S08]  /*4190*/  LDC R3, c[0x0][0x850] ;  /* 0x00021400ff037b82 */ /* 0x000eb00000000800 */
[----:B------:R-:W3:Y:S08]  /*41a0*/  @P0 LDC.64 R4, c[0x0][0x878] ;  /* 0x00021e00ff040b82 */ /* 0x000ef00000000a00 */
[----:B------:R-:W1:Y:S01]  /*41b0*/  LDC.64 R22, c[0x0][0x800] ;  /* 0x00020000ff167b82 */ /* 0x000e620000000a00 */
[----:B---3--:R-:W-:-:S06]  /*41c0*/  @P0 IMAD.WIDE R4, R120, 0x4, R4 ;  /* 0x0000000478040825 */ /* 0x008fcc00078e0204 */
[----:B------:R3:W5:Y:S01]  /*41d0*/  @P0 LDG.E R5, desc[UR38][R4.64] ;  /* 0x0000002604050981 */ /* 0x000762000c1e1900 */
[----:B------:R-:W-:Y:S01]  /*41e0*/  BAR.SYNC.DEFER_BLOCKING 0x1, 0x180 ;  /* 0x0046000000007b1d */ /* 0x000fe20000010000 */
[----:B--2---:R-:W-:Y:S01]  /*41f0*/  ISETP.NE.AND P2, PT, R3, 0x1, PT ;  /* 0x000000010300780c */ /* 0x004fe20003f45270 */
[C---:B------:R-:W-:Y:S01]  /*4200*/  VIADD R15, R8.reuse, 0xffffff80 ;  /* 0xffffff80080f7836 */ /* 0x040fe20000000000 */
[----:B------:R-:W-:Y:S01]  /*4210*/  ISETP.NE.AND P1, PT, R8, 0x80, PT ;  /* 0x000000800800780c */ /* 0x000fe20003f25270 */
[----:B------:R-:W-:Y:S02]  /*4220*/  ULEA UR4, UR5, UR4, 0x18 ;  /* 0x0000000405047291 */ /* 0x000fe4000f8ec03f */
[----:B------:R-:W-:Y:S01]  /*4230*/  BSSY B0, `(.L_x_1020) ;  /* 0x0000052000007945 */ /* 0x000fe20003800000 */
[----:B------:R-:W-:-:S04]  /*4240*/  SHF.R.S32.HI R2, RZ, 0x1f, R15 ;  /* 0x0000001fff027819 */ /* 0x000fc8000001140f */
[----:B------:R-:W-:-:S03]  /*4250*/  LEA.HI R6, R2, R15, RZ, 0x7 ;  /* 0x0000000f02067211 */ /* 0x000fc600078f38ff */
[----:B------:R-:W3:Y:S01]  /*4260*/  @P2 LDC R7, c[0x0][0x854] ;  /* 0x00021500ff072b82 */ /* 0x000ee20000000800 */
[----:B------:R-:W-:Y:S02]  /*4270*/  LOP3.LUT R2, R6, 0x3fffff80, RZ, 0xc0, !PT ;  /* 0x3fffff8006027812 */ /* 0x000fe400078ec0ff */
[----:B------:R-:W-:-:S03]  /*4280*/  SHF.R.S32.HI R11, RZ, 0x7, R6 ;  /* 0x00000007ff0b7819 */ /* 0x000fc60000011406 */
[----:B------:R-:W-:Y:S02]  /*4290*/  IMAD.IADD R6, R15, 0x1, -R2 ;  /* 0x000000010f067824 */ /* 0x000fe400078e0a02 */
[----:B------:R-:W2:Y:S01]  /*42a0*/  @P2 LDC R9, c[0x0][0x858] ;  /* 0x00021600ff092b82 */ /* 0x000ea20000000800 */
[----:B----4-:R-:W-:Y:S02]  /*42b0*/  IMAD.MOV.U32 R2, RZ, RZ, R0 ;  /* 0x000000ffff027224 */ /* 0x010fe400078e0000 */
[----:B------:R-:W-:-:S04]  /*42c0*/  IMAD R10, R11, 0x600, R6 ;  /* 0x000006000b0a7824 */ /* 0x000fc800078e0206 */
[----:B------:R-:W-:Y:S02]  /*42d0*/  IMAD.SHL.U32 R10, R10, 0x4, RZ ;  /* 0x000000040a0a7824 */ /* 0x000fe400078e00ff */
[----:B---3--:R-:W-:-:S04]  /*42e0*/  @P2 IMAD.HI.U32 R4, R0, R7, RZ ;  /* 0x0000000700042227 */ /* 0x008fc800078e00ff */
[----:B-----5:R-:W-:Y:S01]  /*42f0*/  IMAD R7, R16, UR7, RZ ;  /* 0x0000000710077c24 */ /* 0x020fe2000f8e02ff */
[----:B--2---:R-:W-:Y:S01]  /*4300*/  @P2 SHF.R.U32.HI R2, RZ, R9, R4 ;  /* 0x00000009ff022219 */ /* 0x004fe20000011604 */
[----:B------:R-:W-:Y:S01]  /*4310*/  IMAD R9, R120, UR6, RZ ;  /* 0x0000000678097c24 */ /* 0x000fe2000f8e02ff */
[----:B------:R-:W-:Y:S01]  /*4320*/  ISETP.NE.AND P2, PT, R15, RZ, PT ;  /* 0x000000ff0f00720c */ /* 0x000fe20003f45270 */
[----:B------:R-:W-:Y:S01]  /*4330*/  IMAD R11, R7, UR6, RZ ;  /* 0x00000006070b7c24 */ /* 0x000fe2000f8e02ff */
[--C-:B------:R-:W-:Y:S01]  /*4340*/  SHF.R.S32.HI R13, RZ, 0x1f, R2.reuse ;  /* 0x0000001fff0d7819 */ /* 0x100fe20000011402 */
[----:B------:R-:W-:Y:S01]  /*4350*/  ULDC.64 UR6, c[0x0][0x868] ;  /* 0x00021a0000067ab9 */ /* 0x000fe20000000a00 */
[----:B------:R-:W-:Y:S02]  /*4360*/  SHF.R.S32.HI R12, RZ, 0x1f, R9 ;  /* 0x0000001fff0c7819 */ /* 0x000fe40000011409 */
[----:B------:R-:W-:Y:S02]  /*4370*/  IADD3 R14, P3, P4, R11, R9, R2 ;  /* 0x000000090b0e7210 */ /* 0x000fe40007c7e002 */
[----:B------:R-:W-:-:S04]  /*4380*/  SHF.R.S32.HI R11, RZ, 0x1f, R11 ;  /* 0x0000001fff0b7819 */ /* 0x000fc8000001140b */
[----:B------:R-:W-:Y:S01]  /*4390*/  IADD3.X R15, R11, R12, R13, P3, P4 ;  /* 0x0000000c0b0f7210 */ /* 0x000fe20001fe840d */
[----:B------:R-:W-:Y:S02]  /*43a0*/  @P0 IMAD R6, R120, 0x60, R5 ;  /* 0x0000006078060824 */ /* 0x000fe400078e0205 */
[----:B------:R-:W2:Y:S02]  /*43b0*/  LDC.64 R4, c[0x0][0x818] ;  /* 0x00020600ff047b82 */ /* 0x000ea40000000a00 */
[----:B------:R-:W-:-:S05]  /*43c0*/  @P0 IMAD.HI R8, R6, 0x2aaaaaab, RZ ;  /* 0x2aaaaaab06080827 */ /* 0x000fca00078e02ff */
[----:B------:R-:W-:Y:S01]  /*43d0*/  @P0 SHF.R.U32.HI R9, RZ, 0x1f, R8 ;  /* 0x0000001fff090819 */ /* 0x000fe20000011608 */
[----:B------:R-:W3:Y:S03]  /*43e0*/  LDC.64 R6, c[0x0][0x840] ;  /* 0x00021000ff067b82 */ /* 0x000ee60000000a00 */
[----:B------:R-:W-:Y:S02]  /*43f0*/  @P0 LEA.HI.SX32 R9, R8, R9, 0x1c ;  /* 0x0000000908090211 */ /* 0x000fe400078fe2ff */
[----:B------:R-:W-:-:S03]  /*4400*/  LEA R8, R10, UR4, 0x2 ;  /* 0x000000040a087c11 */ /* 0x000fc6000f8e10ff */
[----:B------:R-:W-:Y:S02]  /*4410*/  @P0 IMAD R10, R9, 0x4800, RZ ;  /* 0x00004800090a0824 */ /* 0x000fe400078e02ff */
[----:B------:R-:W-:Y:S01]  /*4420*/  IMAD R9, R16, 0x4800, RZ ;  /* 0x0000480010097824 */ /* 0x000fe200078e02ff */
[----:B------:R4:W-:Y:S02]  /*4430*/  STS.128 [R8], R24 ;  /* 0x0000001808007388 */ /* 0x0009e40000000c00 */
[----:B------:R-:W-:Y:S02]  /*4440*/  @P0 SHF.R.S32.HI R11, RZ, 0x1f, R10 ;  /* 0x0000001fff0b0819 */ /* 0x000fe4000001140a */
[----:B------:R-:W-:Y:S01]  /*4450*/  @!P0 CS2R R10, SRZ ;  /* 0x00000000000a8805 */ /* 0x000fe2000001ff00 */
[----:B------:R1:W-:Y:S01]  /*4460*/  STS.128 [R8+0x800], R28 ;  /* 0x0008001c08007388 */ /* 0x0003e20000000c00 */
[----:B--2---:R-:W-:-:S03]  /*4470*/  IMAD R12, R13, R4, RZ ;  /* 0x000000040d0c7224 */ /* 0x004fc600078e02ff */
[----:B------:R2:W-:Y:S01]  /*4480*/  STS.128 [R8+0x1000], R32 ;  /* 0x0010002008007388 */ /* 0x0005e20000000c00 */
[----:B------:R-:W-:-:S03]  /*4490*/  IADD3 R10, P3, R9, R10, RZ ;  /* 0x0000000a090a7210 */ /* 0x000fc60007f7e0ff */
[----:B------:R2:W-:Y:S01]  /*44a0*/  STS.128 [R8+0x1800], R36 ;  /* 0x0018002408007388 */ /* 0x0005e20000000c00 */
[----:B---3--:R-:W-:Y:S01]  /*44b0*/  IMAD R16, R13, R6, RZ ;  /* 0x000000060d107224 */ /* 0x008fe200078e02ff */
[----:B------:R-:W-:Y:S01]  /*44c0*/  LEA.HI.X.SX32 R11, R9, R11, 0x1, P3 ;  /* 0x0000000b090b7211 */ /* 0x000fe200018f0eff */
[C---:B------:R-:W-:Y:S01]  /*44d0*/  IMAD R13, R2.reuse, R5, R12 ;  /* 0x00000005020d7224 */ /* 0x040fe200078e020c */
[----:B----4-:R-:W3:Y:S01]  /*44e0*/  LDC.64 R24, c[0x0][0x828] ;  /* 0x00020a00ff187b82 */ /* 0x010ee20000000a00 */
[----:B------:R-:W-:Y:S01]  /*44f0*/  SHF.R.S32.HI R9, RZ, 0x1f, R120 ;  /* 0x0000001fff097819 */ /* 0x000fe20000011478 */
[----:B------:R2:W-:Y:S01]  /*4500*/  STS.128 [R8+0x2000], R40 ;  /* 0x0020002808007388 */ /* 0x0005e20000000c00 */
[----:B------:R-:W-:Y:S01]  /*4510*/  IMAD R17, R2, R7, R16 ;  /* 0x0000000702117224 */ /* 0x000fe200078e0210 */
[----:B------:R-:W-:Y:S01]  /*4520*/  SHF.L.U64.HI R16, R14, 0x2, R15 ;  /* 0x000000020e107819 */ /* 0x000fe2000001020f */
[C-C-:B------:R-:W-:Y:S01]  /*4530*/  IMAD.WIDE.U32 R4, R2.reuse, R4, R10.reuse ;  /* 0x0000000402047225 */ /* 0x140fe200078e000a */
[----:B------:R2:W-:Y:S03]  /*4540*/  STS.128 [R8+0x2800], R44 ;  /* 0x0028002c08007388 */ /* 0x0005e60000000c00 */
[----:B------:R-:W-:Y:S01]  /*4550*/  IMAD.WIDE.U32 R6, R2, R6, R10 ;  /* 0x0000000602067225 */ /* 0x000fe200078e000a */
[----:B------:R2:W-:Y:S01]  /*4560*/  STS.128 [R8+0x3000], R48 ;  /* 0x0030003008007388 */ /* 0x0005e20000000c00 */
[----:B------:R-:W-:-:S02]  /*4570*/  SEL R11, R9, RZ, !P0 ;  /* 0x000000ff090b7207 */ /* 0x000fc40004000000 */
[----:B------:R-:W-:Y:S01]  /*4580*/  SEL R9, R120, RZ, !P0 ;  /* 0x000000ff78097207 */ /* 0x000fe20004000000 */
[----:B------:R2:W-:Y:S01]  /*4590*/  STS.128 [R8+0x3800], R52 ;  /* 0x0038003408007388 */ /* 0x0005e20000000c00 */
[----:B------:R-:W-:Y:S02]  /*45a0*/  IMAD.SHL.U32 R14, R14, 0x4, RZ ;  /* 0x000000040e0e7824 */ /* 0x000fe400078e00ff */
[----:B------:R-:W-:Y:S01]  /*45b0*/  IMAD R10, R11, R18, RZ ;  /* 0x000000120b0a7224 */ /* 0x000fe200078e02ff */
[----:B------:R2:W-:Y:S01]  /*45c0*/  STS.128 [R8+0x4000], R56 ;  /* 0x0040003808007388 */ /* 0x0005e20000000c00 */
[----:B------:R-:W-:Y:S02]  /*45d0*/  IMAD.IADD R5, R5, 0x1, R13 ;  /* 0x0000000105057824 */ /* 0x000fe400078e020d */
[----:B------:R-:W-:Y:S01]  /*45e0*/  IMAD.IADD R7, R7, 0x1, R17 ;  /* 0x0000000107077824 */ /* 0x000fe200078e0211 */
[----:B------:R2:W-:Y:S01]  /*45f0*/  STS.128 [R8+0x4800], R60 ;  /* 0x0048003c08007388 */ /* 0x0005e20000000c00 */
[----:B------:R-:W-:Y:S01]  /*4600*/  IMAD R13, R9, R19, R10 ;  /* 0x00000013090d7224 */ /* 0x000fe200078e020a */
[----:B------:R-:W-:Y:S01]  /*4610*/  IADD3 R10, P0, R14, UR6, RZ ;  /* 0x000000060e0a7c10 */ /* 0x000fe2000ff1e0ff */
[----:B-1----:R-:W-:Y:S01]  /*4620*/  IMAD R12, R11, R20, RZ ;  /* 0x000000140b0c7224 */ /* 0x002fe200078e02ff */
[----:B------:R2:W-:Y:S01]  /*4630*/  STS.128 [R8+0x5000], R64 ;  /* 0x0050004008007388 */ /* 0x0005e20000000c00 */
[----:B------:R-:W-:Y:S01]  /*4640*/  IMAD.WIDE.U32 R4, R9, R18, R4 ;  /* 0x0000001209047225 */ /* 0x000fe200078e0004 */
[----:B------:R-:W-:-:S02]  /*4650*/  IADD3.X R11, R16, UR7, RZ, P0, !PT ;  /* 0x00000007100b7c10 */ /* 0x000fc400087fe4ff */
[----:B------:R2:W-:Y:S01]  /*4660*/  STS.128 [R8+0x5800], R68 ;  /* 0x0058004408007388 */ /* 0x0005e20000000c00 */
[----:B------:R-:W-:Y:S01]  /*4670*/  IMAD.WIDE.U32 R6, R9, R20, R6 ;  /* 0x0000001409067225 */ /* 0x000fe200078e0006 */
[----:B------:R-:W-:-:S03]  /*4680*/  LEA R22, P3, R4, R22, 0x2 ;  /* 0x0000001604167211 */ /* 0x000fc600078610ff */
[----:B------:R-:W-:Y:S01]  /*4690*/  IMAD.MOV R2, RZ, RZ, -R2 ;  /* 0x000000ffff027224 */ /* 0x000fe200078e0a02 */
[----:B---3--:R-:W-:Y:S01]  /*46a0*/  LEA R24, P4, R6, R24, 0x2 ;  /* 0x0000001806187211 */ /* 0x008fe200078810ff */
[----:B------:R-:W-:Y:S02]  /*46b0*/  IMAD R9, R9, R21, R12 ;  /* 0x0000001509097224 */ /* 0x000fe400078e020c */
[----:B------:R-:W-:Y:S02]  /*46c0*/  IMAD R17, R3, R2, R0 ;  /* 0x0000000203117224 */ /* 0x000fe400078e0200 */
[----:B------:R-:W-:Y:S02]  /*46d0*/  IMAD.IADD R3, R5, 0x1, R13 ;  /* 0x0000000105037824 */ /* 0x000fe400078e020d */
[----:B------:R-:W-:Y:S01]  /*46e0*/  IMAD.IADD R2, R7, 0x1, R9 ;  /* 0x0000000107027824 */ /* 0x000fe200078e0209 */
[----:B--2---:R-:W-:Y:S06]  /*46f0*/  @P2 BRA `(.L_x_1021) ;  /* 0x0000000000142947 */ /* 0x004fec0003800000 */
.L_x_1022:
[----:B------:R-:W2:Y:S04]  /*4700*/  LDG.E.STRONG.GPU R0, desc[UR38][R10.64] ;  /* 0x000000260a007981 */ /* 0x000ea8000c1ef900 */
[----:B--2---:R-:W-:Y:S01]  /*4710*/  CCTL.IVALL ;  /* 0x00000000ff00798f */ /* 0x004fe20002000000 */
[----:B------:R-:W-:Y:S05]  /*4720*/  YIELD ;  /* 0x0000000000007946 */ /* 0x000fea0003800000 */
[----:B------:R-:W-:-:S13]  /*4730*/  ISETP.NE.AND P0, PT, R0, R17, PT ;  /* 0x000000110000720c */ /* 0x000fda0003f05270 */
[----:B------:R-:W-:Y:S05]  /*4740*/  @P0 BRA `(.L_x_1022) ;  /* 0xfffffffc00ec0947 */ /* 0x000fea000383ffff */
.L_x_1021:
[----:B------:R-:W-:Y:S05]  /*4750*/  BSYNC B0 ;  /* 0x0000000000007941 */ /* 0x000fea0003800000 */
.L_x_1020:
[----:B------:R-:W-:Y:S01]  /*4760*/  UMOV UR5, 0xffffffff ;  /* 0xffffffff00057882 */ /* 0x000fe20000000000 */
[----:B------:R-:W-:Y:S02]  /*4770*/  LEA.HI.X R23, R4, R23, R3, 0x2, P3 ;  /* 0x0000001704177211 */ /* 0x000fe400018f1403 */
[----:B------:R-:W-:Y:S01]  /*4780*/  LEA.HI.X R2, R6, R25, R2, 0x2, P4 ;  /* 0x0000001906027211 */ /* 0x000fe200020f1402 */
[----:B------:R-:W-:Y:S06]  /*4790*/  BRA.DIV UR5, `(.L_x_1023) ;  /* 0x0000004a057c7947 */ /* 0x000fec000b800000 */
[----:B------:R-:W-:Y:S01]  /*47a0*/  NOP ;  /* 0x0000000000007918 */ /* 0x000fe20000000000 */
.L_x_1124:
        /* <DEDUP_REMOVED lines=16> */
.L_x_1026:
[----:B------:R-:W-:Y:S01]  /*48b0*/  @P0 ELECT P2, URZ, PT ;  /* 0x00000000003f082f */ /* 0x000fe20003840000 */
[----:B------:R1:W-:-:S12]  /*48c0*/  UBLKRED.G.S.ADD.F32.RN [UR6], [UR4], UR5, desc[UR8] ;  /* 0x00000806040073bb */ /* 0x0003d800080a1405 */
[----:B------:R-:W-:Y:S02]  /*48d0*/  @P2 PLOP3.LUT P0, PT, P2, PT, PT, 0x8, 0x0 ;  /* 0x000000000000281c */ /* 0x000fe4000170e170 */
[----:B------:R-:W-:-:S11]  /*48e0*/  PLOP3.LUT P2, PT, PT, PT, PT, 0x8, 0x0 ;  /* 0x000000000000781c */ /* 0x000fd60003f4e170 */
[----:B-1----:R-:W-:Y:S05]  /*48f0*/  @P0 BRA.U.ANY `(.L_x_1026) ;  /* 0xfffffffd00ec0947 */ /* 0x002fea000393ffff */
[----:B------:R0:W-:Y:S01]  /*4900*/  UTMACMDFLUSH ;  /* 0x00000000000079b7 */ /* 0x0001e20000000000 */
[----:B------:R-:W-:-:S04]  /*4910*/  DEPBAR.LE SB0, 0x0 ;  /* 0x000080000000791a */ /* 0x000fc80000000000 */
.L_x_1025:
[----:B------:R-:W-:Y:S05]  /*4920*/  BSYNC B0 ;  /* 0x0000000000007941 */ /* 0x000fea0003800000 */
.L_x_1024:
        /* <DEDUP_REMOVED lines=14> */
.L_x_1028:
[----:B------:R-:W-:Y:S05]  /*4a10*/  BSYNC B0 ;  /* 0x0000000000007941 */ /* 0x000fea0003800000 */
.L_x_1027:
        /* <DEDUP_REMOVED lines=18> */
.L_x_1031:
[----:B------:R-:W2:Y:S04]  /*4b40*/  LDG.E.STRONG.GPU R0, desc[UR38][R2.64] ;  /* 0x0000002602007981 */ /* 0x000ea8000c1ef900 */
[----:B--2---:R-:W-:Y:S01]  /*4b50*/  CCTL.IVALL ;  /* 0x00000000ff00798f */ /* 0x004fe20002000000 */
[----:B------:R-:W-:Y:S05]  /*4b60*/  YIELD ;  /* 0x0000000000007946 */ /* 0x000fea0003800000 */
[----:B------:R-:W-:-:S13]  /*4b70*/  ISETP.NE.AND P0, PT, R0, R17, PT ;  /* 0x000000110000720c */ /* 0x000fda0003f05270 */
[----:B------:R-:W-:Y:S05]  /*4b80*/  @P0 BRA `(.L_x_1031) ;  /* 0xfffffffc00ec0947 */ /* 0x000fea000383ffff */
.L_x_1030:
[----:B------:R-:W-:Y:S05]  /*4b90*/  BSYNC B0 ;  /* 0x0000000000007941 */ /* 0x000fea0003800000 */
.L_x_1029:
[----:B------:R-:W-:-:S03]  /*4ba0*/  UMOV UR5, 0xffffffff ;  /* 0xffffffff00057882 */ /* 0x000fc60000000000 */
[----:B------:R-:W-:Y:S05]  /*4bb0*/  BRA.DIV UR5, `(.L_x_1032) ;  /* 0x0000004605907947 */ /* 0x000fea000b800000 */
[----:B------:R-:W-:Y:S01]  /*4bc0*/  NOP ;  /* 0x0000000000007918 */ /* 0x000fe20000000000 */
.L_x_1127:
        /* <DEDUP_REMOVED lines=16> */
.L_x_1035:
[----:B------:R-:W-:Y:S01]  /*4cd0*/  @P0 ELECT P2, URZ, PT ;  /* 0x00000000003f082f */ /* 0x000fe20003840000 */
[----:B------:R2:W-:-:S12]  /*4ce0*/  UBLKRED.G.S.ADD.F32.RN [UR6], [UR4], UR5, desc[UR8] ;  /* 0x00000806040073bb */ /* 0x0005d800080a1405 */
[----:B------:R-:W-:Y:S02]  /*4cf0*/  @P2 PLOP3.LUT P0, PT, P2, PT, PT, 0x8, 0x0 ;  /* 0x000000000000281c */ /* 0x000fe4000170e170 */
[----:B------:R-:W-:-:S11]  /*4d00*/  PLOP3.LUT P2, PT, PT, PT, PT, 0x8, 0x0 ;  /* 0x000000000000781c */ /* 0x000fd60003f4e170 */
[----:B--2---:R-:W-:Y:S05]  /*4d10*/  @P0 BRA.U.ANY `(.L_x_1035) ;  /* 0xfffffffd00ec0947 */ /* 0x004fea000393ffff */
[----:B------:R0:W-:Y:S01]  /*4d20*/  UTMACMDFLUSH ;  /* 0x00000000000079b7 */ /* 0x0001e20000000000 */
[----:B------:R-:W-:-:S04]  /*4d30*/  DEPBAR.LE SB0, 0x0 ;  /* 0x000080000000791a */ /* 0x000fc80000000000 */
.L_x_1034:
[----:B------:R-:W-:Y:S05]  /*4d40*/  BSYNC B0 ;  /* 0x0000000000007941 */ /* 0x000fea0003800000 */
.L_x_1033:
        /* <DEDUP_REMOVED lines=14> */
.L_x_991:
        /* <DEDUP_REMOVED lines=21> */
.L_x_1037:
        /* <DEDUP_REMOVED lines=13> */
.L_x_1039:
[----:B------:R-:W-:-:S05]  /*5050*/  ULDC UR4, c[0x0][0x8c4] ;  /* 0x0002310000047ab9 */ /* 0x000fca0000000800 */
.L_x_1038:
        /* <DEDUP_REMOVED lines=39> */
.L_x_1040:
        /* <DEDUP_REMOVED lines=34> */
[----:B------:R-:W-:Y:S01]  /*54f0*/  UIMAD.WIDE.U32 UR8, UR17, UR22, UR8 ;  /* 0x00000016110872a5 */ /* 0x000fe2000f8e0008 */
[----:B------:R-:W-:Y:S01]  /*5500*/  ELECT P0, URZ, PT ;  /* 0x00000000003f782f */ /* 0x000fe20003800000 */
[----:B------:R-:W-:Y:S02]  /*5510*/  ULEA.HI.X.SX32 UR11, UR11, UR14, 0x1, UP0 ;  /* 0x0000000e0b0b7291 */ /* 0x000fe400080f0e3f */
        /* <DEDUP_REMOVED lines=15> */
.L_x_1074:
        /* <DEDUP_REMOVED lines=13> */
.L_x_1044:
[----:B------:R-:W2:Y:S04]  /*56e0*/  LDG.E.STRONG.GPU R5, desc[UR38][R2.64] ;  /* 0x0000002602057981 */ /* 0x000ea8000c1ef900 */
[----:B--2---:R-:W-:Y:S01]  /*56f0*/  CCTL.IVALL ;  /* 0x00000000ff00798f */ /* 0x004fe20002000000 */
[----:B------:R-:W-:Y:S05]  /*5700*/  YIELD ;  /* 0x0000000000007946 */ /* 0x000fea0003800000 */
[----:B------:R-:W-:-:S13]  /*5710*/  ISETP.NE.AND P1, PT, R5, UR18, PT ;  /* 0x0000001205007c0c */ /* 0x000fda000bf25270 */
[----:B------:R-:W-:Y:S05]  /*5720*/  @P1 BRA `(.L_x_1044) ;  /* 0xfffffffc00ec1947 */ /* 0x000fea000383ffff */
.L_x_1043:
[----:B------:R-:W-:Y:S05]  /*5730*/  BSYNC B0 ;  /* 0x0000000000007941 */ /* 0x000fea0003800000 */
.L_x_1042:
[----:B------:R-:W-:-:S03]  /*5740*/  UMOV UR5, 0xffffffff ;  /* 0xffffffff00057882 */ /* 0x000fc60000000000 */
[----:B------:R-:W-:Y:S05]  /*5750*/  BRA.DIV UR5, `(.L_x_1045) ;  /* 0x0000003a05c47947 */ /* 0x000fea000b800000 */
[----:B------:R-:W-:Y:S01]  /*5760*/  NOP ;  /* 0x0000000000007918 */ /* 0x000fe20000000000 */
.L_x_1130:
        /* <DEDUP_REMOVED lines=19> */
.L_x_1047:
[----:B------:R-:W-:Y:S05]  /*58a0*/  BSYNC B0 ;  /* 0x0000000000007941 */ /* 0x000fea0003800000 */
.L_x_1046:
        /* <DEDUP_REMOVED lines=14> */
.L_x_1049:
[----:B------:R-:W-:Y:S05]  /*5990*/  BSYNC B0 ;  /* 0x0000000000007941 */ /* 0x000fea0003800000 */
.L_x_1048:
        /* <DEDUP_REMOVED lines=15> */
.L_x_1051:
[----:B------:R-:W-:Y:S05]  /*5a90*/  BSYNC B0 ;  /* 0x0000000000007941 */ /* 0x000fea0003800000 */
.L_x_1050:
[----:B------:R-:W-:Y:S06]  /*5aa0*/  BAR.ARV 0xa, 0xa0 ;  /* 0x0282800000007b1d */ /* 0x000fec0000002000 */
[----:B------:R-:W-:Y:S04]  /*5ab0*/  BSSY B0, `(.L_x_1052) ;  /* 0x0000003000007945 */ /* 0x000fe80003800000 */
[----:B------:R-:W-:Y:S05]  /*5ac0*/  @!P0 BRA `(.L_x_1053) ;  /* 0x0000000000048947 */ /* 0x000fea0003800000 */
[----:B------:R-:W-:-:S04]  /*5ad0*/  DEPBAR.LE SB0, 0x1 ;  /* 0x000080400000791a */ /* 0x000fc80000000000 */
.L_x_1053:
[----:B------:R-:W-:Y:S05]  /*5ae0*/  BSYNC B0 ;  /* 0x0000000000007941 */ /* 0x000fea0003800000 */
.L_x_1052:
[----:B------:R-:W-:Y:S06]  /*5af0*/  BAR.ARV 0xb, 0xa0 ;  /* 0x02c2800000007b1d */ /* 0x000fec0000002000 */
[----:B------:R-:W-:Y:S04]  /*5b00*/  BSSY B0, `(.L_x_1054) ;  /* 0x0000003000007945 */ /* 0x000fe80003800000 */
[----:B------:R-:W-:Y:S05]  /*5b10*/  @!P0 BRA `(.L_x_1055) ;  /* 0x0000000000048947 */ /* 0x000fea0003800000 */
[----:B------:R-:W-:-:S04]  /*5b20*/  DEPBAR.LE SB0, 0x0 ;  /* 0x000080000000791a */ /* 0x000fc80000000000 */
.L_x_1055:
[----:B------:R-:W-:Y:S05]  /*5b30*/  BSYNC B0 ;  /* 0x0000000000007941 */ /* 0x000fea0003800000 */
.L_x_1054:
        /* <DEDUP_REMOVED lines=19> */
.L_x_1057:
[----:B------:R-:W-:Y:S05]  /*5c70*/  BSYNC B0 ;  /* 0x0000000000007941 */ /* 0x000fea0003800000 */
.L_x_1056:
        /* <DEDUP_REMOVED lines=9> */
.L_x_1060:
[----:B------:R-:W2:Y:S04]  /*5d10*/  LDG.E.STRONG.GPU R5, desc[UR38][R2.64] ;  /* 0x0000002602057981 */ /* 0x000ea8000c1ef900 */
[----:B--2---:R-:W-:Y:S01]  /*5d20*/  CCTL.IVALL ;  /* 0x00000000ff00798f */ /* 0x004fe20002000000 */
[----:B------:R-:W-:Y:S05]  /*5d30*/  YIELD ;  /* 0x0000000000007946 */ /* 0x000fea0003800000 */
[----:B------:R-:W-:-:S13]  /*5d40*/  ISETP.NE.AND P1, PT, R5, UR18, PT ;  /* 0x0000001205007c0c */ /* 0x000fda000bf25270 */
[----:B------:R-:W-:Y:S05]  /*5d50*/  @P1 BRA `(.L_x_1060) ;  /* 0xfffffffc00ec1947 */ /* 0x000fea000383ffff */
.L_x_1059:
[----:B------:R-:W-:Y:S05]  /*5d60*/  BSYNC B0 ;  /* 0x0000000000007941 */ /* 0x000fea0003800000 */
.L_x_1058:
[----:B------:R-:W-:-:S03]  /*5d70*/  UMOV UR5, 0xffffffff ;  /* 0xffffffff00057882 */ /* 0x000fc60000000000 */
[----:B------:R-:W-:Y:S05]  /*5d80*/  BRA.DIV UR5, `(.L_x_1061) ;  /* 0x0000003605547947 */ /* 0x000fea000b800000 */
[----:B------:R-:W-:Y:S01]  /*5d90*/  NOP ;  /* 0x0000000000007918 */ /* 0x000fe20000000000 */
.L_x_1133:
        /* <DEDUP_REMOVED lines=15> */
.L_x_1063:
[----:B------:R-:W-:Y:S05]  /*5e90*/  BSYNC B0 ;  /* 0x0000000000007941 */ /* 0x000fea0003800000 */
.L_x_1062:
        /* <DEDUP_REMOVED lines=14> */
.L_x_1065:
[----:B------:R-:W-:Y:S05]  /*5f80*/  BSYNC B0 ;  /* 0x0000000000007941 */ /* 0x000fea0003800000 */
.L_x_1064:
        /* <DEDUP_REMOVED lines=15> */
.L_x_1067:
[----:B------:R-:W-:Y:S05]  /*6080*/  BSYNC B0 ;  /* 0x0000000000007941 */ /* 0x000fea0003800000 */
.L_x_1066:
[----:B------:R-:W-:Y:S06]  /*6090*/  BAR.ARV 0xa, 0xa0 ;  /* 0x0282800000007b1d */ /* 0x000fec0000002000 */
[----:B------:R-:W-:Y:S04]  /*60a0*/  BSSY B0, `(.L_x_1068) ;  /* 0x0000003000007945 */ /* 0x000fe80003800000 */
[----:B------:R-:W-:Y:S05]  /*60b0*/  @!P0 BRA `(.L_x_1069) ;  /* 0x0000000000048947 */ /* 0x000fea0003800000 */
[----:B------:R-:W-:-:S04]  /*60c0*/  DEPBAR.LE SB0, 0x1 ;  /* 0x000080400000791a */ /* 0x000fc80000000000 */
.L_x_1069:
[----:B------:R-:W-:Y:S05]  /*60d0*/  BSYNC B0 ;  /* 0x0000000000007941 */ /* 0x000fea0003800000 */
.L_x_1068:
[----:B------:R-:W-:Y:S06]  /*60e0*/  BAR.ARV 0xb, 0xa0 ;  /* 0x02c2800000007b1d */ /* 0x000fec0000002000 */
[----:B------:R-:W-:Y:S04]  /*60f0*/  BSSY B0, `(.L_x_1070) ;  /* 0x0000003000007945 */ /* 0x000fe80003800000 */
[----:B------:R-:W-:Y:S05]  /*6100*/  @!P0 BRA `(.L_x_1071) ;  /* 0x0000000000048947 */ /* 0x000fea0003800000 */
[----:B------:R-:W-:-:S04]  /*6110*/  DEPBAR.LE SB0, 0x0 ;  /* 0x000080000000791a */ /* 0x000fc80000000000 */
.L_x_1071:
[----:B------:R-:W-:Y:S05]  /*6120*/  BSYNC B0 ;  /* 0x0000000000007941 */ /* 0x000fea0003800000 */
.L_x_1070:
        /* <DEDUP_REMOVED lines=19> */
.L_x_1073:
[----:B------:R-:W-:Y:S05]  /*6260*/  BSYNC B0 ;  /* 0x0000000000007941 */ /* 0x000fea0003800000 */
.L_x_1072:
[----:B------:R-:W-:Y:S02]  /*6270*/  UIADD3 UR6, UR6, 0x2, URZ ;  /* 0x0000000206067890 */ /* 0x000fe4000fffe03f */
[----:B------:R-:W-:Y:S01]  /*6280*/  UIADD3 UR4, UR4, 0x1, URZ ;  /* 0x0000000104047890 */ /* 0x000fe2000fffe03f */
[----:B------:R-:W-:Y:S11]  /*6290*/  @P3 BRA `(.L_x_1074) ;  /* 0xfffffff000dc3947 */ /* 0x000ff6000383ffff */
.L_x_1041:
        /* <DEDUP_REMOVED lines=13> */
.L_x_1077:
[----:B------:R-:W2:Y:S04]  /*6370*/  LDG.E.STRONG.GPU R0, desc[UR38][R2.64] ;  /* 0x0000002602007981 */ /* 0x000ea8000c1ef900 */
[----:B--2---:R-:W-:Y:S01]  /*6380*/  CCTL.IVALL ;  /* 0x00000000ff00798f */ /* 0x004fe20002000000 */
[----:B------:R-:W-:Y:S05]  /*6390*/  YIELD ;  /* 0x0000000000007946 */ /* 0x000fea0003800000 */
[----:B------:R-:W-:-:S13]  /*63a0*/  ISETP.NE.AND P1, PT, R0, UR18, PT ;  /* 0x0000001200007c0c */ /* 0x000fda000bf25270 */
[----:B------:R-:W-:Y:S05]  /*63b0*/  @P1 BRA `(.L_x_1077) ;  /* 0xfffffffc00ec1947 */ /* 0x000fea000383ffff */
.L_x_1076:
[----:B------:R-:W-:Y:S05]  /*63c0*/  BSYNC B0 ;  /* 0x0000000000007941 */ /* 0x000fea0003800000 */
.L_x_1075:
[----:B------:R-:W-:-:S03]  /*63d0*/  UMOV UR4, 0xffffffff ;  /* 0xffffffff00047882 */ /* 0x000fc60000000000 */
[----:B------:R-:W-:Y:S05]  /*63e0*/  BRA.DIV UR4, `(.L_x_1078) ;  /* 0x0000002e04d87947 */ /* 0x000fea000b800000 */
[----:B------:R-:W-:Y:S01]  /*63f0*/  NOP ;  /* 0x0000000000007918 */ /* 0x000fe20000000000 */
.L_x_1136:
        /* <DEDUP_REMOVED lines=22> */
.L_x_1080:
[----:B------:R-:W-:Y:S05]  /*6560*/  BSYNC B0 ;  /* 0x0000000000007941 */ /* 0x000fea0003800000 */
.L_x_1079:
        /* <DEDUP_REMOVED lines=19> */
.L_x_1082:
[----:B------:R-:W-:Y:S05]  /*66a0*/  BSYNC B0 ;  /* 0x0000000000007941 */ /* 0x000fea0003800000 */
.L_x_1081:
        /* <DEDUP_REMOVED lines=20> */
.L_x_1084:
[----:B------:R-:W-:Y:S05]  /*67f0*/  BSYNC B0 ;  /* 0x0000000000007941 */ /* 0x000fea0003800000 */
.L_x_1083:
[----:B------:R-:W-:Y:S06]  /*6800*/  BAR.ARV 0xa, 0xa0 ;  /* 0x0282800000007b1d */ /* 0x000fec0000002000 */
[----:B------:R-:W-:Y:S04]  /*6810*/  BSSY B0, `(.L_x_1085) ;  /* 0x0000003000007945 */ /* 0x000fe80003800000 */
[----:B------:R-:W-:Y:S05]  /*6820*/  @!P0 BRA `(.L_x_1086) ;  /* 0x0000000000048947 */ /* 0x000fea0003800000 */
[----:B------:R-:W-:-:S04]  /*6830*/  DEPBAR.LE SB0, 0x1 ;  /* 0x000080400000791a */ /* 0x000fc80000000000 */
.L_x_1086:
[----:B------:R-:W-:Y:S05]  /*6840*/  BSYNC B0 ;  /* 0x0000000000007941 */ /* 0x000fea0003800000 */
.L_x_1085:
[----:B------:R-:W-:Y:S06]  /*6850*/  BAR.ARV 0xb, 0xa0 ;  /* 0x02c2800000007b1d */ /* 0x000fec0000002000 */
[----:B------:R-:W-:Y:S04]  /*6860*/  BSSY B0, `(.L_x_1087) ;  /* 0x0000003000007945 */ /* 0x000fe80003800000 */
[----:B------:R-:W-:Y:S05]  /*6870*/  @!P0 BRA `(.L_x_1088) ;  /* 0x0000000000048947 */ /* 0x000fea0003800000 */
[----:B------:R-:W-:-:S04]  /*6880*/  DEPBAR.LE SB0, 0x0 ;  /* 0x000080000000791a */ /* 0x000fc80000000000 */
.L_x_1088:
[----:B------:R-:W-:Y:S05]  /*6890*/  BSYNC B0 ;  /* 0x0000000000007941 */ /* 0x000fea0003800000 */
.L_x_1087:
        /* <DEDUP_REMOVED lines=19> */
.L_x_1036:
        /* <DEDUP_REMOVED lines=10> */
.L_x_1089:
        /* <DEDUP_REMOVED lines=10> */
.L_x_1091:
[----:B------:R-:W3:Y:S02]  /*6b10*/  LDC R0, c[0x0][0x8c4] ;  /* 0x00023100ff007b82 */ /* 0x000ee40000000800 */
.L_x_1090:
        /* <DEDUP_REMOVED lines=42> */
.L_x_1093:
        /* <DEDUP_REMOVED lines=70> */
.L_x_1137:
        /* <DEDUP_REMOVED lines=9> */
.L_x_1096:
        /* <DEDUP_REMOVED lines=98> */
.L_x_1107:
[----:B-1----:R-:W-:-:S05]  /*78d0*/  IMAD.MOV.U32 R11, RZ, RZ, 0x1 ;  /* 0x00000001ff0b7424 */ /* 0x002fca00078e00ff */
[----:B------:R-:W-:-:S04]  /*78e0*/  SHF.L.U32 R11, R11, 0x1f, RZ ;  /* 0x0000001f0b0b7819 */ /* 0x000fc800000006ff */
[----:B------:R-:W1:Y:S02]  /*78f0*/  SYNCS.PHASECHK.TRANS64.TRYWAIT P1, [R12+URZ+0x36438], R11 ;  /* 0x0364380b0c0075a7 */ /* 0x000e64000802017f */
[----:B-1234-:R-:W-:Y:S05]  /*7900*/  @!P1 BRA `(.L_x_1099) ;  /* 0x0000001800c09947 */ /* 0x01efea0003800000 */
.L_x_1138:
[----:B------:R-:W-:Y:S05]  /*7910*/  @P0 BRA `(.L_x_1100) ;  /* 0x0000000000140947 */ /* 0x000fea0003800000 */
[----:B------:R-:W-:Y:S01]  /*7920*/  ISETP.NE.AND P1, PT, R8, RZ, PT ;  /* 0x000000ff0800720c */ /* 0x000fe20003f25270 */
[----:B------:R-:W-:-:S04]  /*7930*/  IMAD.MOV.U32 R3, RZ, RZ, 0x6100 ;  /* 0x00006100ff037424 */ /* 0x000fc800078e00ff */
[----:B------:R2:W-:Y:S08]  /*7940*/  SYNCS.ARRIVE.TRANS64 RZ, [R12+URZ+0x36430], R3 ;  /* 0x036430030cff79a7 */ /* 0x0005f0000800003f */
[----:B------:R-:W-:Y:S05]  /*7950*/  @!P1 BRA `(.L_x_1100) ;  /* 0x0000000000049947 */ /* 0x000fea0003800000 */
[----:B------:R-:W-:Y:S01]  /*7960*/  BPT.TRAP 0x1 ;  /* 0x000000040000795c */ /* 0x000fe20000300000 */
.L_x_1100:
        /* <DEDUP_REMOVED lines=49> */
.L_x_1139:
[----:B------:R-:W-:Y:S05]  /*7c80*/  @P0 BRA `(.L_x_1102) ;  /* 0x0000000000140947 */ /* 0x000fea0003800000 */
[----:B------:R-:W-:Y:S01]  /*7c90*/  ISETP.NE.AND P1, PT, R8, RZ, PT ;  /* 0x000000ff0800720c */ /* 0x000fe20003f25270 */
[----:B--2---:R-:W-:-:S04]  /*7ca0*/  IMAD.MOV.U32 R27, RZ, RZ, 0x6100 ;  /* 0x00006100ff1b7424 */ /* 0x004fc800078e00ff */
[----:B------:R3:W-:Y:S08]  /*7cb0*/  SYNCS.ARRIVE.TRANS64 RZ, [R12+URZ+0x36418], R27 ;  /* 0x0364181b0cff79a7 */ /* 0x0007f0000800003f */
[----:B------:R-:W-:Y:S05]  /*7cc0*/  @!P1 BRA `(.L_x_1102) ;  /* 0x0000000000049947 */ /* 0x000fea0003800000 */
[----:B------:R-:W-:Y:S01]  /*7cd0*/  BPT.TRAP 0x1 ;  /* 0x000000040000795c */ /* 0x000fe20000300000 */
.L_x_1102:
        /* <DEDUP_REMOVED lines=37> */
.L_x_1140:
[----:B--2---:R-:W-:Y:S01]  /*7f30*/  SHF.R.S32.HI R28, RZ, 0x1f, R26 ;  /* 0x0000001fff1c7819 */ /* 0x004fe2000001141a */
[----:B------:R-:W-:Y:S06]  /*7f40*/  @P0 BRA `(.L_x_1104) ;  /* 0x0000000000140947 */ /* 0x000fec0003800000 */
[----:B------:R-:W-:Y:S01]  /*7f50*/  ISETP.NE.AND P1, PT, R8, RZ, PT ;  /* 0x000000ff0800720c */ /* 0x000fe20003f25270 */
[----:B------:R-:W-:-:S04]  /*7f60*/  IMAD.MOV.U32 R29, RZ, RZ, 0x6100 ;  /* 0x00006100ff1d7424 */ /* 0x000fc800078e00ff */
[----:B------:R2:W-:Y:S08]  /*7f70*/  SYNCS.ARRIVE.TRANS64 RZ, [R12+URZ+0x36430], R29 ;  /* 0x0364301d0cff79a7 */ /* 0x0005f0000800003f */
[----:B------:R-:W-:Y:S05]  /*7f80*/  @!P1 BRA `(.L_x_1104) ;  /* 0x0000000000049947 */ /* 0x000fea0003800000 */
[----:B------:R-:W-:Y:S01]  /*7f90*/  BPT.TRAP 0x1 ;  /* 0x000000040000795c */ /* 0x000fe20000300000 */
.L_x_1104:
        /* <DEDUP_REMOVED lines=37> */
.L_x_1142:
[----:B------:R-:W-:Y:S05]  /*81f0*/  @P0 BRA `(.L_x_1106) ;  /* 0x0000000000140947 */ /* 0x000fea0003800000 */
[----:B------:R-:W-:Y:S01]  /*8200*/  ISETP.NE.AND P1, PT, R8, RZ, PT ;  /* 0x000000ff0800720c */ /* 0x000fe20003f25270 */
[----:B---3--:R-:W-:-:S04]  /*8210*/  IMAD.MOV.U32 R5, RZ, RZ, 0x6100 ;  /* 0x00006100ff057424 */ /* 0x008fc800078e00ff */
[----:B------:R4:W-:Y:S08]  /*8220*/  SYNCS.ARRIVE.TRANS64 RZ, [R12+URZ+0x36410], R5 ;  /* 0x036410050cff79a7 */ /* 0x0009f0000800003f */
[----:B------:R-:W-:Y:S05]  /*8230*/  @!P1 BRA `(.L_x_1106) ;  /* 0x0000000000049947 */ /* 0x000fea0003800000 */
[----:B------:R-:W-:Y:S01]  /*8240*/  BPT.TRAP 0x1 ;  /* 0x000000040000795c */ /* 0x000fe20000300000 */
.L_x_1106:
        /* <DEDUP_REMOVED lines=37> */
.L_x_1098:
[----:B------:R-:W-:Y:S01]  /*84a0*/  ISETP.NE.AND P1, PT, R17, RZ, PT ;  /* 0x000000ff1100720c */ /* 0x000fe20003f25270 */
[----:B------:R-:W-:-:S12]  /*84b0*/  IMAD.MOV.U32 R4, RZ, RZ, 0x1 ;  /* 0x00000001ff047424 */ /* 0x000fd800078e00ff */
[----:B------:R-:W-:Y:S05]  /*84c0*/  @!P1 BRA `(.L_x_1097) ;  /* 0x00000004006c9947 */ /* 0x000fea0003800000 */
[----:B------:R-:W3:Y:S02]  /*84d0*/  SYNCS.PHASECHK.TRANS64.TRYWAIT P1, [R12+URZ+0x36438], R11 ;  /* 0x0364380b0c0075a7 */ /* 0x000ee4000802017f */
[----:B---3--:R-:W-:Y:S05]  /*84e0*/  @!P1 BRA `(.L_x_1108) ;  /* 0x00000010001c9947 */ /* 0x008fea0003800000 */
.L_x_1143:
[----:B------:R-:W-:Y:S05]  /*84f0*/  @P0 BRA `(.L_x_1109) ;  /* 0x0000000000140947 */ /* 0x000fea0003800000 */
[----:B------:R-:W-:Y:S01]  /*8500*/  ISETP.NE.AND P1, PT, R8, RZ, PT ;  /* 0x000000ff0800720c */ /* 0x000fe20003f25270 */
[----:B------:R-:W-:-:S04]  /*8510*/  IMAD.MOV.U32 R5, RZ, RZ, 0x6100 ;  /* 0x00006100ff057424 */ /* 0x000fc800078e00ff */
[----:B------:R4:W-:Y:S08]  /*8520*/  SYNCS.ARRIVE.TRANS64 RZ, [R12+URZ+0x36430], R5 ;  /* 0x036430050cff79a7 */ /* 0x0009f0000800003f */
[----:B------:R-:W-:Y:S05]  /*8530*/  @!P1 BRA `(.L_x_1109) ;  /* 0x0000000000049947 */ /* 0x000fea0003800000 */
[----:B------:R-:W-:Y:S01]  /*8540*/  BPT.TRAP 0x1 ;  /* 0x000000040000795c */ /* 0x000fe20000300000 */
.L_x_1109:
        /* <DEDUP_REMOVED lines=42> */
.L_x_1144:
[----:B------:R-:W-:Y:S01]  /*87f0*/  IMAD.MOV.U32 R4, RZ, RZ, RZ ;  /* 0x000000ffff047224 */ /* 0x000fe200078e00ff */
[----:B------:R-:W-:Y:S06]  /*8800*/  @P0 BRA `(.L_x_1111) ;  /* 0x0000000000140947 */ /* 0x000fec0003800000 */
[----:B------:R-:W-:Y:S01]  /*8810*/  ISETP.NE.AND P1, PT, R8, RZ, PT ;  /* 0x000000ff0800720c */ /* 0x000fe20003f25270 */
[----:B----4-:R-:W-:-:S04]  /*8820*/  IMAD.MOV.U32 R5, RZ, RZ, 0x6100 ;  /* 0x00006100ff057424 */ /* 0x010fc800078e00ff */
[----:B------:R4:W-:Y:S08]  /*8830*/  SYNCS.ARRIVE.TRANS64 RZ, [R12+URZ+0x36418], R5 ;  /* 0x036418050cff79a7 */ /* 0x0009f0000800003f */
[----:B------:R-:W-:Y:S05]  /*8840*/  @!P1 BRA `(.L_x_1111) ;  /* 0x0000000000049947 */ /* 0x000fea0003800000 */
[----:B------:R-:W-:Y:S01]  /*8850*/  BPT.TRAP 0x1 ;  /* 0x000000040000795c */ /* 0x000fe20000300000 */
.L_x_1111:
        /* <DEDUP_REMOVED lines=34> */
.L_x_1097:
[----:B------:R-:W-:-:S04]  /*8a80*/  SHF.L.U32 R3, R4, 0x1f, RZ ;  /* 0x0000001f04037819 */ /* 0x000fc800000006ff */
[----:B------:R-:W4:Y:S02]  /*8a90*/  SYNCS.PHASECHK.TRANS64.TRYWAIT P1, [R12+URZ+0x36438], R3 ;  /* 0x036438030c0075a7 */ /* 0x000f24000802017f */
[----:B----4-:R-:W-:Y:S05]  /*8aa0*/  @!P1 BRA `(.L_x_1112) ;  /* 0x0000000800d49947 */ /* 0x010fea0003800000 */
.L_x_1145:
[----:B------:R-:W-:Y:S05]  /*8ab0*/  @P0 BRA `(.L_x_1113) ;  /* 0x0000000000180947 */ /* 0x000fea0003800000 */
[----:B------:R-:W5:Y:S01]  /*8ac0*/  S2R R2, SR_TID.X ;  /* 0x0000000000027919 */ /* 0x000f620000002100 */
[----:B----4-:R-:W-:-:S04]  /*8ad0*/  IMAD.MOV.U32 R3, RZ, RZ, 0x6100 ;  /* 0x00006100ff037424 */ /* 0x010fc800078e00ff */
[----:B------:R4:W-:Y:S01]  /*8ae0*/  SYNCS.ARRIVE.TRANS64 RZ, [R12+URZ+0x36430], R3 ;  /* 0x036430030cff79a7 */ /* 0x0009e2000800003f */
[----:B-----5:R-:W-:-:S13]  /*8af0*/  LOP3.LUT P0, RZ, R2, 0x1f, RZ, 0xc0, !PT ;  /* 0x0000001f02ff7812 */ /* 0x020fda000780c0ff */
[----:B----4-:R-:W-:Y:S05]  /*8b00*/  @!P0 BRA `(.L_x_1113) ;  /* 0x0000000000048947 */ /* 0x010fea0003800000 */
[----:B------:R-:W-:Y:S01]  /*8b10*/  BPT.TRAP 0x1 ;  /* 0x000000040000795c */ /* 0x000fe20000300000 */
.L_x_1113:
        /* <DEDUP_REMOVED lines=44> */
.L_x_1094:
[----:B------:R-:W-:Y:S05]  /*8de0*/  BSYNC B0 ;  /* 0x0000000000007941 */ /* 0x000fea0003800000 */
.L_x_1092:
[----:B------:R-:W-:-:S03]  /*8df0*/  UMOV UR6, 0xffffffff ;  /* 0xffffffff00067882 */ /* 0x000fc60000000000 */
[----:B------:R-:W-:Y:S05]  /*8e00*/  BRA.DIV UR6, `(.L_x_1114) ;  /* 0x0000000a06107947 */ /* 0x000fea000b800000 */
[----:B------:R-:W-:-:S13]  /*8e10*/  ELECT P6, URZ, PT ;  /* 0x00000000003f782f */ /* 0x000fda00038c0000 */
.L_x_1148:
[----:B------:R-:W-:Y:S05]  /*8e20*/  @!P6 BRA `(.L_x_996) ;  /* 0x000000000070e947 */ /* 0x000fea0003800000 */
[----:B------:R-:W-:-:S04]  /*8e30*/  LOP3.LUT R16, R16, 0x2, RZ, 0xfc, !PT ;  /* 0x0000000210107812 */ /* 0x000fc800078efcff */
[----:B------:R-:W-:-:S13]  /*8e40*/  ISETP.NE.AND P2, PT, R16, 0x3, PT ;  /* 0x000000031000780c */ /* 0x000fda0003f45270 */
[----:B------:R-:W-:Y:S05]  /*8e50*/  @!P2 BRA `(.L_x_1115) ;  /* 0x000000000004a947 */ /* 0x000fea0003800000 */
[----:B--2---:R-:W-:Y:S01]  /*8e60*/  BPT.TRAP 0x1 ;  /* 0x000000040000795c */ /* 0x004fe20000300000 */
.L_x_1115:
        /* <DEDUP_REMOVED lines=15> */
.L_x_1149:
[----:B------:R-:W5:Y:S02]  /*8f60*/  SYNCS.PHASECHK.TRANS64.TRYWAIT P0, [R5+URZ], R0 ;  /* 0x00000000050075a7 */ /* 0x000f64000800017f */
[----:B-----5:R-:W-:Y:S05]  /*8f70*/  @!P0 BRA `(.L_x_1117) ;  /* 0x0000000400e88947 */ /* 0x020fea0003800000 */
.L_x_1150:
[----:B------:R-:W-:Y:S05]  /*8f80*/  @!P2 BRA `(.L_x_1118) ;  /* 0x000000000004a947 */ /* 0x000fea0003800000 */
[----:B--2---:R-:W-:Y:S01]  /*8f90*/  BPT.TRAP 0x1 ;  /* 0x000000040000795c */ /* 0x004fe20000300000 */
.L_x_1118:
[----:B------:R-:W-:-:S07]  /*8fa0*/  SHF.L.U32 R4, R4, 0x1f, RZ ;  /* 0x0000001f04047819 */ /* 0x000fce00000006ff */
.L_x_1119:
[----:B------:R1:W1:Y:S02]  /*8fb0*/  SYNCS.PHASECHK.TRANS64.TRYWAIT P0, [R9+URZ+0x36438], R4 ;  /* 0x03643804090075a7 */ /* 0x000264000800017f */
[----:B-1----:R-:W-:Y:S05]  /*8fc0*/  @!P0 NANOSLEEP.SYNCS 0x989680 ;  /* 0x009896800000895d */ /* 0x002fea0003900000 */
[----:B------:R-:W1:Y:S02]  /*8fd0*/  @!P0 SYNCS.PHASECHK.TRANS64 P0, [R9+URZ+0x36438], R4 ;  /* 0x03643804090085a7 */ /* 0x000e64000800007f */
[----:B-1----:R-:W-:Y:S05]  /*8fe0*/  @!P0 BRA `(.L_x_1119) ;  /* 0xfffffffc00f08947 */ /* 0x002fea000383ffff */
.L_x_996:
[----:B--2---:R-:W-:Y:S05]  /*8ff0*/  BSYNC B6 ;  /* 0x0000000000067941 */ /* 0x004fea0003800000 */
.L_x_990:
[----:B------:R-:W-:Y:S05]  /*9000*/  EXIT ;  /* 0x000000000000794d */ /* 0x000fea0003800000 */
.L_x_1006:
[----:B------:R-:W-:Y:S02]  /*9010*/  IMAD.MOV.U32 R12, RZ, RZ, RZ ;  /* 0x000000ffff0c7224 */ /* 0x000fe400078e00ff */
[----:B------:R-:W-:Y:S02]  /*9020*/  IMAD.MOV.U32 R11, RZ, RZ, 0x1f ;  /* 0x0000001fff0b7424 */ /* 0x000fe400078e00ff */
[----:B------:R-:W-:-:S07]  /*9030*/  IMAD.MOV.U32 R15, RZ, RZ, -0x1 ;  /* 0xffffffffff0f7424 */ /* 0x000fce00078e00ff */
[----:B------:R-:W-:Y:S05]  /*9040*/  WARPSYNC.COLLECTIVE R15, `(.L_x_1120) ;  /* 0x000000000f087348 */ /* 0x000fea0003c00000 */
[----:B------:R1:W2:Y:S02]  /*9050*/  SHFL.IDX P6, R14, R13, R12, R11 ;  /* 0x0000000c0d0e7389 */ /* 0x0002a400000c000b */
[----:B-12---:R-:W-:Y:S01]  /*9060*/  ENDCOLLECTIVE ;  /* 0x000000000000791b */ /* 0x006fe20003800000 */
.L_x_1120:
[----:B------:R-:W-:Y:S05]  /*9070*/  BRA `(.L_x_1121) ;  /* 0xffffff8000787947 */ /* 0x000fea000383ffff */
.L_x_1008:
[----:B--2---:R-:W-:-:S04]  /*9080*/  IMAD.U32 R7, RZ, RZ, UR36 ;  /* 0x00000024ff077e24 */ /* 0x004fc8000f8e00ff */
[----:B------:R2:W3:Y:S03]  /*9090*/  SYNCS.PHASECHK.TRANS64.TRYWAIT P0, [R7+URZ+0x36400], R11 ;  /* 0x0364000b070075a7 */ /* 0x0004e6000800017f */
[----:B---3--:R-:W-:Y:S05]  /*90a0*/  @!P0 NANOSLEEP.SYNCS 0x989680 ;  /* 0x009896800000895d */ /* 0x008fea0003900000 */
[----:B------:R-:W3:Y:S02]  /*90b0*/  @!P0 SYNCS.PHASECHK.TRANS64 P0, [R7+URZ+0x36400], R11 ;  /* 0x0364000b070085a7 */ /* 0x000ee4000800007f */
[----:B---3--:R-:W-:Y:S05]  /*90c0*/  @!P0 BRA `(.L_x_1008) ;  /* 0xfffffffc00ec8947 */ /* 0x008fea000383ffff */
[----:B------:R-:W-:Y:S05]  /*90d0*/  BRA `(.L_x_1007) ;  /* 0xffffff8000c87947 */ /* 0x000fea000383ffff */
.L_x_1012:
[----:B--2---:R2:W3:Y:S02]  /*90e0*/  SYNCS.PHASECHK.TRANS64.TRYWAIT P1, [R4+URZ+0x36410], R11 ;  /* 0x0364100b040075a7 */ /* 0x0044e4000802017f */
[----:B---3--:R-:W-:Y:S05]  /*90f0*/  @!P1 NANOSLEEP.SYNCS 0x989680 ;  /* 0x009896800000995d */ /* 0x008fea0003900000 */
[----:B------:R-:W3:Y:S02]  /*9100*/  @!P1 SYNCS.PHASECHK.TRANS64 P1, [R4+URZ+0x36410], R11 ;  /* 0x0364100b040095a7 */ /* 0x000ee4000802007f */
[----:B---3--:R-:W-:Y:S05]  /*9110*/  @!P1 BRA `(.L_x_1012) ;  /* 0xfffffffc00f09947 */ /* 0x008fea000383ffff */
[----:B------:R-:W-:Y:S05]  /*9120*/  BRA `(.L_x_1011) ;  /* 0xffffff8800707947 */ /* 0x000fea000383ffff */
.L_x_1016:
[----:B--2---:R-:W-:-:S04]  /*9130*/  IMAD.U32 R120, RZ, RZ, UR36 ;  /* 0x00000024ff787e24 */ /* 0x004fc8000f8e00ff */
[----:B------:R2:W3:Y:S03]  /*9140*/  SYNCS.PHASECHK.TRANS64.TRYWAIT P1, [R120+URZ+0x36430], R15 ;  /* 0x0364300f780075a7 */ /* 0x0004e6000802017f */
[----:B---3--:R-:W-:Y:S05]  /*9150*/  @!P1 NANOSLEEP.SYNCS 0x989680 ;  /* 0x009896800000995d */ /* 0x008fea0003900000 */
[----:B------:R-:W3:Y:S02]  /*9160*/  @!P1 SYNCS.PHASECHK.TRANS64 P1, [R120+URZ+0x36430], R15 ;  /* 0x0364300f780095a7 */ /* 0x000ee4000802007f */
[----:B---3--:R-:W-:Y:S05]  /*9170*/  @!P1 BRA `(.L_x_1016) ;  /* 0xfffffffc00ec9947 */ /* 0x008fea000383ffff */
[----:B------:R-:W-:Y:S05]  /*9180*/  BRA `(.L_x_1015) ;  /* 0xffffff90008c7947 */ /* 0x000fea000383ffff */
.L_x_1023:
[----:B------:R-:W-:Y:S01]  /*9190*/  BSSY B0, `(.L_x_1122) ;  /* 0x0000005000007945 */ /* 0x000fe20003800000 */
[----:B------:R-:W-:-:S07]  /*91a0*/  IMAD.MOV.U32 R15, RZ, RZ, -0x1 ;  /* 0xffffffffff0f7424 */ /* 0x000fce00078e00ff */
[----:B------:R-:W-:Y:S05]  /*91b0*/  WARPSYNC.COLLECTIVE R15, `(.L_x_1123) ;  /* 0x000000000f087348 */ /* 0x000fea0003c00000 */
[----:B------:R-:W-:Y:S01]  /*91c0*/  NOP ;  /* 0x0000000000007918 */ /* 0x000fe20000000000 */
[----:B------:R-:W-:Y:S01]  /*91d0*/  ENDCOLLECTIVE ;  /* 0x000000000000791b */ /* 0x000fe20003800000 */
.L_x_1123:
[----:B------:R-:W-:Y:S05]  /*91e0*/  BSYNC B0 ;  /* 0x0000000000007941 */ /* 0x000fea0003800000 */
.L_x_1122:
[----:B------:R-:W-:Y:S05]  /*91f0*/  BRA `(.L_x_1124) ;  /* 0xffffffb4006c7947 */ /* 0x000fea000383ffff */
.L_x_1032:
[----:B------:R-:W-:Y:S01]  /*9200*/  BSSY B0, `(.L_x_1125) ;  /* 0x0000005000007945 */ /* 0x000fe20003800000 */
[----:B------:R-:W-:-:S07]  /*9210*/  IMAD.MOV.U32 R15, RZ, RZ, -0x1 ;  /* 0xffffffffff0f7424 */ /* 0x000fce00078e00ff */
[----:B-1----:R-:W-:Y:S05]  /*9220*/  WARPSYNC.COLLECTIVE R15, `(.L_x_1126) ;  /* 0x000000000f087348 */ /* 0x002fea0003c00000 */
[----:B------:R-:W-:Y:S01]  /*9230*/  NOP ;  /* 0x0000000000007918 */ /* 0x000fe20000000000 */
[----:B-1----:R-:W-:Y:S01]  /*9240*/  ENDCOLLECTIVE ;  /* 0x000000000000791b */ /* 0x002fe20003800000 */
.L_x_1126:
[----:B------:R-:W-:Y:S05]  /*9250*/  BSYNC B0 ;  /* 0x0000000000007941 */ /* 0x000fea0003800000 */
.L_x_1125:
[----:B------:R-:W-:Y:S05]  /*9260*/  BRA `(.L_x_1127) ;  /* 0xffffffb800587947 */ /* 0x000fea000383ffff */
.L_x_1045:
[----:B------:R-:W-:Y:S01]  /*9270*/  BSSY B0, `(.L_x_1128) ;  /* 0x0000005000007945 */ /* 0x000fe20003800000 */
[----:B------:R-:W-:-:S07]  /*9280*/  IMAD.MOV.U32 R15, RZ, RZ, -0x1 ;  /* 0xffffffffff0f7424 */ /* 0x000fce00078e00ff */
[----:B------:R-:W-:Y:S05]  /*9290*/  WARPSYNC.COLLECTIVE R15, `(.L_x_1129) ;  /* 0x000000000f087348 */ /* 0x000fea0003c00000 */
[----:B------:R-:W-:Y:S01]  /*92a0*/  NOP ;  /* 0x0000000000007918 */ /* 0x000fe20000000000 */
[----:B------:R-:W-:Y:S01]  /*92b0*/  ENDCOLLECTIVE ;  /* 0x000000000000791b */ /* 0x000fe20003800000 */
.L_x_1129:
[----:B------:R-:W-:Y:S05]  /*92c0*/  BSYNC B0 ;  /* 0x0000000000007941 */ /* 0x000fea0003800000 */
.L_x_1128:
[----:B------:R-:W-:Y:S05]  /*92d0*/  BRA `(.L_x_1130) ;  /* 0xffffffc400247947 */ /* 0x000fea000383ffff */
.L_x_1061:
[----:B------:R-:W-:Y:S01]  /*92e0*/  BSSY B0, `(.L_x_1131) ;  /* 0x0000005000007945 */ /* 0x000fe20003800000 */
[----:B------:R-:W-:-:S07]  /*92f0*/  IMAD.MOV.U32 R15, RZ, RZ, -0x1 ;  /* 0xffffffffff0f7424 */ /* 0x000fce00078e00ff */
[----:B------:R-:W-:Y:S05]  /*9300*/  WARPSYNC.COLLECTIVE R15, `(.L_x_1132) ;  /* 0x000000000f087348 */ /* 0x000fea0003c00000 */
[----:B------:R-:W-:Y:S01]  /*9310*/  NOP ;  /* 0x0000000000007918 */ /* 0x000fe20000000000 */
[----:B------:R-:W-:Y:S01]  /*9320*/  ENDCOLLECTIVE ;  /* 0x000000000000791b */ /* 0x000fe20003800000 */
.L_x_1132:
[----:B------:R-:W-:Y:S05]  /*9330*/  BSYNC B0 ;  /* 0x0000000000007941 */ /* 0x000fea0003800000 */
.L_x_1131:
[----:B------:R-:W-:Y:S05]  /*9340*/  BRA `(.L_x_1133) ;  /* 0xffffffc800947947 */ /* 0x000fea000383ffff */
.L_x_1078:
[----:B------:R-:W-:Y:S01]  /*9350*/  BSSY B0, `(.L_x_1134) ;  /* 0x0000005000007945 */ /* 0x000fe20003800000 */
[----:B------:R-:W-:-:S07]  /*9360*/  IMAD.MOV.U32 R15, RZ, RZ, -0x1 ;  /* 0xffffffffff0f7424 */ /* 0x000fce00078e00ff */
[----:B------:R-:W-:Y:S05]  /*9370*/  WARPSYNC.COLLECTIVE R15, `(.L_x_1135) ;  /* 0x000000000f087348 */ /* 0x000fea0003c00000 */
[----:B------:R-:W-:Y:S01]  /*9380*/  NOP ;  /* 0x0000000000007918 */ /* 0x000fe20000000000 */
[----:B------:R-:W-:Y:S01]  /*9390*/  ENDCOLLECTIVE ;  /* 0x000000000000791b */ /* 0x000fe20003800000 */
.L_x_1135:
[----:B------:R-:W-:Y:S05]  /*93a0*/  BSYNC B0 ;  /* 0x0000000000007941 */ /* 0x000fea0003800000 */
.L_x_1134:
[----:B------:R-:W-:Y:S05]  /*93b0*/  BRA `(.L_x_1136) ;  /* 0xffffffd000107947 */ /* 0x000fea000383ffff */
.L_x_1095:
[----:B-1----:R1:W2:Y:S02]  /*93c0*/  SYNCS.PHASECHK.TRANS64.TRYWAIT P1, [R12+URZ+0x36420], R11 ;  /* 0x0364200b0c0075a7 */ /* 0x0022a4000802017f */
[----:B--2---:R-:W-:Y:S05]  /*93d0*/  @!P1 NANOSLEEP.SYNCS 0x989680 ;  /* 0x009896800000995d */ /* 0x004fea0003900000 */
[----:B------:R-:W2:Y:S02]  /*93e0*/  @!P1 SYNCS.PHASECHK.TRANS64 P1, [R12+URZ+0x36420], R11 ;  /* 0x0364200b0c0095a7 */ /* 0x000ea4000802007f */
[----:B--2---:R-:W-:Y:S05]  /*93f0*/  @!P1 BRA `(.L_x_1095) ;  /* 0xfffffffc00f09947 */ /* 0x004fea000383ffff */
[----:B------:R-:W-:Y:S05]  /*9400*/  BRA `(.L_x_1137) ;  /* 0xffffffdc00847947 */ /* 0x000fea000383ffff */
.L_x_1099:
[----:B-1----:R1:W2:Y:S02]  /*9410*/  SYNCS.PHASECHK.TRANS64.TRYWAIT P1, [R12+URZ+0x36438], R11 ;  /* 0x0364380b0c0075a7 */ /* 0x0022a4000802017f */
[----:B--2---:R-:W-:Y:S05]  /*9420*/  @!P1 NANOSLEEP.SYNCS 0x989680 ;  /* 0x009896800000995d */ /* 0x004fea0003900000 */
[----:B------:R-:W2:Y:S02]  /*9430*/  @!P1 SYNCS.PHASECHK.TRANS64 P1, [R12+URZ+0x36438], R11 ;  /* 0x0364380b0c0095a7 */ /* 0x000ea4000802007f */
[----:B--2---:R-:W-:Y:S05]  /*9440*/  @!P1 BRA `(.L_x_1099) ;  /* 0xfffffffc00f09947 */ /* 0x004fea000383ffff */
[----:B------:R-:W-:Y:S05]  /*9450*/  BRA `(.L_x_1138) ;  /* 0xffffffe4002c7947 */ /* 0x000fea000383ffff */
.L_x_1101:
[----:B--2---:R2:W3:Y:S02]  /*9460*/  SYNCS.PHASECHK.TRANS64.TRYWAIT P1, [R12+URZ+0x36428], R27 ;  /* 0x0364281b0c0075a7 */ /* 0x0044e4000802017f */
[----:B---3--:R-:W-:Y:S05]  /*9470*/  @!P1 NANOSLEEP.SYNCS 0x989680 ;  /* 0x009896800000995d */ /* 0x008fea0003900000 */
[----:B------:R-:W3:Y:S02]  /*9480*/  @!P1 SYNCS.PHASECHK.TRANS64 P1, [R12+URZ+0x36428], R27 ;  /* 0x0364281b0c0095a7 */ /* 0x000ee4000802007f */
[----:B---3--:R-:W-:Y:S05]  /*9490*/  @!P1 BRA `(.L_x_1101) ;  /* 0xfffffffc00f09947 */ /* 0x008fea000383ffff */
[----:B------:R-:W-:Y:S05]  /*94a0*/  BRA `(.L_x_1139) ;  /* 0xffffffe400f47947 */ /* 0x000fea000383ffff */
.L_x_1103:
[----:B--2---:R2:W3:Y:S02]  /*94b0*/  SYNCS.PHASECHK.TRANS64.TRYWAIT P1, [R12+URZ+0x36438], R28 ;  /* 0x0364381c0c0075a7 */ /* 0x0044e4000802017f */
[----:B---3--:R-:W-:Y:S05]  /*94c0*/  @!P1 NANOSLEEP.SYNCS 0x989680 ;  /* 0x009896800000995d */ /* 0x008fea0003900000 */
[----:B------:R-:W3:Y:S02]  /*94d0*/  @!P1 SYNCS.PHASECHK.TRANS64 P1, [R12+URZ+0x36438], R28 ;  /* 0x0364381c0c0095a7 */ /* 0x000ee4000802007f */
[----:B---3--:R-:W-:Y:S05]  /*94e0*/  @!P1 BRA `(.L_x_1103) ;  /* 0xfffffffc00f09947 */ /* 0x008fea000383ffff */
[----:B------:R-:W-:Y:S05]  /*94f0*/  BRA `(.L_x_1140) ;  /* 0xffffffe8008c7947 */ /* 0x000fea000383ffff */
.L_x_1105:
[----:B------:R-:W-:-:S07]  /*9500*/  SHF.L.U32 R5, R0, 0x1f, RZ ;  /* 0x0000001f00057819 */ /* 0x000fce00000006ff */
.L_x_1141:
[----:B---3--:R3:W4:Y:S02]  /*9510*/  SYNCS.PHASECHK.TRANS64.TRYWAIT P1, [R12+URZ+0x36420], R5 ;  /* 0x036420050c0075a7 */ /* 0x008724000802017f */
[----:B----4-:R-:W-:Y:S05]  /*9520*/  @!P1 NANOSLEEP.SYNCS 0x989680 ;  /* 0x009896800000995d */ /* 0x010fea0003900000 */
[----:B------:R-:W4:Y:S02]  /*9530*/  @!P1 SYNCS.PHASECHK.TRANS64 P1, [R12+URZ+0x36420], R5 ;  /* 0x036420050c0095a7 */ /* 0x000f24000802007f */
[----:B----4-:R-:W-:Y:S05]  /*9540*/  @!P1 BRA `(.L_x_1141) ;  /* 0xfffffffc00f09947 */ /* 0x010fea000383ffff */
[----:B------:R-:W-:Y:S05]  /*9550*/  BRA `(.L_x_1142) ;  /* 0xffffffec00247947 */ /* 0x000fea000383ffff */
.L_x_1108:
[----:B---3--:R3:W4:Y:S02]  /*9560*/  SYNCS.PHASECHK.TRANS64.TRYWAIT P1, [R12+URZ+0x36438], R11 ;  /* 0x0364380b0c0075a7 */ /* 0x008724000802017f */
[----:B----4-:R-:W-:Y:S05]  /*9570*/  @!P1 NANOSLEEP.SYNCS 0x989680 ;  /* 0x009896800000995d */ /* 0x010fea0003900000 */
[----:B------:R-:W4:Y:S02]  /*9580*/  @!P1 SYNCS.PHASECHK.TRANS64 P1, [R12+URZ+0x36438], R11 ;  /* 0x0364380b0c0095a7 */ /* 0x000f24000802007f */
[----:B----4-:R-:W-:Y:S05]  /*9590*/  @!P1 BRA `(.L_x_1108) ;  /* 0xfffffffc00f09947 */ /* 0x010fea000383ffff */
[----:B------:R-:W-:Y:S05]  /*95a0*/  BRA `(.L_x_1143) ;  /* 0xffffffec00d07947 */ /* 0x000fea000383ffff */
.L_x_1110:
[----:B----4-:R4:W1:Y:S02]  /*95b0*/  SYNCS.PHASECHK.TRANS64.TRYWAIT P1, [R12+URZ+0x36428], R5 ;  /* 0x036428050c0075a7 */ /* 0x010864000802017f */
[----:B-1----:R-:W-:Y:S05]  /*95c0*/  @!P1 NANOSLEEP.SYNCS 0x989680 ;  /* 0x009896800000995d */ /* 0x002fea0003900000 */
[----:B------:R-:W1:Y:S02]  /*95d0*/  @!P1 SYNCS.PHASECHK.TRANS64 P1, [R12+URZ+0x36428], R5 ;  /* 0x036428050c0095a7 */ /* 0x000e64000802007f */
[----:B-1----:R-:W-:Y:S05]  /*95e0*/  @!P1 BRA `(.L_x_1110) ;  /* 0xfffffffc00f09947 */ /* 0x002fea000383ffff */
[----:B------:R-:W-:Y:S05]  /*95f0*/  BRA `(.L_x_1144) ;  /* 0xfffffff0007c7947 */ /* 0x000fea000383ffff */
.L_x_1112:
[----:B----4-:R4:W1:Y:S02]  /*9600*/  SYNCS.PHASECHK.TRANS64.TRYWAIT P1, [R12+URZ+0x36438], R3 ;  /* 0x036438030c0075a7 */ /* 0x010864000802017f */
[----:B-1----:R-:W-:Y:S05]  /*9610*/  @!P1 NANOSLEEP.SYNCS 0x989680 ;  /* 0x009896800000995d */ /* 0x002fea0003900000 */
[----:B------:R-:W1:Y:S02]  /*9620*/  @!P1 SYNCS.PHASECHK.TRANS64 P1, [R12+URZ+0x36438], R3 ;  /* 0x036438030c0095a7 */ /* 0x000e64000802007f */
[----:B-1----:R-:W-:Y:S05]  /*9630*/  @!P1 BRA `(.L_x_1112) ;  /* 0xfffffffc00f09947 */ /* 0x002fea000383ffff */
[----:B------:R-:W-:Y:S05]  /*9640*/  BRA `(.L_x_1145) ;  /* 0xfffffff400187947 */ /* 0x000fea000383ffff */
.L_x_1114:
[----:B------:R-:W-:Y:S01]  /*9650*/  BSSY B0, `(.L_x_1146) ;  /* 0x0000006000007945 */ /* 0x000fe20003800000 */
[----:B------:R-:W-:-:S07]  /*9660*/  IMAD.MOV.U32 R15, RZ, RZ, -0x1 ;  /* 0xffffffffff0f7424 */ /* 0x000fce00078e00ff */
[----:B-123--:R-:W-:Y:S05]  /*9670*/  WARPSYNC.COLLECTIVE R15, `(.L_x_1147) ;  /* 0x000000000f0c7348 */ /* 0x00efea0003c00000 */
[----:B------:R-:W-:Y:S02]  /*9680*/  ELECT P6, UR62, PT ;  /* 0x00000000003e782f */ /* 0x000fe400038c0000 */
[----:B------:R-:W-:Y:S01]  /*9690*/  MOV R14, UR62 ;  /* 0x0000003e000e7c02 */ /* 0x000fe20008000f00 */
[----:B-123--:R-:W-:Y:S10]  /*96a0*/  ENDCOLLECTIVE ;  /* 0x000000000000791b */ /* 0x00eff40003800000 */
.L_x_1147:
[----:B------:R-:W-:Y:S05]  /*96b0*/  BSYNC B0 ;  /* 0x0000000000007941 */ /* 0x000fea0003800000 */
.L_x_1146:
[----:B------:R-:W-:Y:S05]  /*96c0*/  BRA `(.L_x_1148) ;  /* 0xfffffff400d47947 */ /* 0x000fea000383ffff */
.L_x_1116:
[----:B----4-:R4:W1:Y:S02]  /*96d0*/  SYNCS.PHASECHK.TRANS64.TRYWAIT P0, [R7+URZ], R6 ;  /* 0x00000006070075a7 */ /* 0x010864000800017f */
[----:B-1----:R-:W-:Y:S05]  /*96e0*/  @!P0 NANOSLEEP.SYNCS 0x989680 ;  /* 0x009896800000895d */ /* 0x002fea0003900000 */
[----:B------:R-:W1:Y:S02]  /*96f0*/  @!P0 SYNCS.PHASECHK.TRANS64 P0, [R7+URZ], R6 ;  /* 0x00000006070085a7 */ /* 0x000e64000800007f */
[----:B-1----:R-:W-:Y:S05]  /*9700*/  @!P0 BRA `(.L_x_1116) ;  /* 0xfffffffc00f08947 */ /* 0x002fea000383ffff */
[----:B------:R-:W-:Y:S05]  /*9710*/  BRA `(.L_x_1149) ;  /* 0xfffffff800107947 */ /* 0x000fea000383ffff */
.L_x_1117:
[----:B------:R1:W1:Y:S02]  /*9720*/  SYNCS.PHASECHK.TRANS64.TRYWAIT P0, [R5+URZ], R0 ;  /* 0x00000000050075a7 */ /* 0x000264000800017f */
[----:B-1----:R-:W-:Y:S05]  /*9730*/  @!P0 NANOSLEEP.SYNCS 0x989680 ;  /* 0x009896800000895d */ /* 0x002fea0003900000 */
[----:B------:R-:W1:Y:S02]  /*9740*/  @!P0 SYNCS.PHASECHK.TRANS64 P0, [R5+URZ], R0 ;  /* 0x00000000050085a7 */ /* 0x000e64000800007f */
[----:B-1----:R-:W-:Y:S05]  /*9750*/  @!P0 BRA `(.L_x_1117) ;  /* 0xfffffffc00f08947 */ /* 0x002fea000383ffff */
[----:B------:R-:W-:Y:S05]  /*9760*/  BRA `(.L_x_1150) ;  /* 0xfffffff800047947 */ /* 0x000fea000383ffff */
.L_x_1151:
        /* <DEDUP_REMOVED lines=9> */
.L_x_3862:


//--------------------- .text._ZN7cutlass13device_kernelIN5flash11enable_sm90INS1_16FlashAttnBwdSm90INS1_25CollectiveMainloopBwdSm90ILi2ELi1ELi1EN4cute5tupleIJNS5_1CILi1EEES8_S8_EEENS6_IJNS7_ILi64EEENS7_ILi96EEENS7_ILi192EEEEEENS_10bfloat16_tEfNS_4arch4Sm90ELb0ELb1ELb1ELb0ELb0ELb0ELb1ELb0ELi3ELi1ELi1ELi1ELb0EEENS1_21CollectiveEpilogueBwdISD_SE_SG_Li384ELb0ELb1ELi3EEENS1_19SingleTileSchedulerILb0ELb0ELb0ELi96EEEEEEEEEvNT_6ParamsE --------------------------
	.section	.text._ZN7cutlass13device_kernelIN5flash11enable_sm90INS1_16FlashAttnBwdSm90INS1_25CollectiveMainloopBwdSm90ILi2ELi1ELi1EN4cute5tupleIJNS5_1CILi1EEES8_S8_EEENS6_IJNS7_ILi64EEENS7_ILi96EEENS7_ILi192EEEEEENS_10bfloat16_tEfNS_4arch4Sm90ELb0ELb1ELb1ELb0ELb0ELb0ELb1ELb0ELi3ELi1ELi1ELi1ELb0EEENS1_21CollectiveEpilogueBwdISD_SE_SG_Li384ELb0ELb1ELi3EEENS1_19SingleTileSchedulerILb0ELb0ELb0ELi96EEEEEEEEEvNT_6ParamsE,"ax",@progbits
	.align	128
.text._ZN7cutlass13device_kernelIN5flash11enable_sm90INS1_16FlashAttnBwdSm90INS1_25CollectiveMainloopBwdSm90ILi2ELi1ELi1EN4cute5tupleIJNS5_1CILi1EEES8_S8_EEENS6_IJNS7_ILi64EEENS7_ILi96EEENS7_ILi192EEEEEENS_10bfloat16_tEfNS_4arch4Sm90ELb0ELb1ELb1ELb0ELb0ELb0ELb1ELb0ELi3ELi1ELi1ELi1ELb0EEENS1_21CollectiveEpilogueBwdISD_SE_SG_Li384ELb0ELb1ELi3EEENS1_19SingleTileSchedulerILb0ELb0ELb0ELi96EEEEEEEEEvNT_6ParamsE:
        .type           _ZN7cutlass13device_kernelIN5flash11enable_sm90INS1_16FlashAttnBwdSm90INS1_25CollectiveMainloopBwdSm90ILi2ELi1ELi1EN4cute5tupleIJNS5_1CILi1EEES8_S8_EEENS6_IJNS7_ILi64EEENS7_ILi96EEENS7_ILi192EEEEEENS_10bfloat16_tEfNS_4arch4Sm90ELb0ELb1ELb1ELb0ELb0ELb0ELb1ELb0ELi3ELi1ELi1ELi1ELb0EEENS1_21CollectiveEpilogueBwdISD_SE_SG_Li384ELb0ELb1ELi3EEENS1_19SingleTileSchedulerILb0ELb0ELb0ELi96EEEEEEEEEvNT_6ParamsE,@function
        .size           _ZN7cutlass13device_kernelIN5flash11enable_sm90INS1_16FlashAttnBwdSm90INS1_25CollectiveMainloopBwdSm90ILi2ELi1ELi1EN4cute5tupleIJNS5_1CILi1EEES8_S8_EEENS6_IJNS7_ILi64EEENS7_ILi96EEENS7_ILi192EEEEEENS_10bfloat16_tEfNS_4arch4Sm90ELb0ELb1ELb1ELb0ELb0ELb0ELb1ELb0ELi3ELi1ELi1ELi1ELb0EEENS1_21CollectiveEpilogueBwdISD_SE_SG_Li384ELb0ELb1ELi3EEENS1_19SingleTileSchedulerILb0ELb0ELb0ELi96EEEEEEEEEvNT_6ParamsE,(.L_x_3863 - _ZN7cutlass13device_kernelIN5flash11enable_sm90INS1_16FlashAttnBwdSm90INS1_25CollectiveMainloopBwdSm90ILi2ELi1ELi1EN4cute5tupleIJNS5_1CILi1EEES8_S8_EEENS6_IJNS7_ILi64EEENS7_ILi96EEENS7_ILi192EEEEEENS_10bfloat16_tEfNS_4arch4Sm90ELb0ELb1ELb1ELb0ELb0ELb0ELb1ELb0ELi3ELi1ELi1ELi1ELb0EEENS1_21CollectiveEpilogueBwdISD_SE_SG_Li384ELb0ELb1ELi3EEENS1_19SingleTileSchedulerILb0ELb0ELb0ELi96EEEEEEEEEvNT_6ParamsE)
        .other          _ZN7cutlass13device_kernelIN5flash11enable_sm90INS1_16FlashAttnBwdSm90INS1_25CollectiveMainloopBwdSm90ILi2ELi1ELi1EN4cute5tupleIJNS5_1CILi1EEES8_S8_EEENS6_IJNS7_ILi64EEENS7_ILi96EEENS7_ILi192EEEEEENS_10bfloat16_tEfNS_4arch4Sm90ELb0ELb1ELb1ELb0ELb0ELb0ELb1ELb0ELi3ELi1ELi1ELi1ELb0EEENS1_21CollectiveEpilogueBwdISD_SE_SG_Li384ELb0ELb1ELi3EEENS1_19SingleTileSchedulerILb0ELb0ELb0ELi96EEEEEEEEEvNT_6ParamsE,@"STO_CUDA_ENTRY STV_DEFAULT"
_ZN7cutlass13device_kernelIN5flash11enable_sm90INS1_16FlashAttnBwdSm90INS1_25CollectiveMainloopBwdSm90ILi2ELi1ELi1EN4cute5tupleIJNS5_1CILi1EEES8_S8_EEENS6_IJNS7_ILi64EEENS7_ILi96EEENS7_ILi192EEEEEENS_10bfloat16_tEfNS_4arch4Sm90ELb0ELb1ELb1ELb0ELb0ELb0ELb1ELb0ELi3ELi1ELi1ELi1ELb0EEENS1_21CollectiveEpilogueBwdISD_SE_SG_Li384ELb0ELb1ELi3EEENS1_19SingleTileSchedulerILb0ELb0ELb0ELi96EEEEEEEEEvNT_6ParamsE:
[----:B------:R-:W1:Y:S02]  /*0000*/  LDC R1, c[0x0][0x28] ;  /* 0x00000a00ff017b82 */ /* 0x000e640000000800 */
[----:B-1----:R-:W-:Y:S01]  /*0010*/  VIADD R1, R1, 0xfffffff0 ;  /* 0xfffffff001017836 */ /* 0x002fe20000000000 */
[----:B------:R-:W1:Y:S01]  /*0020*/  S2R R3, SR_TID.X ;  /* 0x0000000000037919 */ /* 0x000e620000002100 */
[----:B------:R-:W-:Y:S01]  /*0030*/  ELECT P0, URZ, PT ;  /* 0x00000000003f782f */ /* 0x000fe20003800000 */
[----:B------:R-:W-:Y:S01]  /*0040*/  BSSY B0, `(.L_x_1152) ;  /* 0x000001a000007945 */ /* 0x000fe20003800000 */
[--C-:B-1----:R-:W-:Y:S02]  /*0050*/  SHF.R.U32.HI R0, RZ, 0x5, R3.reuse ;  /* 0x00000005ff007819 */ /* 0x102fe40000011603 */
[----:B------:R-:W-:-:S03]  /*0060*/  SHF.R.U32.HI R3, RZ, 0x7, R3 ;  /* 0x00000007ff037819 */ /* 0x000fc60000011603 */
        /* <DEDUP_REMOVED lines=23> */
.L_x_1153:
[----:B------:R-:W-:Y:S05]  /*01e0*/  BSYNC B0 ;  /* 0x0000000000007941 */ /* 0x000fea0003800000 */
.L_x_1152:
[----:B------:R-:W-:Y:S01]  /*01f0*/  VOTEU.ANY UP0, P0 ;  /* 0x00000000003f7886 */ /* 0x000fe20000000100 */
[----:B------:R-:W1:Y:S01]  /*0200*/  SHFL.IDX PT, R3, R3, RZ, 0x1f ;  /* 0x00001fff03037589 */ /* 0x000e6200000e0000 */
[----:B------:R-:W-:Y:S01]  /*0210*/  UMOV UR4, 0x1 ;  /* 0x0000000100047882 */ /* 0x000fe20000000000 */
[----:B------:R-:W-:Y:S01]  /*0220*/  VOTEU.ANY UP1, P0 ;  /* 0x00000000003f7886 */ /* 0x000fe20000020100 */
[----:B------:R-:W-:Y:S01]  /*0230*/  UMOV UR38, 0x1 ;  /* 0x0000000100267882 */ /* 0x000fe20000000000 */
[----:B------:R-:W2:Y:S01]  /*0240*/  @UP0 S2UR UR7, SR_CgaCtaId ;  /* 0x00000000000709c3 */ /* 0x000ea20000008800 */
[----:B------:R-:W3:Y:S01]  /*0250*/  SHFL.IDX PT, R2, R0, RZ, 0x1f ;  /* 0x00001fff00027589 */ /* 0x000ee200000e0000 */
[----:B------:R-:W-:Y:S01]  /*0260*/  @UP0 UMOV UR6, 0x400 ;  /* 0x0000040000060882 */ /* 0x000fe20000000000 */
[----:B------:R-:W-:-:S04]  /*0270*/  @UP0 UIADD3 UR4, -UR4, 0x100000, URZ ;  /* 0x0010000004040890 */ /* 0x000fc8000fffe13f */
[----:B------:R-:W-:Y:S02]  /*0280*/  @UP0 USHF.L.U32 UR5, UR4, 0xb, URZ ;  /* 0x0000000b04050899 */ /* 0x000fe4000800063f */
[----:B------:R-:W-:Y:S01]  /*0290*/  @UP0 USHF.L.U32 UR4, UR4, 0x1, URZ ;  /* 0x0000000104040899 */ /* 0x000fe2000800063f */
[----:B-1----:R-:W-:Y:S01]  /*02a0*/  R2UR UR8, R3 ;  /* 0x00000000030872ca */ /* 0x002fe200000e0000 */
[----:B--2---:R-:W-:Y:S01]  /*02b0*/  @UP0 ULEA UR6, UR7, UR6, 0x18 ;  /* 0x0000000607060291 */ /* 0x004fe2000f8ec03f */
[----:B---3--:R-:W-:-:S11]  /*02c0*/  ISETP.NE.AND P1, PT, R2, RZ, PT ;  /* 0x000000ff0200720c */ /* 0x008fd60003f25270 */
[----:B------:R-:W-:Y:S01]  /*02d0*/  UISETP.NE.AND UP0, UPT, UR8, URZ, UPT ;  /* 0x0000003f0800728c */ /* 0x000fe2000bf05270 */
[----:B------:R-:W1:Y:S02]  /*02e0*/  FENCE.VIEW.ASYNC.S ;  /* 0x00000000000073c6 */ /* 0x000e640000000000 */
[----:B-1----:R1:W2:Y:S01]  /*02f0*/  @UP1 SYNCS.EXCH.64 URZ, [UR6+0x36400], UR4 ;  /* 0x03640004063f15b2 */ /* 0x0022a20008000100 */
[----:B------:R-:W-:Y:S01]  /*0300*/  USEL UR38, UR38, 0x2, !UP0 ;  /* 0x0000000226267887 */ /* 0x000fe2000c000000 */
[----:B------:R-:W-:Y:S11]  /*0310*/  @P1 BRA `(.L_x_1154) ;  /* 0x0000000000481947 */ /* 0x000ff60003800000 */
[----:B-1----:R-:W1:Y:S01]  /*0320*/  S2UR UR5, SR_CgaCtaId ;  /* 0x00000000000579c3 */ /* 0x002e620000008800 */
        /* <DEDUP_REMOVED lines=15> */
[----:B------:R3:W1:Y:S02]  /*0420*/  SYNCS.EXCH.64 URZ, [UR8+0x36428], UR4 ;  /* 0x03642804083f75b2 */ /* 0x0006640008000100 */
[----:B---3--:R-:W-:Y:S01]  /*0430*/  NOP ;  /* 0x0000000000007918 */ /* 0x008fe20000000000 */
.L_x_1154:
        /* <DEDUP_REMOVED lines=20> */
.L_x_1155:
[----:B------:R-:W-:Y:S01]  /*0580*/  PLOP3.LUT P0, PT, PT, PT, UP0, 0x80, 0x0 ;  /* 0x000000000000781c */ /* 0x000fe20003f0f008 */
[----:B------:R-:W-:Y:S01]  /*0590*/  NOP ;  /* 0x0000000000007918 */ /* 0x000fe20000000000 */
[----:B-12-4-:R-:W-:Y:S11]  /*05a0*/  BAR.SYNC.DEFER_BLOCKING 0x0 ;  /* 0x0000000000007b1d */ /* 0x016ff60000010000 */
[----:B------:R-:W-:Y:S05]  /*05b0*/  @!P0 BRA `(.L_x_1156) ;  /* 0x0000005c00608947 */ /* 0x000fea0003800000 */
.L_x_1157:
        /* <DEDUP_REMOVED lines=14> */
[----:B------:R-:W1:Y:S01]  /*06a0*/  S2UR UR7, SR_CTAID.X ;  /* 0x00000000000779c3 */ /* 0x000e620000002500 */
[----:B------:R-:W-:Y:S01]  /*06b0*/  ULDC UR8, c[0x0][0x280] ;  /* 0x0000a00000087ab9 */ /* 0x000fe20000000800 */
[----:B------:R-:W-:Y:S01]  /*06c0*/  ULDC UR6, c[0x0][0x290] ;  /* 0x0000a40000067ab9 */ /* 0x000fe20000000800 */
[----:B------:R-:W-:Y:S01]  /*06d0*/  ULDC UR4, c[0x0][0x74c] ;  /* 0x0001d30000047ab9 */ /* 0x000fe20000000800 */
        /* <DEDUP_REMOVED lines=19> */
[----:B------:R-:W-:Y:S01]  /*0810*/  CS2R R34, SRZ ;  /* 0x0000000000227805 */ /* 0x000fe2000001ff00 */
[----:B-1----:R-:W-:Y:S02]  /*0820*/  UIMAD UR5, UR7, 0x60, UR8 ;  /* 0x00000060070578a4 */ /* 0x002fe4000f8e0208 */
[----:B------:R-:W-:Y:S02]  /*0830*/  ISETP.LE.AND P1, PT, RZ, UR7, PT ;  /* 0x00000007ff007c0c */ /* 0x000fe4000bf23270 */
[----:B------:R-:W-:-:S02]  /*0840*/  CS2R R32, SRZ ;  /* 0x0000000000207805 */ /* 0x000fc4000001ff00 */
[----:B------:R-:W-:Y:S01]  /*0850*/  CS2R R30, SRZ ;  /* 0x00000000001e7805 */ /* 0x000fe2000001ff00 */
[----:B------:R-:W-:Y:S01]  /*0860*/  UIADD3 UR4, -UR4, UR5, -UR6 ;  /* 0x0000000504047290 */ /* 0x000fe2000fffe906 */
[----:B------:R-:W-:Y:S02]  /*0870*/  CS2R R28, SRZ ;  /* 0x00000000001c7805 */ /* 0x000fe4000001ff00 */
[----:B------:R-:W-:Y:S02]  /*0880*/  CS2R R26, SRZ ;  /* 0x00000000001a7805 */ /* 0x000fe4000001ff00 */
[----:B------:R-:W-:Y:S01]  /*0890*/  CS2R R24, SRZ ;  /* 0x0000000000187805 */ /* 0x000fe2000001ff00 */
[----:B------:R-:W-:Y:S01]  /*08a0*/  USHF.R.S32.HI UR5, URZ, 0x1f, UR4 ;  /* 0x0000001f3f057899 */ /* 0x000fe20008011404 */
[----:B------:R-:W-:Y:S02]  /*08b0*/  CS2R R118, SRZ ;  /* 0x0000000000767805 */ /* 0x000fe4000001ff00 */
[----:B------:R-:W-:-:S02]  /*08c0*/  CS2R R116, SRZ ;  /* 0x0000000000747805 */ /* 0x000fc4000001ff00 */
[----:B------:R-:W-:Y:S01]  /*08d0*/  CS2R R114, SRZ ;  /* 0x0000000000727805 */ /* 0x000fe2000001ff00 */
[----:B------:R-:W-:Y:S01]  /*08e0*/  ULEA.HI UR5, UR5, UR4, URZ, 0x6 ;  /* 0x0000000405057291 */ /* 0x000fe2000f8f303f */
[----:B------:R-:W-:Y:S01]  /*08f0*/  CS2R R112, SRZ ;  /* 0x0000000000707805 */ /* 0x000fe2000001ff00 */
[----:B------:R-:W-:Y:S01]  /*0900*/  UIADD3 UR4, UR8, 0x3f, URZ ;  /* 0x0000003f08047890 */ /* 0x000fe2000fffe03f */
[----:B------:R-:W-:Y:S01]  /*0910*/  CS2R R110, SRZ ;  /* 0x00000000006e7805 */ /* 0x000fe2000001ff00 */
[----:B------:R-:W-:Y:S01]  /*0920*/  USHF.R.S32.HI UR6, URZ, 0x6, UR5 ;  /* 0x000000063f067899 */ /* 0x000fe20008011405 */
[----:B------:R-:W-:Y:S01]  /*0930*/  CS2R R108, SRZ ;  /* 0x00000000006c7805 */ /* 0x000fe2000001ff00 */
[----:B------:R-:W-:Y:S01]  /*0940*/  USHF.R.S32.HI UR5, URZ, 0x1f, UR4 ;  /* 0x0000001f3f057899 */ /* 0x000fe20008011404 */
[----:B------:R-:W-:Y:S01]  /*0950*/  CS2R R106, SRZ ;  /* 0x00000000006a7805 */ /* 0x000fe2000001ff00 */
[----:B------:R-:W-:Y:S01]  /*0960*/  UISETP.LT.AND UP0, UPT, URZ, UR6, UPT ;  /* 0x000000063f00728c */ /* 0x000fe2000bf01270 */
[----:B------:R-:W-:Y:S01]  /*0970*/  CS2R R104, SRZ ;  /* 0x0000000000687805 */ /* 0x000fe2000001ff00 */
[----:B------:R-:W-:Y:S01]  /*0980*/  ULEA.HI UR5, UR5, UR4, URZ, 0x6 ;  /* 0x0000000405057291 */ /* 0x000fe2000f8f303f */
[----:B------:R-:W-:Y:S01]  /*0990*/  CS2R R102, SRZ ;  /* 0x0000000000667805 */ /* 0x000fe2000001ff00 */
[----:B------:R-:W-:Y:S01]  /*09a0*/  USEL UR39, URZ, UR6, !UP0 ;  /* 0x000000063f277287 */ /* 0x000fe2000c000000 */
[----:B------:R-:W-:Y:S01]  /*09b0*/  CS2R R100, SRZ ;  /* 0x0000000000647805 */ /* 0x000fe2000001ff00 */
[----:B------:R-:W-:Y:S01]  /*09c0*/  USHF.R.S32.HI UR36, URZ, 0x6, UR5 ;  /* 0x000000063f247899 */ /* 0x000fe20008011405 */
[----:B------:R-:W-:-:S02]  /*09d0*/  CS2R R98, SRZ ;  /* 0x0000000000627805 */ /* 0x000fc4000001ff00 */
[----:B------:R-:W-:Y:S02]  /*09e0*/  CS2R R96, SRZ ;  /* 0x0000000000607805 */ /* 0x000fe4000001ff00 */
[----:B------:R-:W-:Y:S02]  /*09f0*/  CS2R R94, SRZ ;  /* 0x00000000005e7805 */ /* 0x000fe4000001ff00 */
[----:B------:R-:W-:Y:S02]  /*0a00*/  CS2R R92, SRZ ;  /* 0x00000000005c7805 */ /* 0x000fe4000001ff00 */
[----:B------:R-:W-:Y:S02]  /*0a10*/  CS2R R90, SRZ ;  /* 0x00000000005a7805 */ /* 0x000fe4000001ff00 */
[----:B------:R-:W-:Y:S02]  /*0a20*/  CS2R R88, SRZ ;  /* 0x0000000000587805 */ /* 0x000fe4000001ff00 */
[----:B------:R-:W-:-:S02]  /*0a30*/  CS2R R86, SRZ ;  /* 0x0000000000567805 */ /* 0x000fc4000001ff00 */
[----:B------:R-:W-:Y:S01]  /*0a40*/  CS2R R84, SRZ ;  /* 0x0000000000547805 */ /* 0x000fe2000001ff00 */
[----:B------:R-:W-:Y:S01]  /*0a50*/  IMAD.MOV.U32 R83, RZ, RZ, RZ ;  /* 0x000000ffff537224 */ /* 0x000fe200078e00ff */
[----:B------:R-:W-:Y:S06]  /*0a60*/  @!P1 BRA `(.L_x_1158) ;  /* 0x0000000000289947 */ /* 0x000fec0003800000 */
[----:B------:R-:W-:Y:S01]  /*0a70*/  UIMAD UR4, UR7, 0x60, UR8 ;  /* 0x00000060070478a4 */ /* 0x000fe2000f8e0208 */
[----:B------:R-:W-:-:S03]  /*0a80*/  ULDC UR5, c[0x0][0x290] ;  /* 0x0000a40000057ab9 */ /* 0x000fc60000000800 */
[----:B------:R-:W-:-:S03]  /*0a90*/  UIADD3 UR4, -UR5, 0x9f, UR4 ;  /* 0x0000009f05047890 */ /* 0x000fc6000fffe104 */
[----:B------:R-:W-:Y:S02]  /*0aa0*/  ULDC UR5, c[0x0][0x748] ;  /* 0x0001d20000057ab9 */ /* 0x000fe40000000800 */
[----:B------:R-:W-:-:S04]  /*0ab0*/  UIADD3 UR4, UR4, UR5, URZ ;  /* 0x0000000504047290 */ /* 0x000fc8000fffe03f */
[----:B------:R-:W-:-:S04]  /*0ac0*/  USHF.R.S32.HI UR5, URZ, 0x1f, UR4 ;  /* 0x0000001f3f057899 */ /* 0x000fc80008011404 */
[----:B------:R-:W-:-:S04]  /*0ad0*/  ULEA.HI UR5, UR5, UR4, URZ, 0x6 ;  /* 0x0000000405057291 */ /* 0x000fc8000f8f303f */
[----:B------:R-:W-:-:S04]  /*0ae0*/  USHF.R.S32.HI UR5, URZ, 0x6, UR5 ;  /* 0x000000063f057899 */ /* 0x000fc80008011405 */
[----:B------:R-:W-:-:S04]  /*0af0*/  UISETP.LT.AND UP0, UPT, UR36, UR5, UPT ;  /* 0x000000052400728c */ /* 0x000fc8000bf01270 */
[----:B------:R-:W-:-:S12]  /*0b00*/  USEL UR36, UR36, UR5, UP0 ;  /* 0x0000000524247287 */ /* 0x000fd80008000000 */
.L_x_1158:
[----:B------:R-:W-:Y:S01]  /*0b10*/  UISETP.GT.AND UP0, UPT, UR36, UR39, UPT ;  /* 0x000000272400728c */ /* 0x000fe2000bf04270 */
[----:B------:R-:W-:Y:S01]  /*0b20*/  IMAD.MOV.U32 R82, RZ, RZ, RZ ;  /* 0x000000ffff527224 */ /* 0x000fe200078e00ff */
[----:B------:R-:W-:Y:S02]  /*0b30*/  CS2R R80, SRZ ;  /* 0x0000000000507805 */ /* 0x000fe4000001ff00 */
[----:B------:R-:W-:Y:S02]  /*0b40*/  CS2R R78, SRZ ;  /* 0x00000000004e7805 */ /* 0x000fe4000001ff00 */
[----:B------:R-:W-:Y:S02]  /*0b50*/  CS2R R76, SRZ ;  /* 0x00000000004c7805 */ /* 0x000fe4000001ff00 */
[----:B------:R-:W-:Y:S02]  /*0b60*/  CS2R R74, SRZ ;  /* 0x00000000004a7805 */ /* 0x000fe4000001ff00 */
[----:B------:R-:W-:-:S02]  /*0b70*/  PLOP3.LUT P1, PT, PT, PT, UP0, 0x80, 0x0 ;  /* 0x000000000000781c */ /* 0x000fc40003f2f008 */
[----:B------:R-:W-:-:S11]  /*0b80*/  CS2R R72, SRZ ;  /* 0x0000000000487805 */ /* 0x000fd6000001ff00 */
[----:B------:R-:W-:Y:S05]  /*0b90*/  @!P1 BRA `(.L_x_1159) ;  /* 0x0000003800909947 */ /* 0x000fea0003800000 */
[----:B------:R-:W1:Y:S01]  /*0ba0*/  S2UR UR4, SR_CgaCtaId ;  /* 0x00000000000479c3 */ /* 0x000e620000008800 */
[----:B------:R-:W-:Y:S01]  /*0bb0*/  UMOV UR37, 0x400 ;  /* 0x0000040000257882 */ /* 0x000fe20000000000 */
[----:B------:R-:W-:Y:S01]  /*0bc0*/  ULDC UR43, c[0x0][0x290] ;  /* 0x0000a400002b7ab9 */ /* 0x000fe20000000800 */
[----:B------:R-:W-:Y:S01]  /*0bd0*/  ULDC UR44, c[0x0][0x750] ;  /* 0x0001d400002c7ab9 */ /* 0x000fe20000000800 */
[----:B------:R-:W-:Y:S01]  /*0be0*/  ULDC UR45, c[0x0][0x75c] ;  /* 0x0001d700002d7ab9 */ /* 0x000fe20000000800 */
[----:B------:R-:W-:Y:S01]  /*0bf0*/  ULDC UR46, c[0x0][0x744] ;  /* 0x0001d100002e7ab9 */ /* 0x000fe20000000800 */
[----:B------:R-:W-:Y:S01]  /*0c00*/  ULDC.64 UR40, c[0x0][0x748] ;  /* 0x0001d20000287ab9 */ /* 0x000fe20000000a00 */
        /* <DEDUP_REMOVED lines=21> */
.L_x_1161:
        /* <DEDUP_REMOVED lines=15> */
.L_x_1160:
        /* <DEDUP_REMOVED lines=20> */
.L_x_1163:
        /* <DEDUP_REMOVED lines=15> */
.L_x_1162:
        /* <DEDUP_REMOVED lines=8> */
.L_x_1283:
[----:B------:R-:W-:Y:S02]  /*1100*/  SHF.L.U32 R10, RZ, 0x1f, RZ ;  /* 0x0000001fff0a7819 */ /* 0x000fe400000006ff */
[CC--:B------:R-:W-:Y:S02]  /*1110*/  LEA.HI R4, R3.reuse, R0.reuse, RZ, 0x4 ;  /* 0x0000000003047211 */ /* 0x0c0fe400078f20ff */
[----:B------:R-:W3:Y:S01]  /*1120*/  SYNCS.PHASECHK.TRANS64.TRYWAIT P0, [UR37+0x36400], R10 ;  /* 0x0364000aff0075a7 */ /* 0x000ee20008000165 */
[----:B------:R-:W-:Y:S01]  /*1130*/  LEA.HI R6, R3, R0, RZ, 0x5 ;  /* 0x0000000003067211 */ /* 0x000fe200078f28ff */
[----:B--2---:R-:W-:Y:S01]  /*1140*/  IMAD.HI R3, R14, 0x55555556, RZ ;  /* 0x555555560e037827 */ /* 0x004fe200078e02ff */
[----:B------:R-:W-:Y:S02]  /*1150*/  LOP3.LUT R7, R4, 0xfffffff0, RZ, 0xc0, !PT ;  /* 0xfffffff004077812 */ /* 0x000fe400078ec0ff */
[--C-:B------:R-:W-:Y:S02]  /*1160*/  SHF.R.S32.HI R9, RZ, 0x5, R6.reuse ;  /* 0x00000005ff097819 */ /* 0x100fe40000011406 */
[----:B------:R-:W-:Y:S01]  /*1170*/  SHF.R.S32.HI R6, RZ, 0x1f, R6 ;  /* 0x0000001fff067819 */ /* 0x000fe20000011406 */
[----:B------:R-:W-:Y:S01]  /*1180*/  IMAD.IADD R7, R0, 0x1, -R7 ;  /* 0x0000000100077824 */ /* 0x000fe200078e0a07 */
[----:B------:R-:W-:-:S02]  /*1190*/  LOP3.LUT R5, R2, 0xffffff80, RZ, 0xc0, !PT ;  /* 0xffffff8002057812 */ /* 0x000fc400078ec0ff */
[----:B------:R-:W-:Y:S02]  /*11a0*/  LEA.HI R3, R3, R3, RZ, 0x1 ;  /* 0x0000000303037211 */ /* 0x000fe400078f08ff */
[----:B------:R-:W-:Y:S01]  /*11b0*/  LEA.HI R6, R6, R9, RZ, 0x2 ;  /* 0x0000000906067211 */ /* 0x000fe200078f10ff */
[----:B------:R-:W-:Y:S01]  /*11c0*/  IMAD.IADD R0, R0, 0x1, -R5 ;  /* 0x0000000100007824 */ /* 0x000fe200078e0a05 */
[----:B------:R-:W-:Y:S01]  /*11d0*/  LEA.HI R2, R7, R7, RZ, 0x1 ;  /* 0x0000000707027211 */ /* 0x000fe200078f08ff */
[----:B------:R-:W-:Y:S01]  /*11e0*/  IMAD R8, R3, -0x3, R14 ;  /* 0xfffffffd03087824 */ /* 0x000fe200078e020e */
[----:B------:R-:W-:Y:S01]  /*11f0*/  LOP3.LUT R6, R6, 0x3ffffc, RZ, 0xc0, !PT ;  /* 0x003ffffc06067812 */ /* 0x000fe200078ec0ff */
[----:B---3--:R-:W-:Y:S06]  /*1200*/  @P0 BRA `(.L_x_1165) ;  /* 0x0000000000080947 */ /* 0x008fec0003800000 */
[----:B------:R-:W2:Y:S02]  /*1210*/  SYNCS.PHASECHK.TRANS64.TRYWAIT P0, [UR37+0x36400], R10 ;  /* 0x0364000aff0075a7 */ /* 0x000ea40008000165 */
[----:B--2---:R-:W-:Y:S05]  /*1220*/  @!P0 BRA `(.L_x_1166) ;  /* 0x0000008800088947 */ /* 0x004fea0003800000 */
.L_x_1165:
[----:B------:R-:W-:Y:S01]  /*1230*/  IMAD.IADD R12, R9, 0x1, -R6 ;  /* 0x00000001090c7824 */ /* 0x000fe200078e0a06 */
[--C-:B------:R-:W-:Y:S01]  /*1240*/  SHF.R.S32.HI R5, RZ, 0x1, R2.reuse ;  /* 0x00000001ff057819 */ /* 0x100fe20000011402 */
[C---:B------:R-:W-:Y:S01]  /*1250*/  IMAD.HI R11, R13.reuse, 0x55555556, RZ ;  /* 0x555555560d0b7827 */ /* 0x040fe200078e02ff */
[----:B------:R-:W-:Y:S01]  /*1260*/  SHF.R.S32.HI R6, RZ, 0x1f, R2 ;  /* 0x0000001fff067819 */ /* 0x000fe20000011402 */
[----:B------:R-:W-:Y:S01]  /*1270*/  ULDC UR4, c[0x0][0x290] ;  /* 0x0000a40000047ab9 */ /* 0x000fe20000000800 */
[----:B--2---:R-:W-:Y:S01]  /*1280*/  SHF.R.S32.HI R10, RZ, 0x1f, R7 ;  /* 0x0000001fff0a7819 */ /* 0x004fe20000011407 */
[----:B------:R-:W-:Y:S01]  /*1290*/  IMAD R15, R13, 0x400, R0 ;  /* 0x000004000d0f7824 */ /* 0x000fe200078e0200 */
[----:B------:R-:W-:Y:S01]  /*12a0*/  LEA.HI R6, R6, R5, RZ, 0x2 ;  /* 0x0000000506067211 */ /* 0x000fe200078f10ff */
[----:B------:R-:W-:Y:S01]  /*12b0*/  ULDC UR5, c[0x0][0x280] ;  /* 0x0000a00000057ab9 */ /* 0x000fe20000000800 */
[----:B------:R-:W-:Y:S02]  /*12c0*/  LEA.HI R10, R10, R7, RZ, 0x3 ;  /* 0x000000070a0a7211 */ /* 0x000fe400078f18ff */
[----:B------:R-:W-:-:S02]  /*12d0*/  CS2R R70, SRZ ;  /* 0x0000000000467805 */ /* 0x000fc4000001ff00 */
[----:B------:R-:W-:Y:S02]  /*12e0*/  LOP3.LUT R2, R2, 0x7fffffe, RZ, 0xc0, !PT ;  /* 0x07fffffe02027812 */ /* 0x000fe400078ec0ff */
[----:B------:R-:W-:Y:S02]  /*12f0*/  CS2R R68, SRZ ;  /* 0x0000000000447805 */ /* 0x000fe4000001ff00 */
[----:B------:R-:W-:Y:S01]  /*1300*/  LOP3.LUT R6, R6, 0xfffffffc, RZ, 0xc0, !PT ;  /* 0xfffffffc06067812 */ /* 0x000fe200078ec0ff */
[----:B------:R-:W-:Y:S01]  /*1310*/  IMAD.SHL.U32 R10, R10, 0x20, RZ ;  /* 0x000000200a0a7824 */ /* 0x000fe200078e00ff */
[----:B------:R-:W-:Y:S01]  /*1320*/  SHF.R.S32.HI R3, RZ, 0x1f, R0 ;  /* 0x0000001fff037819 */ /* 0x000fe20000011400 */
[----:B------:R-:W-:Y:S01]  /*1330*/  IMAD.IADD R9, R7, 0x1, -R2 ;  /* 0x0000000107097824 */ /* 0x000fe200078e0a02 */
[----:B------:R-:W-:Y:S01]  /*1340*/  LEA.HI R14, R11, R11, RZ, 0x1 ;  /* 0x0000000b0b0e7211 */ /* 0x000fe200078f08ff */
[----:B------:R-:W-:Y:S01]  /*1350*/  IMAD.IADD R7, R5, 0x1, -R6 ;  /* 0x0000000105077824 */ /* 0x000fe200078e0a06 */
[----:B------:R-:W-:-:S02]  /*1360*/  LOP3.LUT R10, R10, 0x7fffff00, RZ, 0xc0, !PT ;  /* 0x7fffff000a0a7812 */ /* 0x000fc400078ec0ff */
[----:B------:R-:W-:Y:S02]  /*1370*/  CS2R R66, SRZ ;  /* 0x0000000000427805 */ /* 0x000fe4000001ff00 */
[----:B------:R-:W-:Y:S01]  /*1380*/  SHF.R.S32.HI R4, RZ, 0x4, R4 ;  /* 0x00000004ff047819 */ /* 0x000fe20000011404 */
[----:B------:R-:W-:Y:S01]  /*1390*/  IMAD.SHL.U32 R6, R7, 0x40, RZ ;  /* 0x0000004007067824 */ /* 0x000fe200078e00ff */
[CC--:B------:R-:W-:Y:S01]  /*13a0*/  LEA.HI R2, R3.reuse, R0.reuse, RZ, 0x2 ;  /* 0x0000000003027211 */ /* 0x0c0fe200078f10ff */
[----:B------:R-:W-:Y:S01]  /*13b0*/  IMAD R14, R14, -0x3, R13 ;  /* 0xfffffffd0e0e7824 */ /* 0x000fe200078e020d */
[----:B------:R-:W-:Y:S01]  /*13c0*/  LEA.HI R3, R3, R0, RZ, 0x5 ;  /* 0x0000000003037211 */ /* 0x000fe200078f28ff */
[----:B------:R-:W-:Y:S01]  /*13d0*/  IMAD R10, R13, 0x800, R10 ;  /* 0x000008000d0a7824 */ /* 0x000fe200078e020a */
[----:B-1----:R-:W-:Y:S01]  /*13e0*/  LOP3.LUT R13, R2, 0x7ffffffc, RZ, 0xc0, !PT ;  /* 0x7ffffffc020d7812 */ /* 0x002fe200078ec0ff */
[----:B------:R-:W-:Y:S01]  /*13f0*/  IMAD.SHL.U32 R11, R4, 0x8, RZ ;  /* 0x00000008040b7824 */ /* 0x000fe200078e00ff */
[----:B------:R-:W-:Y:S01]  /*1400*/  LOP3.LUT R6, R6, 0xc0, RZ, 0xc0, !PT ;  /* 0x000000c006067812 */ /* 0x000fe200078ec0ff */
[----:B------:R-:W-:Y:S01]  /*1410*/  IMAD R9, R9, 0x20, R10 ;  /* 0x0000002009097824 */ /* 0x000fe200078e020a */
[----:B------:R-:W-:Y:S01]  /*1420*/  SHF.R.S32.HI R4, RZ, 0x2, R2 ;  /* 0x00000002ff047819 */ /* 0x000fe20000011402 */
[----:B------:R-:W-:Y:S01]  /*1430*/  IMAD.IADD R13, R0, 0x1, -R13 ;  /* 0x00000001000d7824 */ /* 0x000fe200078e0a0d */
[----:B------:R-:W-:Y:S01]  /*1440*/  LOP3.LUT R11, R6, 0x8, R11, 0xf8, !PT ;  /* 0x00000008060b7812 */ /* 0x000fe200078ef80b */
[----:B------:R-:W-:Y:S01]  /*1450*/  IMAD R9, R12, 0x200, R9 ;  /* 0x000002000c097824 */ /* 0x000fe200078e0209 */
[----:B------:R-:W-:Y:S01]  /*1460*/  SHF.R.U32.HI R0, RZ, 0x3, R6 ;  /* 0x00000003ff007819 */ /* 0x000fe20000011606 */
[----:B------:R-:W-:Y:S01]  /*1470*/  IMAD R13, R14, 0x10, R13 ;  /* 0x000000100e0d7824 */ /* 0x000fe200078e020d */
[----:B------:R-:W-:Y:S01]  /*1480*/  SHF.R.S32.HI R5, RZ, 0x1f, R2 ;  /* 0x0000001fff057819 */ /* 0x000fe20000011402 */
[----:B------:R-:W-:Y:S01]  /*1490*/  IMAD.MOV.U32 R12, RZ, RZ, 0x20 ;  /* 0x00000020ff0c7424 */ /* 0x000fe200078e00ff */
[----:B------:R-:W-:Y:S01]  /*14a0*/  LOP3.LUT R0, R11, R0, RZ, 0x3c, !PT ;  /* 0x000000000b007212 */ /* 0x000fe200078e3cff */
[----:B------:R-:W-:Y:S01]  /*14b0*/  IMAD.MOV.U32 R2, RZ, RZ, RZ ;  /* 0x000000ffff027224 */ /* 0x000fe200078e00ff */
[----:B------:R-:W-:-:S02]  /*14c0*/  LEA.HI R5, R5, R4, RZ, 0x3 ;  /* 0x0000000405057211 */ /* 0x000fc400078f18ff */
[----:B------:R-:W-:Y:S02]  /*14d0*/  CS2R R64, SRZ ;  /* 0x0000000000407805 */ /* 0x000fe4000001ff00 */
[----:B------:R-:W-:Y:S01]  /*14e0*/  SHF.R.S32.HI R3, RZ, 0x5, R3 ;  /* 0x00000005ff037819 */ /* 0x000fe20000011403 */
[----:B------:R-:W-:Y:S01]  /*14f0*/  IMAD.IADD R9, R9, 0x1, R0 ;  /* 0x0000000109097824 */ /* 0x000fe200078e0200 */
[----:B------:R-:W-:Y:S01]  /*1500*/  LOP3.LUT R5, R5, 0xfffffff8, RZ, 0xc0, !PT ;  /* 0xfffffff805057812 */ /* 0x000fe200078ec0ff */
[----:B------:R-:W1:Y:S01]  /*1510*/  S2R R0, SR_CTAID.X ;  /* 0x0000000000007919 */ /* 0x000e620000002500 */
[----:B------:R-:W-:Y:S01]  /*1520*/  LOP3.LUT P0, RZ, R7, 0x2, RZ, 0xc0, !PT ;  /* 0x0000000207ff7812 */ /* 0x000fe2000780c0ff */
[----:B------:R-:W-:Y:S01]  /*1530*/  IMAD.MOV.U32 R7, RZ, RZ, RZ ;  /* 0x000000ffff077224 */ /* 0x000fe200078e00ff */
[----:B------:R-:W-:Y:S01]  /*1540*/  LEA R157, R9, UR37, 0x1 ;  /* 0x00000025099d7c11 */ /* 0x000fe2000f8e08ff */
[----:B------:R-:W-:Y:S01]  /*1550*/  IMAD.IADD R6, R4, 0x1, -R5 ;  /* 0x0000000104067824 */ /* 0x000fe200078e0a05 */
[----:B------:R-:W-:Y:S01]  /*1560*/  SEL R12, R12, 0xffffffe0, !P0 ;  /* 0xffffffe00c0c7807 */ /* 0x000fe20004000000 */
[----:B------:R-:W-:Y:S01]  /*1570*/  IMAD.MOV.U32 R4, RZ, RZ, RZ ;  /* 0x000000ffff047224 */ /* 0x000fe200078e00ff */
[----:B------:R-:W-:Y:S01]  /*1580*/  CS2R R62, SRZ ;  /* 0x00000000003e7805 */ /* 0x000fe2000001ff00 */
[----:B------:R-:W-:Y:S01]  /*1590*/  IMAD R6, R3, 0x10, R6 ;  /* 0x0000001003067824 */ /* 0x000fe200078e0206 */
[----:B------:R-:W-:Y:S01]  /*15a0*/  CS2R R60, SRZ ;  /* 0x00000000003c7805 */ /* 0x000fe2000001ff00 */
[----:B------:R-:W-:Y:S01]  /*15b0*/  IMAD.SHL.U32 R3, R13, 0x2, RZ ;  /* 0x000000020d037824 */ /* 0x000fe200078e00ff */
        /* <DEDUP_REMOVED lines=21> */
[----:B-1----:R-:W-:Y:S01]  /*1710*/  IMAD R16, R0, -0x60, RZ ;  /* 0xffffffa000107824 */ /* 0x002fe200078e02ff */
[----:B------:R-:W-:Y:S01]  /*1720*/  CS2R R112, SRZ ;  /* 0x0000000000707805 */ /* 0x000fe2000001ff00 */
[----:B------:R-:W-:Y:S01]  /*1730*/  IMAD.SHL.U32 R0, R15, 0x4, RZ ;  /* 0x000000040f007824 */ /* 0x000fe200078e00ff */
[----:B------:R-:W-:Y:S01]  /*1740*/  CS2R R110, SRZ ;  /* 0x00000000006e7805 */ /* 0x000fe2000001ff00 */
[C---:B------:R-:W-:Y:S01]  /*1750*/  IMAD.IADD R9, R16.reuse, 0x1, -R3 ;  /* 0x0000000110097824 */ /* 0x040fe200078e0a03 */
[----:B------:R-:W-:Y:S02]  /*1760*/  IADD3.X R10, R16, UR4, RZ, PT, !PT ;  /* 0x00000004100a7c10 */ /* 0x000fe4000bffe4ff */
[----:B------:R-:W-:-:S02]  /*1770*/  CS2R R108, SRZ ;  /* 0x00000000006c7805 */ /* 0x000fc4000001ff00 */
[----:B------:R-:W-:Y:S02]  /*1780*/  CS2R R106, SRZ ;  /* 0x00000000006a7805 */ /* 0x000fe4000001ff00 */
[----:B------:R-:W-:Y:S02]  /*1790*/  CS2R R104, SRZ ;  /* 0x0000000000687805 */ /* 0x000fe4000001ff00 */
[----:B------:R-:W-:Y:S02]  /*17a0*/  IADD3 R5, R10, -UR5, -R3 ;  /* 0x800000050a057c10 */ /* 0x000fe4000fffe803 */
[----:B------:R-:W-:Y:S02]  /*17b0*/  CS2R R102, SRZ ;  /* 0x0000000000667805 */ /* 0x000fe4000001ff00 */
[----:B------:R-:W-:Y:S02]  /*17c0*/  IADD3 R10, -R3, UR4, R16 ;  /* 0x00000004030a7c10 */ /* 0x000fe4000fffe110 */
[----:B------:R-:W-:-:S02]  /*17d0*/  CS2R R100, SRZ ;  /* 0x0000000000647805 */ /* 0x000fc4000001ff00 */
[----:B------:R-:W-:Y:S02]  /*17e0*/  IADD3 R3, R12, 0x30400, R157 ;  /* 0x000304000c037810 */ /* 0x000fe40007ffe09d */
[----:B------:R-:W-:Y:S02]  /*17f0*/  CS2R R98, SRZ ;  /* 0x0000000000627805 */ /* 0x000fe4000001ff00 */
[----:B------:R-:W-:Y:S01]  /*1800*/  CS2R R96, SRZ ;  /* 0x0000000000607805 */ /* 0x000fe2000001ff00 */
[----:B------:R1:W-:Y:S01]  /*1810*/  STL [R1+0x8], R10 ;  /* 0x0000080a01007387 */ /* 0x0003e20000100800 */
[----:B------:R-:W-:Y:S02]  /*1820*/  CS2R R94, SRZ ;  /* 0x00000000005e7805 */ /* 0x000fe4000001ff00 */
[----:B------:R-:W-:Y:S02]  /*1830*/  CS2R R92, SRZ ;  /* 0x00000000005c7805 */ /* 0x000fe4000001ff00 */
[----:B------:R-:W-:Y:S01]  /*1840*/  CS2R R90, SRZ ;  /* 0x00000000005a7805 */ /* 0x000fe2000001ff00 */
[----:B------:R1:W-:Y:S01]  /*1850*/  STL [R1], R3 ;  /* 0x0000000301007387 */ /* 0x0003e20000100800 */
[----:B------:R-:W-:-:S02]  /*1860*/  CS2R R88, SRZ ;  /* 0x0000000000587805 */ /* 0x000fc4000001ff00 */
[----:B------:R-:W-:Y:S02]  /*1870*/  CS2R R86, SRZ ;  /* 0x0000000000567805 */ /* 0x000fe4000001ff00 */
[----:B------:R-:W-:Y:S01]  /*1880*/  CS2R R84, SRZ ;  /* 0x0000000000547805 */ /* 0x000fe2000001ff00 */
[----:B------:R1:W-:Y:S01]  /*1890*/  STL [R1+0x4], R9 ;  /* 0x0000040901007387 */ /* 0x0003e20000100800 */
[----:B------:R-:W-:Y:S02]  /*18a0*/  CS2R R82, SRZ ;  /* 0x0000000000527805 */ /* 0x000fe4000001ff00 */
[----:B------:R-:W-:Y:S02]  /*18b0*/  CS2R R80, SRZ ;  /* 0x0000000000507805 */ /* 0x000fe4000001ff00 */
[----:B------:R-:W-:Y:S02]  /*18c0*/  CS2R R78, SRZ ;  /* 0x00000000004e7805 */ /* 0x000fe4000001ff00 */
[----:B------:R-:W-:-:S02]  /*18d0*/  CS2R R76, SRZ ;  /* 0x00000000004c7805 */ /* 0x000fc4000001ff00 */
[----:B------:R-:W-:Y:S02]  /*18e0*/  CS2R R74, SRZ ;  /* 0x00000000004a7805 */ /* 0x000fe4000001ff00 */
[----:B------:R-:W-:Y:S02]  /*18f0*/  CS2R R72, SRZ ;  /* 0x0000000000487805 */ /* 0x000fe4000001ff00 */
[----:B-1----:R-:W-:-:S07]  /*1900*/  LEA R0, R0, UR37, 0x2 ;  /* 0x0000002500007c11 */ /* 0x002fce000f8e10ff */
.L_x_1185:
[----:B------:R-:W-:Y:S01]  /*1910*/  IMAD.U32 R3, RZ, RZ, UR38 ;  /* 0x00000026ff037e24 */ /* 0x000fe2000f8e00ff */
[----:B------:R-:W-:Y:S05]  /*1920*/  YIELD ;  /* 0x0000000000007946 */ /* 0x000fea0003800000 */
[----:B------:R-:W-:-:S04]  /*1930*/  LOP3.LUT R3, R3, 0x1, RZ, 0xfc, !PT ;  /* 0x0000000103037812 */ /* 0x000fc800078efcff */
[----:B------:R-:W-:-:S13]  /*1940*/  ISETP.NE.AND P0, PT, R3, 0x3, PT ;  /* 0x000000030300780c */ /* 0x000fda0003f05270 */
[----:B------:R-:W-:Y:S05]  /*1950*/  @!P0 BRA `(.L_x_1167) ;  /* 0x0000000000048947 */ /* 0x000fea0003800000 */
[----:B------:R-:W-:Y:S01]  /*1960*/  BPT.TRAP 0x1 ;  /* 0x000000040000795c */ /* 0x000fe20000300000 */
.L_x_1167:
[----:B------:R-:W-:Y:S02]  /*1970*/  LEA R3, R2, UR37, 0x3 ;  /* 0x0000002502037c11 */ /* 0x000fe4000f8e18ff */
[----:B------:R-:W-:-:S04]  /*1980*/  SHF.L.U32 R10, R7, 0x1f, RZ ;  /* 0x0000001f070a7819 */ /* 0x000fc800000006ff */
[----:B------:R1:W2:Y:S01]  /*1990*/  SYNCS.PHASECHK.TRANS64.TRYWAIT P1, [R3+URZ+0x36410], R10 ;  /* 0x0364100a030075a7 */ /* 0x0002a2000802017f */
[----:B------:R-:W-:Y:S05]  /*19a0*/  @!P0 BRA `(.L_x_1168) ;  /* 0x0000000000048947 */ /* 0x000fea0003800000 */
[----:B------:R-:W-:Y:S01]  /*19b0*/  BPT.TRAP 0x1 ;  /* 0x000000040000795c */ /* 0x000fe20000300000 */
.L_x_1168:
[----:B--2---:R-:W-:Y:S05]  /*19c0*/  @P1 BRA `(.L_x_1169) ;  /* 0x0000000000081947 */ /* 0x004fea0003800000 */
[----:B------:R-:W2:Y:S02]  /*19d0*/  SYNCS.PHASECHK.TRANS64.TRYWAIT P1, [R3+URZ+0x36410], R10 ;  /* 0x0364100a030075a7 */ /* 0x000ea4000802017f */
[----:B--2---:R-:W-:Y:S05]  /*19e0*/  @!P1 BRA `(.L_x_1170) ;  /* 0x0000008000309947 */ /* 0x004fea0003800000 */
.L_x_1169:
        /* <DEDUP_REMOVED lines=12> */
[----:B-12---:R-:W-:-:S02]  /*1ab0*/  LEA R10, R9, UR37, 0x2 ;  /* 0x00000025090a7c11 */ /* 0x006fc4000f8e10ff */
        /* <DEDUP_REMOVED lines=86> */
[----:B------:R1:W2:Y:S04]  /*2020*/  LDS R23, [R10+0x30000] ;  /* 0x030000000a177984 */ /* 0x0002a80000000800 */
[----:B------:R1:W3:Y:S01]  /*2030*/  LDS R9, [R10+0x30020] ;  /* 0x030020000a097984 */ /* 0x0002e20000000800 */
[----:B------:R-:W-:Y:S05]  /*2040*/  @!P0 BRA `(.L_x_1171) ;  /* 0x0000000000048947 */ /* 0x000fea0003800000 */
[----:B------:R-:W-:Y:S01]  /*2050*/  BPT.TRAP 0x1 ;  /* 0x000000040000795c */ /* 0x000fe20000300000 */
.L_x_1171:
[----:B-1----:R-:W-:-:S04]  /*2060*/  SHF.L.U32 R10, R4, 0x1f, RZ ;  /* 0x0000001f040a7819 */ /* 0x002fc800000006ff */
[----:B------:R1:W4:Y:S01]  /*2070*/  SYNCS.PHASECHK.TRANS64.TRYWAIT P1, [UR37+0x36430], R10 ;  /* 0x0364300aff0075a7 */ /* 0x0003220008020165 */
[----:B------:R-:W-:Y:S05]  /*2080*/  @!P0 BRA `(.L_x_1172) ;  /* 0x0000000000048947 */ /* 0x000fea0003800000 */
[----:B------:R-:W-:Y:S01]  /*2090*/  BPT.TRAP 0x1 ;  /* 0x000000040000795c */ /* 0x000fe20000300000 */
.L_x_1172:
[----:B----4-:R-:W-:Y:S05]  /*20a0*/  @P1 BRA `(.L_x_1173) ;  /* 0x0000000000081947 */ /* 0x010fea0003800000 */
[----:B------:R-:W4:Y:S02]  /*20b0*/  SYNCS.PHASECHK.TRANS64.TRYWAIT P1, [UR37+0x36430], R10 ;  /* 0x0364300aff0075a7 */ /* 0x000f240008020165 */
[----:B----4-:R-:W-:Y:S05]  /*20c0*/  @!P1 BRA `(.L_x_1174) ;  /* 0x00000078008c9947 */ /* 0x010fea0003800000 */
.L_x_1173:
[----:B------:R-:W-:Y:S01]  /*20d0*/  UIADD3 UR5, UR37, 0x2a000, URZ ;  /* 0x0002a00025057890 */ /* 0x000fe2000fffe03f */
[----:B------:R-:W5:Y:S01]  /*20e0*/  LDL R152, [R1+0x8] ;  /* 0x0000080001987983 */ /* 0x000f620000100800 */
[----:B------:R-:W-:Y:S01]  /*20f0*/  UIADD3 UR4, UR4, 0x9000, URZ ;  /* 0x0000900004047890 */ /* 0x000fe2000fffe03f */
[----:B------:R-:W-:Y:S01]  /*2100*/  WARPGROUP.ARRIVE ;  /* 0x00000000000079c5 */ /* 0x000fe20000000000 */
[----:B------:R-:W-:Y:S01]  /*2110*/  USHF.R.U32.HI UR5, URZ, 0x4, UR5 ;  /* 0x000000043f057899 */ /* 0x000fe20008011605 */
[----:B-1--4-:R-:W-:Y:S01]  /*2120*/  FMUL.FTZ R10, R136, UR45 ;  /* 0x0000002d880a7c20 */ /* 0x012fe20008410000 */
[----:B------:R-:W-:Y:S01]  /*2130*/  USHF.R.U32.HI UR4, URZ, 0x4, UR4 ;  /* 0x000000043f047899 */ /* 0x000fe20008011604 */
[----:B------:R-:W-:Y:S01]  /*2140*/  FMUL.FTZ R11, R137, UR45 ;  /* 0x0000002d890b7c20 */ /* 0x000fe20008410000 */
[----:B------:R-:W-:Y:S01]  /*2150*/  ULOP3.LUT UR5, UR5, 0x3fff, URZ, 0xc0, !UPT ;  /* 0x00003fff05057892 */ /* 0x000fe2000f8ec03f */
[----:B------:R-:W-:Y:S01]  /*2160*/  FMUL.FTZ R12, R138, UR45 ;  /* 0x0000002d8a0c7c20 */ /* 0x000fe20008410000 */
[----:B------:R-:W-:Y:S01]  /*2170*/  ULOP3.LUT UR6, UR4, 0x3fff, URZ, 0xc0, !UPT ;  /* 0x00003fff04067892 */ /* 0x000fe2000f8ec03f */
[----:B------:R-:W-:Y:S01]  /*2180*/  FMUL.FTZ R15, R141, UR45 ;  /* 0x0000002d8d0f7c20 */ /* 0x000fe20008410000 */
[----:B------:R-:W-:Y:S01]  /*2190*/  ULOP3.LUT UR4, UR5, 0x10000, URZ, 0xfc, !UPT ;  /* 0x0001000005047892 */ /* 0x000fe2000f8efc3f */
[----:B------:R-:W-:Y:S01]  /*21a0*/  FMUL.FTZ R13, R139, UR45 ;  /* 0x0000002d8b0d7c20 */ /* 0x000fe20008410000 */
[----:B------:R-:W-:Y:S01]  /*21b0*/  ULOP3.LUT UR6, UR6, 0x10000, URZ, 0xfc, !UPT ;  /* 0x0001000006067892 */ /* 0x000fe2000f8efc3f */
[----:B------:R-:W-:Y:S01]  /*21c0*/  FMUL.FTZ R14, R140, UR45 ;  /* 0x0000002d8c0e7c20 */ /* 0x000fe20008410000 */
[----:B------:R-:W-:Y:S01]  /*21d0*/  UMOV UR5, 0x40000040 ;  /* 0x4000004000057882 */ /* 0x000fe20000000000 */
[----:B------:R-:W-:Y:S01]  /*21e0*/  UMOV UR7, 0x40000040 ;  /* 0x4000004000077882 */ /* 0x000fe20000000000 */
[----:B------:R-:W-:Y:S01]  /*21f0*/  UIADD3 UR10, UR6, 0x2, URZ ;  /* 0x00000002060a7890 */ /* 0x000fe2000fffe03f */
[----:B------:R-:W-:Y:S01]  /*2200*/  FMUL.FTZ R17, R142, UR45 ;  /* 0x0000002d8e117c20 */ /* 0x000fe20008410000 */
[----:B------:R-:W-:Y:S01]  /*2210*/  UIADD3 UR8, UR4, 0x2, URZ ;  /* 0x0000000204087890 */ /* 0x000fe2000fffe03f */
[----:B------:R-:W-:Y:S01]  /*2220*/  FMUL.FTZ R18, R143, UR45 ;  /* 0x0000002d8f127c20 */ /* 0x000fe20008410000 */
[----:B------:R-:W-:Y:S01]  /*2230*/  UMOV UR11, 0x40000040 ;  /* 0x40000040000b7882 */ /* 0x000fe20000000000 */
[----:B------:R-:W-:Y:S01]  /*2240*/  HGMMA.64x32x16.F32.BF16 R120, gdesc[UR4], RZ, !UPT, gsb0 ;  /* 0x00600000047879f0 */ /* 0x000fe2000c0018ff */
[----:B------:R-:W-:Y:S01]  /*2250*/  UMOV UR9, 0x40000040 ;  /* 0x4000004000097882 */ /* 0x000fe20000000000 */
[----:B------:R-:W-:Y:S01]  /*2260*/  UMOV UR7, 0x40000040 ;  /* 0x4000004000077882 */ /* 0x000fe20000000000 */
[----:B------:R-:W-:Y:S01]  /*2270*/  UMOV UR5, 0x40000040 ;  /* 0x4000004000057882 */ /* 0x000fe20000000000 */
[----:B------:R-:W-:Y:S01]  /*2280*/  UISETP.GE.AND UP0, UPT, UR44, 0x1, UPT ;  /* 0x000000012c00788c */ /* 0x000fe2000bf06270 */
        /* <DEDUP_REMOVED lines=8> */
[----:B------:R-:W-:Y:S01]  /*2310*/  PLOP3.LUT P2, PT, PT, PT, UP0, 0x80, 0x0 ;  /* 0x000000000000781c */ /* 0x000fe20003f4f008 */
[----:B------:R-:W1:Y:S01]  /*2320*/  MUFU.TANH R10, R10 ;  /* 0x0000000a000a7308 */ /* 0x000e620000002400 */
[----:B------:R-:W-:-:S04]  /*2330*/  IMAD.U32 R139, RZ, RZ, UR39 ;  /* 0x00000027ff8b7e24 */ /* 0x000fc8000f8e00ff */
[----:B------:R-:W-:Y:S02]  /*2340*/  IMAD R140, R139, 0x40, R6 ;  /* 0x000000408b8c7824 */ /* 0x000fe400078e0206 */
[----:B------:R-:W-:Y:S01]  /*2350*/  VIADD R139, R5, UR41 ;  /* 0x00000029058b7c36 */ /* 0x000fe20008000000 */
[----:B------:R-:W4:Y:S08]  /*2360*/  MUFU.TANH R11, R11 ;  /* 0x0000000b000b7308 */ /* 0x000f300000002400 */
[----:B------:R-:W1:Y:S08]  /*2370*/  MUFU.TANH R12, R12 ;  /* 0x0000000c000c7308 */ /* 0x000e700000002400 */
[----:B------:R-:W1:Y:S08]  /*2380*/  MUFU.TANH R13, R13 ;  /* 0x0000000d000d7308 */ /* 0x000e700000002400 */
[----:B------:R-:W1:Y:S08]  /*2390*/  MUFU.TANH R14, R14 ;  /* 0x0000000e000e7308 */ /* 0x000e700000002400 */
[----:B------:R-:W1:Y:S01]  /*23a0*/  MUFU.TANH R15, R15 ;  /* 0x0000000f000f7308 */ /* 0x000e620000002400 */
[----:B------:R-:W-:-:S02]  /*23b0*/  WARPGROUP.DEPBAR.LE gsb0, 0x0 ;  /* 0x00008000000079c5 */ /* 0x000fc40000010000 */
[----:B------:R-:W-:-:S05]  /*23c0*/  WARPGROUP.ARRIVE ;  /* 0x00000000000079c5 */ /* 0x000fca0000000000 */
[----:B------:R-:W1:Y:S01]  /*23d0*/  MUFU.TANH R17, R17 ;  /* 0x0000001100117308 */ /* 0x000e620000002400 */
[----:B------:R-:W-:Y:S01]  /*23e0*/  HGMMA.64x32x16.F32.BF16 R120, gdesc[UR8], R120, gsb0 ;  /* 0x00600000087879f0 */ /* 0x000fe20008001878 */
[----:B------:R-:W-:Y:S02]  /*23f0*/  UIADD3 UR10, UR6, 0x4, URZ ;  /* 0x00000004060a7890 */ /* 0x000fe4000fffe03f */
[----:B------:R-:W-:-:S04]  /*2400*/  UIADD3 UR8, UR4, 0x4, URZ ;  /* 0x0000000404087890 */ /* 0x000fc8000fffe03f */
[----:B------:R-:W1:Y:S01]  /*2410*/  MUFU.TANH R18, R18 ;  /* 0x0000001200127308 */ /* 0x000e620000002400 */
[----:B------:R-:W-:Y:S01]  /*2420*/  UMOV UR11, 0x40000040 ;  /* 0x40000040000b7882 */ /* 0x000fe20000000000 */
[----:B------:R-:W-:-:S06]  /*2430*/  UMOV UR9, 0x40000040 ;  /* 0x4000004000097882 */ /* 0x000fcc0000000000 */
[----:B------:R-:W1:Y:S08]  /*2440*/  MUFU.TANH R20, R20 ;  /* 0x0000001400147308 */ /* 0x000e700000002400 */
[----:B------:R-:W1:Y:S08]  /*2450*/  MUFU.TANH R21, R21 ;  /* 0x0000001500157308 */ /* 0x000e700000002400 */
        /* <DEDUP_REMOVED lines=27> */
[----:B-----5:R-:W-:Y:S01]  /*2610*/  VIADDMNMX R147, R140, R139, R152, PT ;  /* 0x0000008b8c937246 */ /* 0x020fe20003800198 */
        /* <DEDUP_REMOVED lines=35> */
[----:B------:R-:W-:Y:S02]  /*2850*/  UIADD3 UR6, UR6, 0x606, URZ ;  /* 0x0000060606067890 */ /* 0x000fe4000fffe03f */
[----:B------:R-:W-:Y:S01]  /*2860*/  UIADD3 UR4, UR4, 0x406, URZ ;  /* 0x0000040604047890 */ /* 0x000fe2000fffe03f */
[----:B------:R-:W-:Y:S02]  /*2870*/  WARPGROUP.DEPBAR.LE gsb0, 0x0 ;  /* 0x00008000000079c5 */ /* 0x000fe40000010000 */
[----:B------:R-:W-:-:S06]  /*2880*/  WARPGROUP.ARRIVE ;  /* 0x00000000000079c5 */ /* 0x000fcc0000000000 */
[----:B------:R-:W-:Y:S03]  /*2890*/  HGMMA.64x32x16.F32.BF16 R120, gdesc[UR8], R120, gsb0 ;  /* 0x00600000087879f0 */ /* 0x000fe60008001878 */
[----:B------:R-:W-:Y:S02]  /*28a0*/  WARPGROUP.DEPBAR.LE gsb0, 0x0 ;  /* 0x00008000000079c5 */ /* 0x000fe40000010000 */
[----:B------:R-:W-:-:S06]  /*28b0*/  WARPGROUP.ARRIVE ;  /* 0x00000000000079c5 */ /* 0x000fcc0000000000 */
[----:B------:R-:W-:Y:S01]  /*28c0*/  HGMMA.64x32x16.F32.BF16 R120, gdesc[UR4], R120, gsb0 ;  /* 0x00600000047879f0 */ /* 0x000fe20008001878 */
[----:B------:R-:W-:-:S06]  /*28d0*/  ULOP3.LUT UR4, URZ, UR40, URZ, 0x33, !UPT ;  /* 0x000000283f047292 */ /* 0x000fcc000f8e333f */
[----:B------:R-:W-:-:S04]  /*28e0*/  VIADD R145, R5, UR4 ;  /* 0x0000000405917c36 */ /* 0x000fc80008000000 */
[----:B------:R-:W-:Y:S01]  /*28f0*/  IMAD.IADD R148, R140, 0x1, R145 ;  /* 0x000000018c947824 */ /* 0x000fe200078e0291 */
[----:B------:R-:W-:Y:S02]  /*2900*/  WARPGROUP.DEPBAR.LE gsb0, 0x0 ;  /* 0x00008000000079c5 */ /* 0x000fe40000010000 */
[----:B-1--4-:R-:W-:Y:S05]  /*2910*/  @!P2 BRA `(.L_x_1175) ;  /* 0x000000000068a947 */ /* 0x012fea0003800000 */
[----:B------:R-:W1:Y:S01]  /*2920*/  LDC R143, c[0x0][0x280] ;  /* 0x0000a000ff8f7b82 */ /* 0x000e620000000800 */
[----:B------:R-:W-:Y:S01]  /*2930*/  BSSY B0, `(.L_x_1176) ;  /* 0x0000013000007945 */ /* 0x000fe20003800000 */
[----:B-1----:R-:W-:-:S04]  /*2940*/  IADD3 R142, R140, UR43, -R143 ;  /* 0x0000002b8c8e7c10 */ /* 0x002fc8000fffe88f */
[----:B------:R-:W-:-:S13]  /*2950*/  ISETP.GT.AND P1, PT, R142, -0x1, PT ;  /* 0xffffffff8e00780c */ /* 0x000fda0003f24270 */
[----:B------:R-:W-:Y:S05]  /*2960*/  @P1 BRA `(.L_x_1177) ;  /* 0x0000000000241947 */ /* 0x000fea0003800000 */
[----:B------:R-:W-:Y:S01]  /*2970*/  UISETP.NE.AND UP0, UPT, UR44, 0x1, UPT ;  /* 0x000000012c00788c */ /* 0x000fe2000bf05270 */
[----:B------:R-:W-:-:S05]  /*2980*/  LOP3.LUT R142, RZ, R142, RZ, 0x33, !PT ;  /* 0x0000008eff8e7212 */ /* 0x000fca00078e33ff */
[----:B------:R-:W-:-:S05]  /*2990*/  PLOP3.LUT P1, PT, PT, PT, UP0, 0x80, 0x0 ;  /* 0x000000000000781c */ /* 0x000fca0003f2f008 */
[----:B------:R-:W-:-:S08]  /*29a0*/  @UP0 ULDC UR5, c[0x0][0x754] ;  /* 0x0001d50000050ab9 */ /* 0x000fd00000000800 */
[----:B------:R-:W-:Y:S01]  /*29b0*/  @P1 IMAD.HI.U32 R143, R142, UR5, RZ ;  /* 0x000000058e8f1c27 */ /* 0x000fe2000f8e00ff */
[----:B------:R-:W-:-:S04]  /*29c0*/  @UP0 ULDC UR5, c[0x0][0x758] ;  /* 0x0001d60000050ab9 */ /* 0x000fc80000000800 */
[----:B------:R-:W-:-:S04]  /*29d0*/  @P1 SHF.R.U32.HI R142, RZ, UR5, R143 ;  /* 0x00000005ff8e1c19 */ /* 0x000fc8000801168f */
[----:B------:R-:W-:Y:S01]  /*29e0*/  LOP3.LUT R142, RZ, R142, RZ, 0x33, !PT ;  /* 0x0000008eff8e7212 */ /* 0x000fe200078e33ff */
[----:B------:R-:W-:Y:S06]  /*29f0*/  BRA `(.L_x_1178) ;  /* 0x0000000000187947 */ /* 0x000fec0003800000 */
.L_x_1177:
[----:B------:R-:W-:-:S06]  /*2a00*/  UISETP.NE.AND UP0, UPT, UR44, 0x1, UPT ;  /* 0x000000012c00788c */ /* 0x000fcc000bf05270 */
[----:B------:R-:W-:-:S05]  /*2a10*/  PLOP3.LUT P1, PT, PT, PT, UP0, 0x80, 0x0 ;  /* 0x000000000000781c */ /* 0x000fca0003f2f008 */
[----:B------:R-:W-:-:S08]  /*2a20*/  @UP0 ULDC UR5, c[0x0][0x754] ;  /* 0x0001d50000050ab9 */ /* 0x000fd00000000800 */
[----:B------:R-:W-:Y:S01]  /*2a30*/  @P1 IMAD.HI.U32 R143, R142, UR5, RZ ;  /* 0x000000058e8f1c27 */ /* 0x000fe2000f8e00ff */
[----:B------:R-:W-:-:S04]  /*2a40*/  @UP0 ULDC UR5, c[0x0][0x758] ;  /* 0x0001d60000050ab9 */ /* 0x000fc80000000800 */
[----:B------:R-:W-:-:S07]  /*2a50*/  @P1 SHF.R.U32.HI R142, RZ, UR5, R143 ;  /* 0x00000005ff8e1c19 */ /* 0x000fce000801168f */
.L_x_1178:
[----:B------:R-:W-:Y:S05]  /*2a60*/  BSYNC B0 ;  /* 0x0000000000007941 */ /* 0x000fea0003800000 */
.L_x_1176:
[----:B------:R-:W4:Y:S01]  /*2a70*/  LDL R143, [R1+0x4] ;  /* 0x00000400018f7983 */ /* 0x000f220000100800 */
[----:B------:R-:W-:Y:S01]  /*2a80*/  IADD3 R148, R140, UR4, R5 ;  /* 0x000000048c947c10 */ /* 0x000fe2000fffe005 */
[----:B----4-:R-:W-:-:S05]  /*2a90*/  IMAD R142, R142, UR44, R143 ;  /* 0x0000002c8e8e7c24 */ /* 0x010fca000f8e028f */
[----:B------:R-:W-:Y:S02]  /*2aa0*/  VIADDMNMX R147, R142, UR44, R147, PT ;  /* 0x0000002c8e937c46 */ /* 0x000fe4000b800193 */
[----:B------:R-:W-:-:S07]  /*2ab0*/  VIMNMX R148, R148, R142, !PT ;  /* 0x0000008e94947248 */ /* 0x000fce0007fe0100 */
.L_x_1175:
[----:B------:R-:W-:-:S04]  /*2ac0*/  VIADD R140, R140, 0x8 ;  /* 0x000000088c8c7836 */ /* 0x000fc80000000000 */
[----:B------:R-:W-:Y:S01]  /*2ad0*/  IMAD.IADD R145, R145, 0x1, R140 ;  /* 0x0000000191917824 */ /* 0x000fe200078e028c */
[----:B------:R-:W-:Y:S01]  /*2ae0*/  VIADDMNMX R139, R140, R139, R152, PT ;  /* 0x0000008b8c8b7246 */ /* 0x000fe20003800198 */
[----:B------:R-:W-:Y:S06]  /*2af0*/  @!P2 BRA `(.L_x_1179) ;  /* 0x000000000064a947 */ /* 0x000fec0003800000 */
        /* <DEDUP_REMOVED lines=14> */
.L_x_1181:
[----:B------:R-:W-:-:S06]  /*2be0*/  UISETP.NE.AND UP0, UPT, UR44, 0x1, UPT ;  /* 0x000000012c00788c */ /* 0x000fcc000bf05270 */
[----:B------:R-:W-:-:S05]  /*2bf0*/  PLOP3.LUT P1, PT, PT, PT, UP0, 0x80, 0x0 ;  /* 0x000000000000781c */ /* 0x000fca0003f2f008 */
[----:B------:R-:W-:-:S08]  /*2c00*/  @UP0 ULDC UR4, c[0x0][0x754] ;  /* 0x0001d50000040ab9 */ /* 0x000fd00000000800 */
[----:B------:R-:W-:Y:S01]  /*2c10*/  @P1 IMAD.HI.U32 R142, R140, UR4, RZ ;  /* 0x000000048c8e1c27 */ /* 0x000fe2000f8e00ff */
[----:B------:R-:W-:-:S04]  /*2c20*/  @UP0 ULDC UR4, c[0x0][0x758] ;  /* 0x0001d60000040ab9 */ /* 0x000fc80000000800 */
[----:B------:R-:W-:-:S07]  /*2c30*/  @P1 SHF.R.U32.HI R140, RZ, UR4, R142 ;  /* 0x00000004ff8c1c19 */ /* 0x000fce000801168e */
.L_x_1182:
[----:B------:R-:W-:Y:S05]  /*2c40*/  BSYNC B0 ;  /* 0x0000000000007941 */ /* 0x000fea0003800000 */
.L_x_1180:
[----:B------:R-:W4:Y:S02]  /*2c50*/  LDL R142, [R1+0x4] ;  /* 0x00000400018e7983 */ /* 0x000f240000100800 */
[----:B----4-:R-:W-:-:S05]  /*2c60*/  IMAD R140, R140, UR44, R142 ;  /* 0x0000002c8c8c7c24 */ /* 0x010fca000f8e028e */
[----:B------:R-:W-:Y:S02]  /*2c70*/  VIMNMX R145, R145, R140, !PT ;  /* 0x0000008c91917248 */ /* 0x000fe40007fe0100 */
[----:B------:R-:W-:-:S07]  /*2c80*/  VIADDMNMX R139, R140, UR44, R139, PT ;  /* 0x0000002c8c8b7c46 */ /* 0x000fce000b80018b */
.L_x_1179:
[----:B------:R-:W-:Y:S01]  /*2c90*/  LEA R152, R6, UR37, 0x2 ;  /* 0x0000002506987c11 */ /* 0x000fe2000f8e10ff */
[----:B------:R-:W1:Y:S01]  /*2ca0*/  S2R R150, SR_CTAID.X ;  /* 0x0000000000967919 */ /* 0x000e620000002500 */
[----:B------:R-:W-:-:S03]  /*2cb0*/  LOP3.LUT R16, R16, 0xfffffffb, RZ, 0xc0, !PT ;  /* 0xfffffffb10107812 */ /* 0x000fc600078ec0ff */
[----:B------:R-:W4:Y:S01]  /*2cc0*/  LDS R153, [R152+0x30200] ;  /* 0x0302000098997984 */ /* 0x000f220000000800 */
[----:B------:R-:W-:-:S03]  /*2cd0*/  @P0 LOP3.LUT R16, R16, 0x4, RZ, 0xfc, !PT ;  /* 0x0000000410100812 */ /* 0x000fc600078efcff */
[----:B------:R-:W5:Y:S01]  /*2ce0*/  LDS R152, [R152+0x30220] ;  /* 0x0302200098987984 */ /* 0x000f620000000800 */
[----:B-1----:R-:W-:-:S05]  /*2cf0*/  IMAD R150, R150, -0x60, RZ ;  /* 0xffffffa096967824 */ /* 0x002fca00078e02ff */
[C---:B------:R-:W-:Y:S02]  /*2d00*/  ISETP.GE.AND P6, PT, R150.reuse, 0x2, PT ;  /* 0x000000029600780c */ /* 0x040fe40003fc6270 */
[----:B------:R-:W-:Y:S02]  /*2d10*/  ISETP.GE.AND P4, PT, R150, 0x9, PT ;  /* 0x000000099600780c */ /* 0x000fe40003f86270 */
[----:B------:R-:W-:Y:S02]  /*2d20*/  ISETP.GT.AND P5, PT, R145, 0x1, !P6 ;  /* 0x000000019100780c */ /* 0x000fe400077a4270 */
[----:B------:R-:W-:Y:S01]  /*2d30*/  ISETP.GT.AND P6, PT, R148, 0x1, !P6 ;  /* 0x000000019400780c */ /* 0x000fe200077c4270 */
[--C-:B----4-:R-:W-:Y:S01]  /*2d40*/  FADD.FTZ R120, R120, -R153.reuse ;  /* 0x8000009978787221 */ /* 0x110fe20000010000 */
[--C-:B------:R-:W-:Y:S01]  /*2d50*/  FADD.FTZ R121, R121, -R153.reuse ;  /* 0x8000009979797221 */ /* 0x100fe20000010000 */
[--C-:B------:R-:W-:Y:S01]  /*2d60*/  FADD.FTZ R124, R124, -R153.reuse ;  /* 0x800000997c7c7221 */ /* 0x100fe20000010000 */
[--C-:B------:R-:W-:Y:S01]  /*2d70*/  FADD.FTZ R125, R125, -R153.reuse ;  /* 0x800000997d7d7221 */ /* 0x100fe20000010000 */
[--C-:B------:R-:W-:Y:S01]  /*2d80*/  FADD.FTZ R128, R128, -R153.reuse ;  /* 0x8000009980807221 */ /* 0x100fe20000010000 */
[--C-:B------:R-:W-:Y:S01]  /*2d90*/  FADD.FTZ R129, R129, -R153.reuse ;  /* 0x8000009981817221 */ /* 0x100fe20000010000 */
[--C-:B------:R-:W-:Y:S01]  /*2da0*/  FADD.FTZ R132, R132, -R153.reuse ;  /* 0x8000009984847221 */ /* 0x100fe20000010000 */
[----:B------:R-:W-:Y:S01]  /*2db0*/  FADD.FTZ R133, R133, -R153 ;  /* 0x8000009985857221 */ /* 0x000fe20000010000 */
[----:B------:R-:W-:Y:S01]  /*2dc0*/  ISETP.GT.AND P3, PT, R145, 0x8, !P4 ;  /* 0x000000089100780c */ /* 0x000fe20006764270 */
[----:B------:R-:W4:Y:S01]  /*2dd0*/  LDL R153, [R1] ;  /* 0x0000000001997983 */ /* 0x000f220000100800 */
[----:B------:R-:W-:-:S02]  /*2de0*/  ISETP.LT.OR P6, PT, R147, 0x2, P6 ;  /* 0x000000029300780c */ /* 0x000fc400037c1670 */
[C---:B------:R-:W-:Y:S02]  /*2df0*/  ISETP.GE.AND P2, PT, R150.reuse, 0xa, PT ;  /* 0x0000000a9600780c */ /* 0x040fe40003f46270 */
[----:B------:R-:W-:Y:S02]  /*2e00*/  ISETP.LT.OR P3, PT, R139, 0x9, P3 ;  /* 0x000000098b00780c */ /* 0x000fe40001f61670 */
[----:B------:R-:W-:Y:S02]  /*2e10*/  FSEL R155, R11, -INF , !P6 ;  /* 0xff8000000b9b7808 */ /* 0x000fe40007000000 */
[----:B------:R-:W-:Y:S02]  /*2e20*/  ISETP.LT.OR P5, PT, R139, 0x2, P5 ;  /* 0x000000028b00780c */ /* 0x000fe40002fa1670 */
[----:B------:R-:W-:Y:S01]  /*2e30*/  ISETP.GE.AND P1, PT, R150, 0x11, PT ;  /* 0x000000119600780c */ /* 0x000fe20003f26270 */
[----:B--2---:R-:W-:Y:S01]  /*2e40*/  FFMA.FTZ R155, R155, UR46, -R23 ;  /* 0x0000002e9b9b7c23 */ /* 0x004fe20008010817 */
[----:B------:R-:W-:-:S02]  /*2e50*/  ISETP.GT.AND P4, PT, R148, 0x8, !P4 ;  /* 0x000000089400780c */ /* 0x000fc40006784270 */
[----:B------:R-:W-:Y:S02]  /*2e60*/  ISETP.GT.AND P6, PT, R148, 0x9, !P2 ;  /* 0x000000099400780c */ /* 0x000fe400057c4270 */
[----:B------:R-:W-:Y:S01]  /*2e70*/  FSEL R146, R17, -INF , !P3 ;  /* 0xff80000011927808 */ /* 0x000fe20005800000 */
[----:B------:R-:W1:Y:S01]  /*2e80*/  MUFU.EX2 R155, R155 ;  /* 0x0000009b009b7308 */ /* 0x000e620000000800 */
[----:B------:R-:W-:Y:S02]  /*2e90*/  FSEL R149, R13, -INF , !P5 ;  /* 0xff8000000d957808 */ /* 0x000fe40006800000 */
[----:B------:R-:W-:Y:S01]  /*2ea0*/  ISETP.LT.OR P4, PT, R147, 0x9, P4 ;  /* 0x000000099300780c */ /* 0x000fe20002781670 */
[--C-:B---3--:R-:W-:Y:S01]  /*2eb0*/  FFMA.FTZ R146, R146, UR46, -R9.reuse ;  /* 0x0000002e92927c23 */ /* 0x108fe20008010809 */
[----:B------:R-:W-:Y:S01]  /*2ec0*/  ISETP.GT.AND P3, PT, R148, 0x10, !P1 ;  /* 0x000000109400780c */ /* 0x000fe20004f64270 */
[----:B------:R-:W-:Y:S01]  /*2ed0*/  FFMA.FTZ R149, R149, UR46, -R9 ;  /* 0x0000002e95957c23 */ /* 0x000fe20008010809 */
[----:B------:R-:W-:-:S02]  /*2ee0*/  ISETP.LT.OR P6, PT, R147, 0xa, P6 ;  /* 0x0000000a9300780c */ /* 0x000fc400037c1670 */
[----:B------:R-:W-:Y:S02]  /*2ef0*/  ISETP.GE.AND P5, PT, R150, 0x12, PT ;  /* 0x000000129600780c */ /* 0x000fe40003fa6270 */
[----:B------:R-:W-:Y:S02]  /*2f00*/  FSEL R142, R14, -INF , !P4 ;  /* 0xff8000000e8e7808 */ /* 0x000fe40006000000 */
[----:B------:R-:W-:Y:S01]  /*2f10*/  ISETP.GT.AND P2, PT, R145, 0x9, !P2 ;  /* 0x000000099100780c */ /* 0x000fe20005744270 */
[----:B------:R-:W-:Y:S01]  /*2f20*/  MUFU.EX2 R146, R146 ;  /* 0x0000009200927308 */ /* 0x000fe20000000800 */
[----:B------:R-:W-:Y:S01]  /*2f30*/  ISETP.LT.OR P3, PT, R147, 0x11, P3 ;  /* 0x000000119300780c */ /* 0x000fe20001f61670 */
[----:B------:R-:W-:Y:S01]  /*2f40*/  FFMA.FTZ R142, R142, UR46, -R23 ;  /* 0x0000002e8e8e7c23 */ /* 0x000fe20008010817 */
[----:B------:R-:W-:Y:S01]  /*2f50*/  FSEL R143, R15, -INF , !P6 ;  /* 0xff8000000f8f7808 */ /* 0x000fe20007000000 */
[----:B-1----:R-:W-:Y:S01]  /*2f60*/  FMUL.FTZ R121, R155, R121 ;  /* 0x000000799b797220 */ /* 0x002fe20000410000 */
[----:B------:R-:W-:-:S02]  /*2f70*/  ISETP.GE.AND P4, PT, R150, 0x19, PT ;  /* 0x000000199600780c */ /* 0x000fc40003f86270 */
[----:B------:R-:W-:Y:S01]  /*2f80*/  ISETP.GT.AND P6, PT, R148, 0x11, !P5 ;  /* 0x000000119400780c */ /* 0x000fe20006fc4270 */
[----:B------:R-:W1:Y:S01]  /*2f90*/  MUFU.EX2 R142, R142 ;  /* 0x0000008e008e7308 */ /* 0x000e620000000800 */
[----:B------:R-:W-:Y:S01]  /*2fa0*/  FSEL R140, R20, -INF , !P3 ;  /* 0xff800000148c7808 */ /* 0x000fe20005800000 */
[--C-:B------:R-:W-:Y:S01]  /*2fb0*/  FFMA.FTZ R143, R143, UR46, -R23.reuse ;  /* 0x0000002e8f8f7c23 */ /* 0x100fe20008010817 */
[----:B------:R-:W-:Y:S02]  /*2fc0*/  ISETP.GT.AND P3, PT, R148, 0x18, !P4 ;  /* 0x000000189400780c */ /* 0x000fe40006764270 */
[C---:B------:R-:W-:Y:S01]  /*2fd0*/  ISETP.LT.OR P6, PT, R147.reuse, 0x12, P6 ;  /* 0x000000129300780c */ /* 0x040fe200037c1670 */
[----:B------:R-:W-:Y:S01]  /*2fe0*/  FFMA.FTZ R140, R140, UR46, -R23 ;  /* 0x0000002e8c8c7c23 */ /* 0x000fe20008010817 */
[----:B------:R-:W-:Y:S01]  /*2ff0*/  ISETP.LT.OR P3, PT, R147, 0x19, P3 ;  /* 0x000000199300780c */ /* 0x000fe20001f61670 */
[----:B------:R-:W2:Y:S01]  /*3000*/  MUFU.EX2 R143, R143 ;  /* 0x0000008f008f7308 */ /* 0x000ea20000000800 */
[----:B------:R-:W-:-:S02]  /*3010*/  FSEL R144, R21, -INF , !P6 ;  /* 0xff80000015907808 */ /* 0x000fc40007000000 */
[----:B------:R-:W-:Y:S02]  /*3020*/  ISETP.GE.AND P6, PT, R150, 0x1, PT ;  /* 0x000000019600780c */ /* 0x000fe40003fc6270 */
[----:B------:R-:W-:Y:S01]  /*3030*/  FSEL R156, R22, -INF , !P3 ;  /* 0xff800000169c7808 */ /* 0x000fe20005800000 */
[--C-:B------:R-:W-:Y:S01]  /*3040*/  FFMA.FTZ R144, R144, UR46, -R23.reuse ;  /* 0x0000002e90907c23 */ /* 0x100fe20008010817 */
[----:B------:R-:W-:Y:S01]  /*3050*/  ISETP.GT.AND P3, PT, R148, RZ, !P6 ;  /* 0x000000ff9400720c */ /* 0x000fe20007764270 */
[----:B------:R-:W-:Y:S01]  /*3060*/  MUFU.EX2 R140, R140 ;  /* 0x0000008c008c7308 */ /* 0x000fe20000000800 */
[----:B------:R-:W-:Y:S01]  /*3070*/  ISETP.GT.AND P6, PT, R145, RZ, !P6 ;  /* 0x000000ff9100720c */ /* 0x000fe200077c4270 */
[--C-:B------:R-:W-:Y:S01]  /*3080*/  FFMA.FTZ R156, R156, UR46, -R23.reuse ;  /* 0x0000002e9c9c7c23 */ /* 0x100fe20008010817 */
[----:B------:R-:W-:Y:S01]  /*3090*/  ISETP.LT.OR P3, PT, R147, 0x1, P3 ;  /* 0x000000019300780c */ /* 0x000fe20001f61670 */
[----:B-----5:R-:W-:Y:S01]  /*30a0*/  FADD.FTZ R126, R126, -R152 ;  /* 0x800000987e7e7221 */ /* 0x020fe20000010000 */
[----:B------:R-:W-:Y:S01]  /*30b0*/  ISETP.GT.AND P1, PT, R145, 0x10, !P1 ;  /* 0x000000109100780c */ /* 0x000fe20004f24270 */
[----:B-1----:R-:W-:Y:S01]  /*30c0*/  FMUL.FTZ R124, R142, R124 ;  /* 0x0000007c8e7c7220 */ /* 0x002fe20000410000 */
[----:B------:R-:W-:Y:S01]  /*30d0*/  FSEL R154, R10, -INF , !P3 ;  /* 0xff8000000a9a7808 */ /* 0x000fe20005800000 */
[----:B------:R-:W-:Y:S01]  /*30e0*/  MUFU.EX2 R144, R144 ;  /* 0x0000009000907308 */ /* 0x000fe20000000800 */
[----:B------:R-:W-:Y:S01]  /*30f0*/  ISETP.GE.AND P3, PT, R150, 0x1a, PT ;  /* 0x0000001a9600780c */ /* 0x000fe20003f66270 */
[----:B--2---:R-:W-:Y:S01]  /*3100*/  FMUL.FTZ R125, R143, R125 ;  /* 0x0000007d8f7d7220 */ /* 0x004fe20000410000 */
[----:B------:R-:W-:Y:S01]  /*3110*/  ISETP.GT.AND P5, PT, R145, 0x11, !P5 ;  /* 0x000000119100780c */ /* 0x000fe20006fa4270 */
[----:B------:R-:W-:Y:S01]  /*3120*/  FFMA.FTZ R154, R154, UR46, -R23 ;  /* 0x0000002e9a9a7c23 */ /* 0x000fe20008010817 */
[----:B------:R-:W-:-:S02]  /*3130*/  ISETP.GT.AND P0, PT, R148, 0x19, !P3 ;  /* 0x000000199400780c */ /* 0x000fc40005f04270 */
[----:B------:R-:W-:Y:S01]  /*3140*/  ISETP.GT.AND P4, PT, R145, 0x18, !P4 ;  /* 0x000000189100780c */ /* 0x000fe20006784270 */
[----:B------:R-:W-:Y:S01]  /*3150*/  MUFU.EX2 R149, R149 ;  /* 0x0000009500957308 */ /* 0x000fe20000000800 */
[----:B------:R-:W-:Y:S02]  /*3160*/  ISETP.LT.OR P0, PT, R147, 0x1a, P0 ;  /* 0x0000001a9300780c */ /* 0x000fe40000701670 */
[----:B------:R-:W-:Y:S02]  /*3170*/  ISETP.GT.AND P3, PT, R145, 0x19, !P3 ;  /* 0x000000199100780c */ /* 0x000fe40005f64270 */
[----:B------:R-:W-:Y:S02]  /*3180*/  FSEL R147, R141, -INF , !P0 ;  /* 0xff8000008d937808 */ /* 0x000fe40004000000 */
[C---:B------:R-:W-:Y:S01]  /*3190*/  ISETP.LT.OR P6, PT, R139.reuse, 0x1, P6 ;  /* 0x000000018b00780c */ /* 0x040fe200037c1670 */
[----:B------:R-:W1:Y:S01]  /*31a0*/  MUFU.EX2 R154, R154 ;  /* 0x0000009a009a7308 */ /* 0x000e620000000800 */
[----:B------:R-:W-:Y:S01]  /*31b0*/  ISETP.LT.OR P2, PT, R139, 0xa, P2 ;  /* 0x0000000a8b00780c */ /* 0x000fe20001741670 */
[----:B------:R-:W-:Y:S01]  /*31c0*/  FFMA.FTZ R147, R147, UR46, -R23 ;  /* 0x0000002e93937c23 */ /* 0x000fe20008010817 */
[----:B------:R-:W-:-:S02]  /*31d0*/  ISETP.LT.OR P1, PT, R139, 0x11, P1 ;  /* 0x000000118b00780c */ /* 0x000fc40000f21670 */
[C---:B------:R-:W-:Y:S02]  /*31e0*/  ISETP.LT.OR P5, PT, R139.reuse, 0x12, P5 ;  /* 0x000000128b00780c */ /* 0x040fe40002fa1670 */
[C---:B------:R-:W-:Y:S01]  /*31f0*/  ISETP.LT.OR P4, PT, R139.reuse, 0x19, P4 ;  /* 0x000000198b00780c */ /* 0x040fe20002781670 */
[----:B------:R-:W2:Y:S01]  /*3200*/  MUFU.EX2 R147, R147 ;  /* 0x0000009300937308 */ /* 0x000ea20000000800 */
[----:B------:R-:W-:Y:S02]  /*3210*/  ISETP.LT.OR P3, PT, R139, 0x1a, P3 ;  /* 0x0000001a8b00780c */ /* 0x000fe40001f61670 */
[----:B------:R-:W-:Y:S02]  /*3220*/  FSEL R151, R12, -INF , !P6 ;  /* 0xff8000000c977808 */ /* 0x000fe40007000000 */
[----:B------:R-:W-:Y:S02]  /*3230*/  FSEL R145, R18, -INF , !P2 ;  /* 0xff80000012917808 */ /* 0x000fe40005000000 */
[----:B------:R-:W-:Y:S01]  /*3240*/  FSEL R150, R19, -INF , !P1 ;  /* 0xff80000013967808 */ /* 0x000fe20004800000 */
[--C-:B------:R-:W-:Y:S01]  /*3250*/  FFMA.FTZ R151, R151, UR46, -R9.reuse ;  /* 0x0000002e97977c23 */ /* 0x100fe20008010809 */
[----:B------:R-:W-:Y:S01]  /*3260*/  FSEL R148, R136, -INF , !P5 ;  /* 0xff80000088947808 */ /* 0x000fe20006800000 */
[--C-:B------:R-:W-:Y:S01]  /*3270*/  FFMA.FTZ R145, R145, UR46, -R9.reuse ;  /* 0x0000002e91917c23 */ /* 0x100fe20008010809 */
[----:B------:R-:W-:Y:S01]  /*3280*/  FSEL R23, R137, -INF , !P4 ;  /* 0xff80000089177808 */ /* 0x000fe20006000000 */
[--C-:B------:R-:W-:Y:S01]  /*3290*/  FFMA.FTZ R150, R150, UR46, -R9.reuse ;  /* 0x0000002e96967c23 */ /* 0x100fe20008010809 */
[----:B------:R-:W-:Y:S01]  /*32a0*/  FSEL R139, R138, -INF , !P3 ;  /* 0xff8000008a8b7808 */ /* 0x000fe20005800000 */
[--C-:B------:R-:W-:Y:S01]  /*32b0*/  FFMA.FTZ R148, R148, UR46, -R9.reuse ;  /* 0x0000002e94947c23 */ /* 0x100fe20008010809 */
[----:B-1----:R-:W-:Y:S01]  /*32c0*/  FMUL.FTZ R120, R154, R120 ;  /* 0x000000789a787220 */ /* 0x002fe20000410000 */
[--C-:B------:R-:W-:Y:S01]  /*32d0*/  FFMA.FTZ R23, R23, UR46, -R9.reuse ;  /* 0x0000002e17177c23 */ /* 0x100fe20008010809 */
[----:B------:R-:W1:Y:S01]  /*32e0*/  MUFU.EX2 R151, R151 ;  /* 0x0000009700977308 */ /* 0x000e620000000800 */
[----:B------:R-:W-:Y:S01]  /*32f0*/  FFMA.FTZ R139, R139, UR46, -R9 ;  /* 0x0000002e8b8b7c23 */ /* 0x000fe20008010809 */
[----:B------:R-:W-:Y:S01]  /*3300*/  FFMA.FTZ R9, -R10, R10, 1 ;  /* 0x3f8000000a097423 */ /* 0x000fe2000001010a */
[----:B------:R-:W-:Y:S01]  /*3310*/  FFMA.FTZ R10, -R11, R11, 1 ;  /* 0x3f8000000b0a7423 */ /* 0x000fe2000001010b */
[----:B------:R-:W-:Y:S01]  /*3320*/  FFMA.FTZ R11, -R14, R14, 1 ;  /* 0x3f8000000e0b7423 */ /* 0x000fe2000001010e */
[----:B------:R-:W-:Y:S01]  /*3330*/  FMUL.FTZ R14, R146, R126 ;  /* 0x0000007e920e7220 */ /* 0x000fe20000410000 */
[----:B------:R-:W-:Y:S01]  /*3340*/  FMUL.FTZ R9, R120, R9 ;  /* 0x0000000978097220 */ /* 0x000fe20000410000 */
[----:B------:R-:W-:Y:S01]  /*3350*/  FMUL.FTZ R10, R121, R10 ;  /* 0x0000000a790a7220 */ /* 0x000fe20000410000 */
[----:B------:R-:W-:Y:S01]  /*3360*/  FFMA.FTZ R121, -R15, R15, 1 ;  /* 0x3f8000000f797423 */ /* 0x000fe2000001010f */
[----:B------:R-:W-:Y:S01]  /*3370*/  MUFU.EX2 R145, R145 ;  /* 0x0000009100917308 */ /* 0x000fe20000000800 */
[----:B------:R-:W-:Y:S01]  /*3380*/  FMUL.FTZ R11, R124, R11 ;  /* 0x0000000b7c0b7220 */ /* 0x000fe20000410000 */
[----:B------:R-:W-:Y:S01]  /*3390*/  FFMA.FTZ R124, -R21, R21, 1 ;  /* 0x3f800000157c7423 */ /* 0x000fe20000010115 */
[----:B------:R-:W-:Y:S01]  /*33a0*/  FMUL.FTZ R129, R144, R129 ;  /* 0x0000008190817220 */ /* 0x000fe20000410000 */
[--C-:B------:R-:W-:Y:S01]  /*33b0*/  FADD.FTZ R123, R123, -R152.reuse ;  /* 0x800000987b7b7221 */ /* 0x100fe20000010000 */
[----:B------:R-:W-:Y:S01]  /*33c0*/  FMUL.FTZ R128, R140, R128 ;  /* 0x000000808c807220 */ /* 0x000fe20000410000 */
[--C-:B------:R-:W-:Y:S01]  /*33d0*/  FADD.FTZ R134, R134, -R152.reuse ;  /* 0x8000009886867221 */ /* 0x100fe20000010000 */
[----:B------:R-:W-:Y:S01]  /*33e0*/  FFMA.FTZ R17, -R17, R17, 1 ;  /* 0x3f80000011117423 */ /* 0x000fe20000010111 */
[----:B------:R-:W3:Y:S01]  /*33f0*/  MUFU.EX2 R15, R23 ;  /* 0x00000017000f7308 */ /* 0x000ee20000000800 */
[----:B------:R-:W-:Y:S01]  /*3400*/  FMUL.FTZ R124, R129, R124 ;  /* 0x0000007c817c7220 */ /* 0x000fe20000410000 */
[----:B------:R-:W-:Y:S01]  /*3410*/  FFMA.FTZ R129, -R141, R141, 1 ;  /* 0x3f8000008d817423 */ /* 0x000fe2000001018d */
[----:B------:R-:W-:Y:S01]  /*3420*/  R2UR UR7, R8 ;  /* 0x00000000080772ca */ /* 0x000fe200000e0000 */
[--C-:B------:R-:W-:Y:S01]  /*3430*/  FADD.FTZ R122, R122, -R152.reuse ;  /* 0x800000987a7a7221 */ /* 0x100fe20000010000 */
[--C-:B------:R-:W-:Y:S01]  /*3440*/  FADD.FTZ R127, R127, -R152.reuse ;  /* 0x800000987f7f7221 */ /* 0x100fe20000010000 */
[--C-:B------:R-:W-:Y:S01]  /*3450*/  FADD.FTZ R130, R130, -R152.reuse ;  /* 0x8000009882827221 */ /* 0x100fe20000010000 */
[--C-:B------:R-:W-:Y:S01]  /*3460*/  FADD.FTZ R131, R131, -R152.reuse ;  /* 0x8000009883837221 */ /* 0x100fe20000010000 */
[----:B------:R-:W-:Y:S01]  /*3470*/  MUFU.EX2 R120, R156 ;  /* 0x0000009c00787308 */ /* 0x000fe20000000800 */
[----:B--2---:R-:W-:Y:S01]  /*3480*/  FMUL.FTZ R133, R147, R133 ;  /* 0x0000008593857220 */ /* 0x004fe20000410000 */
[----:B------:R-:W-:Y:S01]  /*3490*/  FADD.FTZ R135, R135, -R152 ;  /* 0x8000009887877221 */ /* 0x000fe20000010000 */
[----:B------:R-:W-:Y:S01]  /*34a0*/  USHF.R.U32.HI UR6, URZ, 0x4, UR42 ;  /* 0x000000043f067899 */ /* 0x000fe2000801162a */
[----:B------:R-:W-:-:S04]  /*34b0*/  LOP3.LUT P0, RZ, R16, 0x4, RZ, 0xc0, !PT ;  /* 0x0000000410ff7812 */ /* 0x000fc8000780c0ff */
[----:B------:R-:W-:Y:S08]  /*34c0*/  MUFU.EX2 R150, R150 ;  /* 0x0000009600967308 */ /* 0x000ff00000000800 */
[----:B------:R-:W2:Y:S08]  /*34d0*/  MUFU.EX2 R148, R148 ;  /* 0x0000009400947308 */ /* 0x000eb00000000800 */
[----:B------:R-:W5:Y:S01]  /*34e0*/  MUFU.EX2 R126, R139 ;  /* 0x0000008b007e7308 */ /* 0x000f620000000800 */
[----:B------:R-:W-:Y:S01]  /*34f0*/  FMUL.FTZ R121, R125, R121 ;  /* 0x000000797d797220 */ /* 0x000fe20000410000 */
[----:B------:R-:W-:Y:S01]  /*3500*/  FFMA.FTZ R125, -R20, R20, 1 ;  /* 0x3f800000147d7423 */ /* 0x000fe20000010114 */
[----:B------:R-:W-:Y:S01]  /*3510*/  FMUL.FTZ R129, R133, R129 ;  /* 0x0000008185817220 */ /* 0x000fe20000410000 */
[----:B------:R-:W-:Y:S01]  /*3520*/  FFMA.FTZ R133, -R12, R12, 1 ;  /* 0x3f8000000c857423 */ /* 0x000fe2000001010c */
[----:B------:R-:W-:Y:S01]  /*3530*/  FMUL.FTZ R123, R149, R123 ;  /* 0x0000007b957b7220 */ /* 0x000fe20000410000 */
[----:B------:R-:W-:Y:S01]  /*3540*/  FFMA.FTZ R12, -R13, R13, 1 ;  /* 0x3f8000000d0c7423 */ /* 0x000fe2000001010d */
[----:B------:R-:W-:Y:S01]  /*3550*/  FMUL.FTZ R125, R128, R125 ;  /* 0x0000007d807d7220 */ /* 0x000fe20000410000 */
[----:B------:R-:W-:Y:S01]  /*3560*/  FFMA.FTZ R128, -R22, R22, 1 ;  /* 0x3f80000016807423 */ /* 0x000fe20000010116 */
[----:B------:R-:W-:Y:S01]  /*3570*/  F2FP.BF16.F32.PACK_AB R20, R155, R154 ;  /* 0x0000009a9b14723e */ /* 0x000fe200000010ff */
[----:B------:R-:W-:Y:S01]  /*3580*/  FMUL.FTZ R123, R123, R12 ;  /* 0x0000000c7b7b7220 */ /* 0x000fe20000410000 */
[----:B-1----:R-:W-:Y:S01]  /*3590*/  F2FP.BF16.F32.PACK_AB R21, R149, R151 ;  /* 0x000000979515723e */ /* 0x002fe200000010ff */
[----:B------:R-:W-:Y:S01]  /*35a0*/  FMUL.FTZ R17, R14, R17 ;  /* 0x000000110e117220 */ /* 0x000fe20000410000 */
[----:B------:R-:W-:Y:S01]  /*35b0*/  F2FP.BF16.F32.PACK_AB R22, R143, R142 ;  /* 0x0000008e8f16723e */ /* 0x000fe200000010ff */
[----:B---3--:R-:W-:Y:S01]  /*35c0*/  FMUL.FTZ R134, R15, R134 ;  /* 0x000000860f867220 */ /* 0x008fe20000410000 */
[----:B------:R-:W-:Y:S01]  /*35d0*/  F2FP.BF16.F32.PACK_AB R23, R145, R146 ;  /* 0x000000929117723e */ /* 0x000fe200000010ff */
[----:B------:R-:W-:Y:S01]  /*35e0*/  BAR.SYNC.DEFER_BLOCKING 0x9, 0x180 ;  /* 0x0246000000007b1d */ /* 0x000fe20000010000 */
[----:B------:R-:W-:-:S02]  /*35f0*/  F2FP.BF16.F32.PACK_AB R12, R144, R140 ;  /* 0x0000008c900c723e */ /* 0x000fc400000010ff */
[----:B--2---:R-:W-:Y:S02]  /*3600*/  F2FP.BF16.F32.PACK_AB R13, R148, R150 ;  /* 0x00000096940d723e */ /* 0x004fe400000010ff */
[----:B------:R-:W-:Y:S02]  /*3610*/  F2FP.BF16.F32.PACK_AB R14, R147, R120 ;  /* 0x00000078930e723e */ /* 0x000fe400000010ff */
[----:B-----5:R-:W-:Y:S01]  /*3620*/  F2FP.BF16.F32.PACK_AB R15, R126, R15 ;  /* 0x0000000f7e0f723e */ /* 0x020fe200000010ff */
[----:B------:R-:W-:Y:S01]  /*3630*/  STSM.16.M88.4 [R157+0x30400], R20 ;  /* 0x030400149d007844 */ /* 0x000fe20000000200 */
[----:B------:R-:W-:Y:S01]  /*3640*/  FMUL.FTZ R122, R151, R122 ;  /* 0x0000007a977a7220 */ /* 0x000fe20000410000 */
[----:B------:R-:W-:Y:S01]  /*3650*/  FMUL.FTZ R127, R145, R127 ;  /* 0x0000007f917f7220 */ /* 0x000fe20000410000 */
[----:B------:R-:W-:Y:S01]  /*3660*/  FFMA.FTZ R18, -R18, R18, 1 ;  /* 0x3f80000012127423 */ /* 0x000fe20000010112 */
[----:B------:R-:W-:Y:S01]  /*3670*/  FMUL.FTZ R132, R120, R132 ;  /* 0x0000008478847220 */ /* 0x000fe20000410000 */
[----:B------:R-:W-:Y:S01]  /*3680*/  FMUL.FTZ R130, R150, R130 ;  /* 0x0000008296827220 */ /* 0x000fe20000410000 */
[----:B------:R-:W-:Y:S01]  /*3690*/  FMUL.FTZ R131, R148, R131 ;  /* 0x0000008394837220 */ /* 0x000fe20000410000 */
[----:B------:R-:W-:Y:S01]  /*36a0*/  FMUL.FTZ R135, R126, R135 ;  /* 0x000000877e877220 */ /* 0x000fe20000410000 */
[----:B------:R-:W-:Y:S01]  /*36b0*/  FFMA.FTZ R19, -R19, R19, 1 ;  /* 0x3f80000013137423 */ /* 0x000fe20000010113 */
[----:B------:R-:W-:Y:S01]  /*36c0*/  FFMA.FTZ R136, -R136, R136, 1 ;  /* 0x3f80000088887423 */ /* 0x000fe20000010188 */
[----:B------:R-:W-:Y:S01]  /*36d0*/  FFMA.FTZ R137, -R137, R137, 1 ;  /* 0x3f80000089897423 */ /* 0x000fe20000010189 */
[----:B------:R-:W-:Y:S01]  /*36e0*/  FFMA.FTZ R138, -R138, R138, 1 ;  /* 0x3f8000008a8a7423 */ /* 0x000fe2000001018a */
[----:B------:R-:W-:Y:S01]  /*36f0*/  ULEA UR4, UR7, UR37, 0xd ;  /* 0x0000002507047291 */ /* 0x000fe2000f8e683f */
[----:B------:R-:W-:Y:S01]  /*3700*/  FMUL.FTZ R122, R122, R133 ;  /* 0x000000857a7a7220 */ /* 0x000fe20000410000 */
[----:B------:R-:W-:Y:S01]  /*3710*/  FMUL.FTZ R18, R127, R18 ;  /* 0x000000127f127220 */ /* 0x000fe20000410000 */
[----:B------:R-:W-:Y:S01]  /*3720*/  FMUL.FTZ R128, R132, R128 ;  /* 0x0000008084807220 */ /* 0x000fe20000410000 */
[----:B------:R-:W-:Y:S01]  /*3730*/  FMUL.FTZ R19, R130, R19 ;  /* 0x0000001382137220 */ /* 0x000fe20000410000 */
[----:B------:R-:W-:Y:S01]  /*3740*/  FMUL.FTZ R136, R131, R136 ;  /* 0x0000008883887220 */ /* 0x000fe20000410000 */
[----:B------:R-:W-:Y:S01]  /*3750*/  FMUL.FTZ R127, R134, R137 ;  /* 0x00000089867f7220 */ /* 0x000fe20000410000 */
[----:B------:R-:W-:Y:S01]  /*3760*/  FMUL.FTZ R138, R135, R138 ;  /* 0x0000008a878a7220 */ /* 0x000fe20000410000 */
[----:B------:R-:W-:Y:S01]  /*3770*/  UIADD3 UR5, UR4, 0x2a000, URZ ;  /* 0x0002a00004057890 */ /* 0x000fe2000fffe03f */
[----:B------:R-:W-:Y:S01]  /*3780*/  F2FP.BF16.F32.PACK_AB R124, R124, R125 ;  /* 0x0000007d7c7c723e */ /* 0x000fe200000010ff */
[----:B------:R-:W-:Y:S01]  /*3790*/  ULOP3.LUT UR6, UR6, 0x3fff, URZ, 0xc0, !UPT ;  /* 0x00003fff06067892 */ /* 0x000fe2000f8ec03f */
[----:B------:R-:W-:Y:S01]  /*37a0*/  F2FP.BF16.F32.PACK_AB R126, R129, R128 ;  /* 0x00000080817e723e */ /* 0x000fe200000010ff */
[----:B------:R-:W-:Y:S01]  /*37b0*/  USHF.R.U32.HI UR5, URZ, 0x4, UR5 ;  /* 0x000000043f057899 */ /* 0x000fe20008011605 */
[----:B------:R-:W-:-:S02]  /*37c0*/  F2FP.BF16.F32.PACK_AB R125, R136, R19 ;  /* 0x00000013887d723e */ /* 0x000fc400000010ff */
[----:B------:R-:W-:Y:S01]  /*37d0*/  F2FP.BF16.F32.PACK_AB R127, R138, R127 ;  /* 0x0000007f8a7f723e */ /* 0x000fe200000010ff */
[----:B------:R-:W-:Y:S02]  /*37e0*/  ULOP3.LUT UR12, UR6, 0x1000000, URZ, 0xfc, !UPT ;  /* 0x01000000060c7892 */ /* 0x000fe4000f8efc3f */
[----:B------:R-:W-:Y:S01]  /*37f0*/  ULOP3.LUT UR6, UR5, 0x3fff, URZ, 0xc0, !UPT ;  /* 0x00003fff05067892 */ /* 0x000fe2000f8ec03f */
[----:B------:R-:W-:Y:S01]  /*3800*/  UMOV UR11, 0x80000020 ;  /* 0x80000020000b7882 */ /* 0x000fe20000000000 */
[----:B------:R-:W-:-:S03]  /*3810*/  UMOV UR9, 0x40000040 ;  /* 0x4000004000097882 */ /* 0x000fc60000000000 */
[----:B------:R-:W-:Y:S02]  /*3820*/  UMOV UR10, UR12 ;  /* 0x0000000c000a7c82 */ /* 0x000fe40008000000 */
[----:B------:R-:W-:Y:S01]  /*3830*/  UMOV UR8, UR6 ;  /* 0x0000000600087c82 */ /* 0x000fe20008000000 */
[----:B----4-:R1:W-:Y:S01]  /*3840*/  STSM.16.M88.4 [R153], R12 ;  /* 0x0000000c99007844 */ /* 0x0103e20000000200 */
[----:B------:R-:W-:Y:S01]  /*3850*/  @!PT LDS RZ, [RZ] ;  /* 0x00000000fffff984 */ /* 0x000fe20000000800 */
[----:B------:R-:W-:Y:S01]  /*3860*/  @!PT LDS RZ, [RZ] ;  /* 0x00000000fffff984 */ /* 0x000fe20000000800 */
[----:B------:R-:W-:Y:S01]  /*3870*/  @!PT LDS RZ, [RZ] ;  /* 0x00000000fffff984 */ /* 0x000fe20000000800 */
[----:B------:R-:W-:Y:S01]  /*3880*/  @!PT LDS RZ, [RZ] ;  /* 0x00000000fffff984 */ /* 0x000fe20000000800 */
[----:B------:R2:W-:Y:S06]  /*3890*/  MEMBAR.ALL.CTA ;  /* 0x0000000000007992 */ /* 0x0005ec0000008000 */
[----:B--2---:R-:W2:Y:S01]  /*38a0*/  FENCE.VIEW.ASYNC.S ;  /* 0x00000000000073c6 */ /* 0x004ea20000000000 */
[----:B-1----:R-:W-:-:S02]  /*38b0*/  F2FP.BF16.F32.PACK_AB R12, R10, R9 ;  /* 0x000000090a0c723e */ /* 0x002fc400000010ff */
[----:B------:R-:W-:Y:S02]  /*38c0*/  F2FP.BF16.F32.PACK_AB R14, R121, R11 ;  /* 0x0000000b790e723e */ /* 0x000fe400000010ff */
[----:B------:R-:W-:Y:S02]  /*38d0*/  F2FP.BF16.F32.PACK_AB R13, R123, R122 ;  /* 0x0000007a7b0d723e */ /* 0x000fe400000010ff */
[----:B------:R-:W-:Y:S01]  /*38e0*/  F2FP.BF16.F32.PACK_AB R15, R18, R17 ;  /* 0x00000011120f723e */ /* 0x000fe200000010ff */
[----:B--2---:R-:W-:Y:S06]  /*38f0*/  BAR.SYNC.DEFER_BLOCKING 0x9, 0x180 ;  /* 0x0246000000007b1d */ /* 0x004fec0000010000 */
[----:B------:R-:W-:Y:S04]  /*3900*/  STSM.16.M88.4 [R157+0x33400], R12 ;  /* 0x0334000c9d007844 */ /* 0x000fe80000000200 */
        /* <DEDUP_REMOVED lines=24> */
[----:B-1----:R-:W-:-:S04]  /*3a90*/  IMAD.U32 R153, RZ, RZ, UR37 ;  /* 0x00000025ff997e24 */ /* 0x002fc8000f8e00ff */
[----:B------:R-:W-:-:S05]  /*3aa0*/  VIADD R153, R153, 0x33400 ;  /* 0x0003340099997836 */ /* 0x000fca0000000000 */
[----:B------:R-:W-:Y:S01]  /*3ab0*/  R2UR UR5, R153 ;  /* 0x00000000990572ca */ /* 0x000fe200000e0000 */
[----:B------:R-:W-:-:S04]  /*3ac0*/  UIMAD UR7, UR7, 0x3000, UR37 ;  /* 0x00003000070778a4 */ /* 0x000fc8000f8e0225 */
[----:B------:R-:W-:-:S08]  /*3ad0*/  USHF.R.U32.HI UR7, URZ, 0x4, UR7 ;  /* 0x000000043f077899 */ /* 0x000fd00008011607 */
[----:B------:R-:W-:-:S04]  /*3ae0*/  USHF.R.U32.HI UR5, URZ, 0x4, UR5 ;  /* 0x000000043f057899 */ /* 0x000fc80008011605 */
[----:B------:R-:W-:Y:S02]  /*3af0*/  ULOP3.LUT UR5, UR5, 0x3fff, URZ, 0xc0, !UPT ;  /* 0x00003fff05057892 */ /* 0x000fe4000f8ec03f */
[----:B------:R-:W-:Y:S02]  /*3b00*/  ULOP3.LUT UR14, UR7, 0x3fff, URZ, 0xc0, !UPT ;  /* 0x00003fff070e7892 */ /* 0x000fe4000f8ec03f */
[----:B------:R-:W-:Y:S01]  /*3b10*/  ULOP3.LUT UR12, UR5, 0x10000, URZ, 0xfc, !UPT ;  /* 0x00010000050c7892 */ /* 0x000fe2000f8efc3f */
        /* <DEDUP_REMOVED lines=8> */
[----:B-1----:R-:W1:Y:S02]  /*3ba0*/  FENCE.VIEW.ASYNC.S ;  /* 0x00000000000073c6 */ /* 0x002e640000000000 */
[----:B-1----:R-:W-:Y:S06]  /*3bb0*/  BAR.SYNC.DEFER_BLOCKING 0x9, 0x180 ;  /* 0x0246000000007b1d */ /* 0x002fec0000010000 */
[----:B------:R-:W-:-:S06]  /*3bc0*/  WARPGROUP.ARRIVE ;  /* 0x00000000000079c5 */ /* 0x000fcc0000000000 */
[----:B------:R-:W-:Y:S01]  /*3bd0*/  HGMMA.64x64x16.F32.BF16 R120, gdesc[UR12].tnspB, RZ, !UPT, gsb0 ;  /* 0x40e000000c7879f0 */ /* 0x000fe2000c0018ff */
        /* <DEDUP_REMOVED lines=36> */
[----:B------:R-:W-:Y:S05]  /*3e20*/  @!P0 BRA `(.L_x_1183) ;  /* 0x0000000000048947 */ /* 0x000fea0003800000 */
[----:B------:R-:W-:Y:S01]  /*3e30*/  BPT.TRAP 0x1 ;  /* 0x000000040000795c */ /* 0x000fe20000300000 */
.L_x_1183:
[----:B------:R-:W-:Y:S01]  /*3e40*/  R2UR UR8, R2 ;  /* 0x00000000020872ca */ /* 0x000fe200000e0000 */
[----:B------:R-:W-:Y:S01]  /*3e50*/  UIADD3 UR6, UR4, 0x1e000, URZ ;  /* 0x0001e00004067890 */ /* 0x000fe2000fffe03f */
[----:B------:R-:W1:Y:S01]  /*3e60*/  S2R R9, SR_TID.X ;  /* 0x0000000000097919 */ /* 0x000e620000002100 */
[----:B------:R-:W-:Y:S02]  /*3e70*/  UIADD3 UR4, UR37, 0x36438, URZ ;  /* 0x0003643825047890 */ /* 0x000fe4000fffe03f */
[----:B------:R-:W-:Y:S02]  /*3e80*/  USHF.R.U32.HI UR6, URZ, 0x4, UR6 ;  /* 0x000000043f067899 */ /* 0x000fe40008011606 */
[----:B------:R-:W-:Y:S02]  /*3e90*/  UPRMT UR4, URZ, 0x654, UR4 ;  /* 0x000006543f047896 */ /* 0x000fe40008000004 */
[----:B------:R-:W-:Y:S02]  /*3ea0*/  ULOP3.LUT UR6, UR6, 0x3fff, URZ, 0xc0, !UPT ;  /* 0x00003fff06067892 */ /* 0x000fe4000f8ec03f */
[----:B------:R-:W-:-:S02]  /*3eb0*/  ULOP3.LUT UR9, UR5, 0x1000000, URZ, 0xfc, !UPT ;  /* 0x0100000005097892 */ /* 0x000fc4000f8efc3f */
[----:B------:R-:W-:Y:S01]  /*3ec0*/  UIMAD UR8, UR8, 0x600, UR6 ;  /* 0x00000600080878a4 */ /* 0x000fe2000f8e0206 */
[----:B------:R-:W-:Y:S02]  /*3ed0*/  UMOV UR7, 0x80000020 ;  /* 0x8000002000077882 */ /* 0x000fe40000000000 */
[----:B------:R-:W-:Y:S01]  /*3ee0*/  SYNCS.ARRIVE.TRANS64.RED.A1T0 RZ, [UR4], RZ ;  /* 0x000000ffffff79a7 */ /* 0x000fe20008100404 */
[----:B------:R-:W-:Y:S01]  /*3ef0*/  WARPGROUP.ARRIVE ;  /* 0x00000000000079c5 */ /* 0x000fe20000000000 */
[----:B------:R-:W-:Y:S01]  /*3f00*/  UMOV UR6, UR9 ;  /* 0x0000000900067c82 */ /* 0x000fe20008000000 */
[----:B------:R-:W-:Y:S01]  /*3f10*/  UMOV UR5, 0x40000040 ;  /* 0x4000004000057882 */ /* 0x000fe20000000000 */
[----:B------:R-:W-:-:S03]  /*3f20*/  UMOV UR4, UR8 ;  /* 0x0000000800047c82 */ /* 0x000fc60008000000 */
[----:B------:R-:W-:Y:S01]  /*3f30*/  HGMMA.64x96x16.F32.BF16 R24, gdesc[UR4].tnspA.tnspB, R24, gsb0 ;  /* 0x61600000041879f0 */ /* 0x000fe20008001818 */
[----:B------:R-:W-:Y:S02]  /*3f40*/  UIADD3 UR6, UR9, 0x40, URZ ;  /* 0x0000004009067890 */ /* 0x000fe4000fffe03f */
[----:B------:R-:W-:Y:S01]  /*3f50*/  UIADD3 UR4, UR8, 0x80, URZ ;  /* 0x0000008008047890 */ /* 0x000fe2000fffe03f */
[----:B------:R-:W-:Y:S01]  /*3f60*/  UMOV UR7, 0x80000020 ;  /* 0x8000002000077882 */ /* 0x000fe20000000000 */
[----:B------:R-:W-:Y:S01]  /*3f70*/  UMOV UR5, 0x40000040 ;  /* 0x4000004000057882 */ /* 0x000fe20000000000 */
[----:B-1----:R-:W-:-:S05]  /*3f80*/  SHF.R.U32.HI R9, RZ, 0x7, R9 ;  /* 0x00000007ff097819 */ /* 0x002fca0000011609 */
[C---:B------:R-:W-:Y:S02]  /*3f90*/  VIADD R10, R9.reuse, 0x9 ;  /* 0x00000009090a7836 */ /* 0x040fe40000000000 */
[----:B------:R-:W-:Y:S01]  /*3fa0*/  VIADD R9, R9, 0xc ;  /* 0x0000000c09097836 */ /* 0x000fe20000000000 */
        /* <DEDUP_REMOVED lines=36> */
.L_x_1184:
[----:B------:R-:W-:Y:S01]  /*41f0*/  UIADD3 UR39, UR39, 0x1, URZ ;  /* 0x0000000127277890 */ /* 0x000fe2000fffe03f */
[----:B------:R-:W-:Y:S01]  /*4200*/  VIADD R2, R2, 0x1 ;  /* 0x0000000102027836 */ /* 0x000fe20000000000 */
[----:B------:R-:W-:Y:S01]  /*4210*/  LOP3.LUT R4, R4, 0x1, RZ, 0x3c, !PT ;  /* 0x0000000104047812 */ /* 0x000fe200078e3cff */
[----:B------:R-:W-:Y:S01]  /*4220*/  VIADD R3, R3, 0x36420 ;  /* 0x0003642003037836 */ /* 0x000fe20000000000 */
[----:B------:R-:W-:Y:S02]  /*4230*/  UISETP.GE.AND UP0, UPT, UR39, UR36, UPT ;  /* 0x000000242700728c */ /* 0x000fe4000bf06270 */
[----:B------:R-:W-:Y:S02]  /*4240*/  ISETP.NE.AND P0, PT, R2, 0x2, PT ;  /* 0x000000020200780c */ /* 0x000fe40003f05270 */
[----:B------:R-:W-:Y:S02]  /*4250*/  PRMT R3, RZ, 0x654, R3 ;  /* 0x00000654ff037816 */ /* 0x000fe40000000003 */
[----:B------:R-:W-:-:S02]  /*4260*/  PLOP3.LUT P1, PT, PT, PT, UP0, 0x80, 0x0 ;  /* 0x000000000000781c */ /* 0x000fc40003f2f008 */
[----:B-1----:R-:W-:Y:S01]  /*4270*/  SEL R10, RZ, 0x1, P0 ;  /* 0x00000001ff0a7807 */ /* 0x002fe20000000000 */
[----:B------:R1:W-:Y:S01]  /*4280*/  SYNCS.ARRIVE.TRANS64.RED.A1T0 RZ, [R3+URZ], RZ ;  /* 0x000000ff03ff79a7 */ /* 0x0003e2000810043f */
[----:B------:R-:W-:Y:S02]  /*4290*/  SEL R2, R2, RZ, P0 ;  /* 0x000000ff02027207 */ /* 0x000fe40000000000 */
[----:B------:R-:W-:-:S07]  /*42a0*/  LOP3.LUT R7, R7, R10, RZ, 0x3c, !PT ;  /* 0x0000000a07077212 */ /* 0x000fce00078e3cff */
[----:B-1----:R-:W-:Y:S05]  /*42b0*/  @!P1 BRA `(.L_x_1185) ;  /* 0xffffffd400949947 */ /* 0x002fea000383ffff */
        /* <DEDUP_REMOVED lines=50> */
.L_x_1159:
[----:B------:R-:W-:Y:S05]  /*45e0*/  @P0 BRA `(.L_x_1186) ;  /* 0x0000000c00700947 */ /* 0x000fea0003800000 */
[----:B------:R-:W1:Y:S01]  /*45f0*/  S2UR UR4, SR_CgaCtaId ;  /* 0x00000000000479c3 */ /* 0x000e620000008800 */
[----:B------:R-:W-:Y:S01]  /*4600*/  UMOV UR37, 0x400 ;  /* 0x0000040000257882 */ /* 0x000fe20000000000 */
[----:B------:R-:W-:Y:S01]  /*4610*/  LOP3.LUT R16, R16, 0xfffffffd, RZ, 0xc0, !PT ;  /* 0xfffffffd10107812 */ /* 0x000fe200078ec0ff */
[----:B-1----:R-:W-:-:S06]  /*4620*/  ULEA UR37, UR4, UR37, 0x18 ;  /* 0x0000002504257291 */ /* 0x002fcc000f8ec03f */
[----:B------:R-:W-:-:S05]  /*4630*/  IMAD.U32 R17, RZ, RZ, UR37 ;  /* 0x00000025ff117e24 */ /* 0x000fca000f8e00ff */
[----:B------:R-:W-:-:S13]  /*4640*/  LOP3.LUT P0, RZ, R17, 0x3ff, RZ, 0xc0, !PT ;  /* 0x000003ff11ff7812 */ /* 0x000fda000780c0ff */
[----:B------:R-:W-:Y:S01]  /*4650*/  @P0 LOP3.LUT R16, R16, 0x2, RZ, 0xfc, !PT ;  /* 0x0000000210100812 */ /* 0x000fe200078efcff */
[----:B------:R-:W-:Y:S06]  /*4660*/  @!P0 BRA `(.L_x_1187) ;  /* 0x0000000000408947 */ /* 0x000fec0003800000 */
[----:B------:R-:W-:Y:S01]  /*4670*/  MOV R2, 0x0 ;  /* 0x0000000000027802 */ /* 0x000fe20000000f00 */
[----:B------:R-:W-:Y:S01]  /*4680*/  ULDC.64 UR4, c[0x4][0x80] ;  /* 0x0100200000047ab9 */ /* 0x000fe20000000a00 */
[----:B------:R-:W-:Y:S01]  /*4690*/  ULDC.64 UR6, c[0x4][0x88] ;  /* 0x0100220000067ab9 */ /* 0x000fe20000000a00 */
[----:B------:R-:W-:Y:S02]  /*46a0*/  IMAD.U32 R4, RZ, RZ, UR4 ;  /* 0x00000004ff047e24 */ /* 0x000fe4000f8e00ff */
[----:B------:R-:W-:Y:S01]  /*46b0*/  IMAD.U32 R5, RZ, RZ, UR5 ;  /* 0x00000005ff057e24 */ /* 0x000fe2000f8e00ff */
[----:B------:R-:W1:Y:S01]  /*46c0*/  LDC.64 R2, c[0x4][R2] ;  /* 0x0100000002027b82 */ /* 0x000e620000000a00 */
[----:B------:R-:W-:Y:S01]  /*46d0*/  ULDC.64 UR4, c[0x4][0x18] ;  /* 0x0100060000047ab9 */ /* 0x000fe20000000a00 */
[----:B------:R-:W-:Y:S02]  /*46e0*/  IMAD.U32 R6, RZ, RZ, UR6 ;  /* 0x00000006ff067e24 */ /* 0x000fe4000f8e00ff */
[----:B------:R-:W-:-:S02]  /*46f0*/  IMAD.U32 R7, RZ, RZ, UR7 ;  /* 0x00000007ff077e24 */ /* 0x000fc4000f8e00ff */
[----:B------:R-:W-:Y:S02]  /*4700*/  IMAD.U32 R10, RZ, RZ, UR4 ;  /* 0x00000004ff0a7e24 */ /* 0x000fe4000f8e00ff */
[----:B------:R-:W-:Y:S02]  /*4710*/  IMAD.U32 R11, RZ, RZ, UR5 ;  /* 0x00000005ff0b7e24 */ /* 0x000fe4000f8e00ff */
[----:B------:R-:W-:Y:S02]  /*4720*/  IMAD.MOV.U32 R8, RZ, RZ, 0x70 ;  /* 0x00000070ff087424 */ /* 0x000fe400078e00ff */
[----:B------:R-:W-:Y:S02]  /*4730*/  IMAD.MOV.U32 R12, RZ, RZ, 0x1 ;  /* 0x00000001ff0c7424 */ /* 0x000fe400078e00ff */
[----:B------:R-:W-:-:S07]  /*4740*/  IMAD.MOV.U32 R13, RZ, RZ, RZ ;  /* 0x000000ffff0d7224 */ /* 0x000fce00078e00ff */
[----:B------:R-:W-:-:S07]  /*4750*/  LEPC R20, `(.L_x_1187) ;  /* 0x000000001014794e */ /* 0x000fce0000000000 */
[----:B-1----:R-:W-:Y:S05]  /*4760*/  CALL.ABS.NOINC R2 ;  /* 0x0000000002007343 */ /* 0x002fea0003c00000 */
.L_x_1187:
[----:B------:R-:W-:-:S06]  /*4770*/  UIADD3 UR4, UR37, 0x9000, URZ ;  /* 0x0000900025047890 */ /* 0x000fcc000fffe03f */
[----:B------:R-:W-:-:S05]  /*4780*/  IMAD.U32 R18, RZ, RZ, UR4 ;  /* 0x00000004ff127e24 */ /* 0x000fca000f8e00ff */
[----:B------:R-:W-:-:S13]  /*4790*/  LOP3.LUT P0, RZ, R18, 0x3ff, RZ, 0xc0, !PT ;  /* 0x000003ff12ff7812 */ /* 0x000fda000780c0ff */
[----:B------:R-:W-:Y:S05]  /*47a0*/  @!P0 BRA `(.L_x_1188) ;  /* 0x0000000000408947 */ /* 0x000fea0003800000 */
        /* <DEDUP_REMOVED lines=16> */
.L_x_1188:
        /* <DEDUP_REMOVED lines=18> */
.L_x_1189:
        /* <DEDUP_REMOVED lines=18> */
.L_x_1190:
[----:B------:R-:W1:Y:S01]  /*4af0*/  S2R R0, SR_TID.X ;  /* 0x0000000000007919 */ /* 0x000e620000002100 */
[----:B------:R-:W-:Y:S05]  /*4b00*/  WARPSYNC.ALL ;  /* 0x0000000000007948 */ /* 0x000fea0003800000 */
[----:B------:R-:W-:Y:S01]  /*4b10*/  BAR.SYNC.DEFER_BLOCKING 0x1, 0x180 ;  /* 0x0046000000007b1d */ /* 0x000fe20000010000 */
        /* <DEDUP_REMOVED lines=16> */
[----:B------:R-:W-:Y:S01]  /*4c20*/  IMAD.SHL.U32 R0, R5, 0x40, RZ ;  /* 0x0000004005007824 */ /* 0x000fe200078e00ff */
[----:B------:R-:W-:-:S02]  /*4c30*/  SHF.R.S32.HI R6, RZ, 0x1f, R5 ;  /* 0x0000001fff067819 */ /* 0x000fc40000011405 */
[----:B------:R-:W-:Y:S02]  /*4c40*/  F2FP.BF16.F32.PACK_AB R98, R101, R100 ;  /* 0x000000646562723e */ /* 0x000fe400000010ff */
[CC--:B------:R-:W-:Y:S02]  /*4c50*/  LEA.HI R2, R6.reuse, R5.reuse, RZ, 0x5 ;  /* 0x0000000506027211 */ /* 0x0c0fe400078f28ff */
[----:B------:R-:W-:Y:S02]  /*4c60*/  LEA.HI R4, R6, R5, RZ, 0x4 ;  /* 0x0000000506047211 */ /* 0x000fe400078f20ff */
[----:B------:R-:W-:Y:S02]  /*4c70*/  SHF.R.S32.HI R7, RZ, 0x5, R2 ;  /* 0x00000005ff077819 */ /* 0x000fe40000011402 */
[----:B------:R-:W-:Y:S02]  /*4c80*/  SHF.R.S32.HI R9, RZ, 0x4, R4 ;  /* 0x00000004ff097819 */ /* 0x000fe40000011404 */
[----:B------:R-:W-:Y:S01]  /*4c90*/  LOP3.LUT R2, R0, 0x1c0, RZ, 0xc0, !PT ;  /* 0x000001c000027812 */ /* 0x000fe200078ec0ff */
[----:B------:R-:W-:Y:S01]  /*4ca0*/  IMAD.SHL.U32 R3, R7, 0x10, RZ ;  /* 0x0000001007037824 */ /* 0x000fe200078e00ff */
[----:B------:R-:W-:-:S02]  /*4cb0*/  LEA.HI R4, R4, R9, RZ, 0x1 ;  /* 0x0000000904047211 */ /* 0x000fc400078f08ff */
[-C--:B------:R-:W-:Y:S02]  /*4cc0*/  LEA.HI R0, R6, R5.reuse, RZ, 0x3 ;  /* 0x0000000506007211 */ /* 0x080fe400078f18ff */
[----:B------:R-:W-:Y:S02]  /*4cd0*/  LOP3.LUT R3, R2, 0x30, R3, 0xf8, !PT ;  /* 0x0000003002037812 */ /* 0x000fe400078ef803 */
[----:B------:R-:W-:Y:S02]  /*4ce0*/  LOP3.LUT R4, R4, 0x7ffffe, RZ, 0xc0, !PT ;  /* 0x007ffffe04047812 */ /* 0x000fe400078ec0ff */
[----:B------:R-:W-:Y:S02]  /*4cf0*/  LEA.HI R5, R6, R5, RZ, 0x7 ;  /* 0x0000000506057211 */ /* 0x000fe400078f38ff */
[----:B------:R-:W-:Y:S01]  /*4d00*/  LOP3.LUT R0, R3, 0x8, R0, 0xf8, !PT ;  /* 0x0000000803007812 */ /* 0x000fe200078ef800 */
[----:B------:R-:W-:Y:S01]  /*4d10*/  IMAD.IADD R4, R9, 0x1, -R4 ;  /* 0x0000000109047824 */ /* 0x000fe200078e0a04 */
[----:B------:R-:W-:-:S02]  /*4d20*/  SHF.R.S32.HI R5, RZ, 0x7, R5 ;  /* 0x00000007ff057819 */ /* 0x000fc40000011405 */
[----:B------:R-:W-:Y:S02]  /*4d30*/  SHF.R.U32.HI R3, RZ, 0x3, R2 ;  /* 0x00000003ff037819 */ /* 0x000fe40000011602 */
[----:B------:R-:W-:Y:S01]  /*4d40*/  F2FP.BF16.F32.PACK_AB R99, R103, R102 ;  /* 0x000000666763723e */ /* 0x000fe200000010ff */
[----:B------:R-:W-:Y:S01]  /*4d50*/  IMAD R5, R5, 0xc, R4 ;  /* 0x0000000c05057824 */ /* 0x000fe200078e0204 */
[----:B------:R-:W-:Y:S01]  /*4d60*/  LOP3.LUT R0, R0, R3, RZ, 0x3c, !PT ;  /* 0x0000000300007212 */ /* 0x000fe200078e3cff */
[----:B------:R-:W1:Y:S01]  /*4d70*/  SHFL.IDX PT, R2, R7, RZ, 0x1f ;  /* 0x00001fff07027589 */ /* 0x000e6200000e0000 */
[----:B------:R-:W-:Y:S02]  /*4d80*/  F2FP.BF16.F32.PACK_AB R105, R107, R106 ;  /* 0x0000006a6b69723e */ /* 0x000fe400000010ff */
[----:B------:R-:W-:Y:S01]  /*4d90*/  F2FP.BF16.F32.PACK_AB R112, R113, R112 ;  /* 0x000000707170723e */ /* 0x000fe200000010ff */
[----:B------:R-:W-:Y:S01]  /*4da0*/  IMAD.U32 R0, R5, 0x200, R0 ;  /* 0x0000020005007824 */ /* 0x000fe200078e0000 */
[----:B------:R-:W-:-:S02]  /*4db0*/  F2FP.BF16.F32.PACK_AB R106, R109, R108 ;  /* 0x0000006c6d6a723e */ /* 0x000fc400000010ff */
[----:B------:R-:W-:Y:S02]  /*4dc0*/  F2FP.BF16.F32.PACK_AB R107, R111, R110 ;  /* 0x0000006e6f6b723e */ /* 0x000fe400000010ff */
[----:B------:R-:W-:Y:S02]  /*4dd0*/  LEA R0, R0, UR37, 0x1 ;  /* 0x0000002500007c11 */ /* 0x000fe4000f8e08ff */
[----:B------:R-:W-:Y:S02]  /*4de0*/  F2FP.BF16.F32.PACK_AB R113, R115, R114 ;  /* 0x000000727371723e */ /* 0x000fe400000010ff */
[----:B------:R-:W-:Y:S01]  /*4df0*/  F2FP.BF16.F32.PACK_AB R24, R25, R24 ;  /* 0x000000181918723e */ /* 0x000fe200000010ff */
[----:B------:R2:W-:Y:S01]  /*4e00*/  STSM.16.MT88.4 [R0+0x9000], R72 ;  /* 0x0090004800007844 */ /* 0x0005e20000004200 */
[----:B------:R-:W-:Y:S02]  /*4e10*/  F2FP.BF16.F32.PACK_AB R114, R117, R116 ;  /* 0x000000747572723e */ /* 0x000fe400000010ff */
[----:B------:R-:W-:Y:S01]  /*4e20*/  F2FP.BF16.F32.PACK_AB R115, R119, R118 ;  /* 0x000000767773723e */ /* 0x000fe200000010ff */
[----:B------:R2:W-:Y:S01]  /*4e30*/  STSM.16.MT88.4 [R0+0x9800], R80 ;  /* 0x0098005000007844 */ /* 0x0005e20000004200 */
[----:B------:R-:W-:-:S02]  /*4e40*/  F2FP.BF16.F32.PACK_AB R25, R27, R26 ;  /* 0x0000001a1b19723e */ /* 0x000fc400000010ff */
[----:B------:R-:W-:Y:S01]  /*4e50*/  F2FP.BF16.F32.PACK_AB R32, R33, R32 ;  /* 0x000000202120723e */ /* 0x000fe200000010ff */
[----:B------:R2:W-:Y:S01]  /*4e60*/  STSM.16.MT88.4 [R0+0xa000], R88 ;  /* 0x00a0005800007844 */ /* 0x0005e20000004200 */
        /* <DEDUP_REMOVED lines=11> */
[----:B------:R2:W-:Y:S01]  /*4f20*/  STSM.16.MT88.4 [R0], R24 ;  /* 0x0000001800007844 */ /* 0x0005e20000004200 */
[----:B------:R-:W-:Y:S02]  /*4f30*/  F2FP.BF16.F32.PACK_AB R42, R45, R44 ;  /* 0x0000002c2d2a723e */ /* 0x000fe400000010ff */
[----:B------:R-:W-:Y:S01]  /*4f40*/  F2FP.BF16.F32.PACK_AB R43, R47, R46 ;  /* 0x0000002e2f2b723e */ /* 0x000fe200000010ff */
[----:B------:R2:W-:Y:S01]  /*4f50*/  STSM.16.MT88.4 [R0+0x800], R32 ;  /* 0x0008002000007844 */ /* 0x0005e20000004200 */
[----:B------:R-:W-:-:S02]  /*4f60*/  F2FP.BF16.F32.PACK_AB R49, R51, R50 ;  /* 0x000000323331723e */ /* 0x000fc400000010ff */
[----:B------:R-:W-:Y:S01]  /*4f70*/  F2FP.BF16.F32.PACK_AB R56, R57, R56 ;  /* 0x000000383938723e */ /* 0x000fe200000010ff */
[----:B------:R2:W-:Y:S01]  /*4f80*/  STSM.16.MT88.4 [R0+0x1000], R40 ;  /* 0x0010002800007844 */ /* 0x0005e20000004200 */
[----:B------:R-:W-:Y:S02]  /*4f90*/  F2FP.BF16.F32.PACK_AB R50, R53, R52 ;  /* 0x000000343532723e */ /* 0x000fe400000010ff */
[----:B------:R-:W-:Y:S02]  /*4fa0*/  F2FP.BF16.F32.PACK_AB R51, R55, R54 ;  /* 0x000000363733723e */ /* 0x000fe400000010ff */
[----:B------:R-:W-:Y:S02]  /*4fb0*/  F2FP.BF16.F32.PACK_AB R57, R59, R58 ;  /* 0x0000003a3b39723e */ /* 0x000fe400000010ff */
[----:B------:R-:W-:Y:S01]  /*4fc0*/  F2FP.BF16.F32.PACK_AB R64, R65, R64 ;  /* 0x000000404140723e */ /* 0x000fe200000010ff */
[----:B------:R2:W-:Y:S01]  /*4fd0*/  STSM.16.MT88.4 [R0+0x1800], R48 ;  /* 0x0018003000007844 */ /* 0x0005e20000004200 */
[----:B------:R-:W-:-:S02]  /*4fe0*/  F2FP.BF16.F32.PACK_AB R58, R61, R60 ;  /* 0x0000003c3d3a723e */ /* 0x000fc400000010ff */
[----:B------:R-:W-:Y:S02]  /*4ff0*/  F2FP.BF16.F32.PACK_AB R59, R63, R62 ;  /* 0x0000003e3f3b723e */ /* 0x000fe400000010ff */
[----:B------:R-:W-:Y:S02]  /*5000*/  F2FP.BF16.F32.PACK_AB R65, R67, R66 ;  /* 0x000000424341723e */ /* 0x000fe400000010ff */
[----:B------:R-:W-:Y:S01]  /*5010*/  F2FP.BF16.F32.PACK_AB R66, R69, R68 ;  /* 0x000000444542723e */ /* 0x000fe200000010ff */
[----:B------:R2:W-:Y:S01]  /*5020*/  STSM.16.MT88.4 [R0+0x2000], R56 ;  /* 0x0020003800007844 */ /* 0x0005e20000004200 */
[----:B------:R-:W-:Y:S02]  /*5030*/  F2FP.BF16.F32.PACK_AB R67, R71, R70 ;  /* 0x000000464743723e */ /* 0x000fe400000010ff */
[----:B-1----:R-:W-:-:S03]  /*5040*/  ISETP.NE.AND P0, PT, R2, 0xb, PT ;  /* 0x0000000b0200780c */ /* 0x002fc60003f05270 */
[----:B------:R2:W-:Y:S01]  /*5050*/  STSM.16.MT88.4 [R0+0x2800], R64 ;  /* 0x0028004000007844 */ /* 0x0005e20000004200 */
[----:B------:R-:W-:Y:S01]  /*5060*/  @!PT LDS RZ, [RZ] ;  /* 0x00000000fffff984 */ /* 0x000fe20000000800 */
[----:B------:R-:W-:Y:S01]  /*5070*/  @!PT LDS RZ, [RZ] ;  /* 0x00000000fffff984 */ /* 0x000fe20000000800 */
[----:B------:R-:W-:Y:S01]  /*5080*/  @!PT LDS RZ, [RZ] ;  /* 0x00000000fffff984 */ /* 0x000fe20000000800 */
[----:B------:R1:W-:Y:S06]  /*5090*/  MEMBAR.ALL.CTA ;  /* 0x0000000000007992 */ /* 0x0003ec0000008000 */
[----:B-1----:R-:W1:Y:S02]  /*50a0*/  FENCE.VIEW.ASYNC.S ;  /* 0x00000000000073c6 */ /* 0x002e640000000000 */
[----:B-1----:R-:W-:Y:S06]  /*50b0*/  BAR.ARV 0x1, 0x1a0 ;  /* 0x0046800000007b1d */ /* 0x002fec0000002000 */
[----:B------:R-:W-:Y:S05]  /*50c0*/  @P0 BRA `(.L_x_1191) ;  /* 0x0000000000b00947 */ /* 0x000fea0003800000 */
[----:B------:R-:W-:Y:S01]  /*50d0*/  BAR.SYNC.DEFER_BLOCKING 0x1, 0x1a0 ;  /* 0x0046800000007b1d */ /* 0x000fe20000010000 */
[----:B------:R-:W-:-:S05]  /*50e0*/  ELECT P0, URZ, PT ;  /* 0x00000000003f782f */ /* 0x000fca0003800000 */
[----:B------:R-:W-:Y:S08]  /*50f0*/  BSSY B0, `(.L_x_1191) ;  /* 0x0000029000007945 */ /* 0x000ff00003800000 */
[----:B------:R-:W-:Y:S05]  /*5100*/  @!P0 BRA `(.L_x_1192) ;  /* 0x00000000009c8947 */ /* 0x000fea0003800000 */
[----:B------:R-:W1:Y:S01]  /*5110*/  S2UR UR10, SR_CTAID.X ;  /* 0x00000000000a79c3 */ /* 0x000e620000002500 */
[----:B------:R-:W-:Y:S01]  /*5120*/  ULDC.64 UR6, c[0x0][0x198] ;  /* 0x0000660000067ab9 */ /* 0x000fe20000000a00 */
[----:B------:R-:W-:Y:S02]  /*5130*/  UIADD3 UR8, UR37, 0x9000, URZ ;  /* 0x0000900025087890 */ /* 0x000fe4000fffe03f */
[----:B------:R-:W-:Y:S02]  /*5140*/  UIADD3 UR4, UP0, UR6, 0x770, URZ ;  /* 0x0000077006047890 */ /* 0x000fe4000ff1e03f */
[----:B------:R-:W-:Y:S02]  /*5150*/  UIADD3 UR40, UR37, 0xc000, URZ ;  /* 0x0000c00025287890 */ /* 0x000fe4000fffe03f */
[----:B------:R-:W3:Y:S01]  /*5160*/  S2UR UR11, SR_CTAID.Y ;  /* 0x00000000000b79c3 */ /* 0x000ee20000002600 */
[----:B------:R-:W-:Y:S02]  /*5170*/  UIADD3.X UR5, URZ, UR7, URZ, UP0, !UPT ;  /* 0x000000073f057290 */ /* 0x000fe400087fe43f */
[----:B------:R-:W-:-:S02]  /*5180*/  UIADD3 UR6, UP0, UR6, 0x670, URZ ;  /* 0x0000067006067890 */ /* 0x000fc4000ff1e03f */
[----:B------:R-:W-:Y:S02]  /*5190*/  UIADD3 UR32, UR37, 0xf000, URZ ;  /* 0x0000f00025207890 */ /* 0x000fe4000fffe03f */
[----:B------:R-:W-:Y:S01]  /*51a0*/  UIADD3.X UR7, URZ, UR7, URZ, UP0, !UPT ;  /* 0x000000073f077290 */ /* 0x000fe200087fe43f */
[----:B------:R-:W4:Y:S01]  /*51b0*/  S2UR UR12, SR_CTAID.Z ;  /* 0x00000000000c79c3 */ /* 0x000f220000002700 */
[----:B------:R-:W-:Y:S02]  /*51c0*/  UIADD3 UR24, UR37, 0x3000, URZ ;  /* 0x0000300025187890 */ /* 0x000fe4000fffe03f */
[----:B------:R-:W-:Y:S01]  /*51d0*/  UIADD3 UR16, UR37, 0x6000, URZ ;  /* 0x0000600025107890 */ /* 0x000fe2000fffe03f */
[----:B------:R-:W-:Y:S01]  /*51e0*/  UMOV UR9, URZ ;  /* 0x0000003f00097c82 */ /* 0x000fe20008000000 */
[----:B------:R-:W-:Y:S01]  /*51f0*/  UMOV UR41, 0x40 ;  /* 0x0000004000297882 */ /* 0x000fe20000000000 */
[----:B------:R-:W-:Y:S01]  /*5200*/  UMOV UR33, 0x80 ;  /* 0x0000008000217882 */ /* 0x000fe20000000000 */
[----:B-1----:R-:W-:Y:S01]  /*5210*/  UIMAD UR10, UR10, 0x60, URZ ;  /* 0x000000600a0a78a4 */ /* 0x002fe2000f8e023f */
[----:B------:R-:W-:Y:S01]  /*5220*/  UMOV UR25, 0x40 ;  /* 0x0000004000197882 */ /* 0x000fe20000000000 */
[----:B------:R-:W-:-:S05]  /*5230*/  UMOV UR17, 0x80 ;  /* 0x0000008000117882 */ /* 0x000fca0000000000 */
[----:B------:R-:W-:Y:S01]  /*5240*/  UMOV UR42, UR10 ;  /* 0x0000000a002a7c82 */ /* 0x000fe20008000000 */
[----:B---3--:R-:W-:Y:S01]  /*5250*/  UMOV UR43, UR11 ;  /* 0x0000000b002b7c82 */ /* 0x008fe20008000000 */
[----:B------:R-:W-:Y:S01]  /*5260*/  UMOV UR35, UR11 ;  /* 0x0000000b00237c82 */ /* 0x000fe20008000000 */
[----:B------:R-:W-:Y:S01]  /*5270*/  UMOV UR34, UR10 ;  /* 0x0000000a00227c82 */ /* 0x000fe20008000000 */
[----:B------:R-:W-:Y:S01]  /*5280*/  UMOV UR27, UR11 ;  /* 0x0000000b001b7c82 */ /* 0x000fe20008000000 */
[----:B------:R-:W-:Y:S01]  /*5290*/  UMOV UR26, UR10 ;  /* 0x0000000a001a7c82 */ /* 0x000fe20008000000 */
[----:B------:R-:W-:Y:S01]  /*52a0*/  UMOV UR19, UR11 ;  /* 0x0000000b00137c82 */ /* 0x000fe20008000000 */
[----:B------:R-:W-:Y:S01]  /*52b0*/  UMOV UR18, UR10 ;  /* 0x0000000a00127c82 */ /* 0x000fe20008000000 */
[----:B----4-:R-:W-:Y:S01]  /*52c0*/  UMOV UR44, UR12 ;  /* 0x0000000c002c7c82 */ /* 0x010fe20008000000 */
        /* <DEDUP_REMOVED lines=10> */
[----:B---3--:R0:W-:Y:S02]  /*5370*/  UTMACMDFLUSH ;  /* 0x00000000000079b7 */ /* 0x0081e40000000000 */
.L_x_1192:
[----:B------:R-:W-:Y:S05]  /*5380*/  BSYNC B0 ;  /* 0x0000000000007941 */ /* 0x000fea0003800000 */
.L_x_1191:
[----:B------:R-:W-:-:S04]  /*5390*/  DEPBAR.LE SB0, 0x0 ;  /* 0x000080000000791a */ /* 0x000fc80000000000 */
[----:B------:R-:W-:Y:S05]  /*53a0*/  EXIT ;  /* 0x000000000000794d */ /* 0x000fea0003800000 */
.L_x_1186:
[----:B------:R-:W1:Y:S01]  /*53b0*/  S2R R0, SR_TID.X ;  /* 0x0000000000007919 */ /* 0x000e620000002100 */
[----:B------:R-:W2:Y:S01]  /*53c0*/  S2UR UR11, SR_CTAID.Y ;  /* 0x00000000000b79c3 */ /* 0x000ea20000002600 */
[----:B------:R-:W-:Y:S01]  /*53d0*/  ULDC.64 UR4, c[0x0][0x208] ;  /* 0x0000820000047ab9 */ /* 0x000fe20000000a00 */
[----:B------:R-:W-:Y:S01]  /*53e0*/  BSSY B0, `(.L_x_1193) ;  /* 0x0000032000007945 */ /* 0x000fe20003800000 */
[----:B------:R-:W3:Y:S05]  /*53f0*/  S2R R11, SR_CTAID.X ;  /* 0x00000000000b7919 */ /* 0x000eea0000002500 */
[----:B------:R-:W4:Y:S08]  /*5400*/  LDC.64 R2, c[0x0][0x820] ;  /* 0x00020800ff027b82 */ /* 0x000f300000000a00 */
[----:B------:R-:W3:Y:S08]  /*5410*/  LDC.64 R18, c[0x0][0x808] ;  /* 0x00020200ff127b82 */ /* 0x000ef00000000a00 */
[----:B------:R-:W5:Y:S01]  /*5420*/  S2UR UR10, SR_CTAID.Z ;  /* 0x00000000000a79c3 */ /* 0x000f620000002700 */
[----:B--2---:R-:W-:Y:S01]  /*5430*/  USHF.R.S32.HI UR7, URZ, 0x1f, UR11 ;  /* 0x0000001f3f077899 */ /* 0x004fe2000801140b */
[----:B-1----:R-:W-:-:S06]  /*5440*/  VIADD R7, R0, 0xffffff80 ;  /* 0xffffff8000077836 */ /* 0x002fcc0000000000 */
[----:B------:R-:W1:Y:S01]  /*5450*/  LDC.64 R12, c[0x0][0x828] ;  /* 0x00020a00ff0c7b82 */ /* 0x000e620000000a00 */
[----:B----4-:R-:W-:Y:S02]  /*5460*/  IMAD R0, R2, UR7, RZ ;  /* 0x0000000702007c24 */ /* 0x010fe4000f8e02ff */
[----:B------:R-:W-:-:S05]  /*5470*/  IMAD.HI R4, R7, 0x2aaaaaab, RZ ;  /* 0x2aaaaaab07047827 */ /* 0x000fca00078e02ff */
[----:B------:R-:W-:Y:S01]  /*5480*/  SHF.R.U32.HI R5, RZ, 0x1f, R4 ;  /* 0x0000001fff057819 */ /* 0x000fe20000011604 */
[----:B---3--:R-:W-:Y:S01]  /*5490*/  IMAD R15, R11, -0x60, R18 ;  /* 0xffffffa00b0f7824 */ /* 0x008fe200078e0212 */
[----:B------:R-:W2:Y:S02]  /*54a0*/  LDC.64 R20, c[0x0][0x850] ;  /* 0x00021400ff147b82 */ /* 0x000ea40000000a00 */
[----:B------:R-:W-:Y:S01]  /*54b0*/  LEA.HI.SX32 R4, R4, R5, 0x1e ;  /* 0x0000000504047211 */ /* 0x000fe200078ff2ff */
[----:B------:R-:W-:-:S03]  /*54c0*/  IMAD R5, R3, UR11, R0 ;  /* 0x0000000b03057c24 */ /* 0x000fc6000f8e0200 */
[CC--:B------:R-:W-:Y:S01]  /*54d0*/  ISETP.GE.AND P3, PT, R4.reuse, R15.reuse, PT ;  /* 0x0000000f0400720c */ /* 0x0c0fe20003f66270 */
[C---:B------:R-:W-:Y:S01]  /*54e0*/  IMAD R6, R4.reuse, -0x18, R7 ;  /* 0xffffffe804067824 */ /* 0x040fe200078e0207 */
[----:B------:R-:W3:Y:S01]  /*54f0*/  LDC.64 R22, c[0x0][0x858] ;  /* 0x00021600ff167b82 */ /* 0x000ee20000000a00 */
[----:B------:R-:W-:Y:S01]  /*5500*/  VIADD R0, R4, 0x10 ;  /* 0x0000001004007836 */ /* 0x000fe20000000000 */
[----:B-----5:R-:W-:Y:S01]  /*5510*/  USHF.R.S32.HI UR6, URZ, 0x1f, UR10 ;  /* 0x0000001f3f067899 */ /* 0x020fe2000801140a */
[----:B------:R-:W-:Y:S02]  /*5520*/  IMAD.SHL.U32 R6, R6, 0x8, RZ ;  /* 0x0000000806067824 */ /* 0x000fe400078e00ff */
[----:B------:R-:W-:Y:S01]  /*5530*/  VIADD R8, R4, 0x30 ;  /* 0x0000003004087836 */ /* 0x000fe20000000000 */
[----:B------:R-:W-:Y:S01]  /*5540*/  ISETP.GE.AND P4, PT, R0, R15, PT ;  /* 0x0000000f0000720c */ /* 0x000fe20003f86270 */
[C---:B------:R-:W-:Y:S01]  /*5550*/  VIADD R0, R4.reuse, 0x20 ;  /* 0x0000002004007836 */ /* 0x040fe20000000000 */
[----:B------:R-:W-:Y:S01]  /*5560*/  SHF.R.S32.HI R7, RZ, 0x1f, R6 ;  /* 0x0000001fff077819 */ /* 0x000fe20000011406 */
[----:B------:R-:W-:Y:S01]  /*5570*/  VIADD R10, R4, 0x40 ;  /* 0x00000040040a7836 */ /* 0x000fe20000000000 */
[----:B------:R-:W-:-:S02]  /*5580*/  ISETP.GE.OR P6, PT, R6, R19, P3 ;  /* 0x000000130600720c */ /* 0x000fc40001fc6670 */
[-C--:B------:R-:W-:Y:S01]  /*5590*/  ISETP.GE.AND P5, PT, R0, R15.reuse, PT ;  /* 0x0000000f0000720c */ /* 0x080fe20003fa6270 */
[----:B------:R-:W-:Y:S01]  /*55a0*/  IMAD.WIDE.U32 R2, R2, UR11, R6 ;  /* 0x0000000b02027c25 */ /* 0x000fe2000f8e0006 */
[-C--:B------:R-:W-:Y:S02]  /*55b0*/  ISETP.GE.AND P0, PT, R8, R15.reuse, PT ;  /* 0x0000000f0800720c */ /* 0x080fe40003f06270 */
[----:B------:R-:W-:Y:S01]  /*55c0*/  ISETP.GE.AND P1, PT, R10, R15, PT ;  /* 0x0000000f0a00720c */ /* 0x000fe20003f26270 */
[----:B------:R-:W-:Y:S01]  /*55d0*/  IMAD.IADD R3, R3, 0x1, R5 ;  /* 0x0000000103037824 */ /* 0x000fe200078e0205 */
[----:B------:R-:W-:Y:S01]  /*55e0*/  SHF.R.S32.HI R5, RZ, 0x1f, R4 ;  /* 0x0000001fff057819 */ /* 0x000fe20000011404 */
[----:B-1----:R-:W-:Y:S01]  /*55f0*/  IMAD R0, R12, UR6, RZ ;  /* 0x000000060c007c24 */ /* 0x002fe2000f8e02ff */
[----:B------:R-:W-:Y:S01]  /*5600*/  ISETP.GE.OR P2, PT, R6, R19, P4 ;  /* 0x000000130600720c */ /* 0x000fe20002746670 */
[----:B------:R-:W-:-:S04]  /*5610*/  IMAD.WIDE.U32 R8, R12, UR10, R2 ;  /* 0x0000000a0c087c25 */ /* 0x000fc8000f8e0002 */
[----:B------:R-:W-:Y:S02]  /*5620*/  IMAD R13, R13, UR10, R0 ;  /* 0x0000000a0d0d7c24 */ /* 0x000fe4000f8e0200 */
        /* <DEDUP_REMOVED lines=13> */
.L_x_1194:
[----:B------:R-:W-:Y:S05]  /*5700*/  BSYNC B0 ;  /* 0x0000000000007941 */ /* 0x000fea0003800000 */
.L_x_1193:
[----:B------:R-:W-:Y:S01]  /*5710*/  BSSY B0, `(.L_x_1195) ;  /* 0x0000010000007945 */ /* 0x000fe20003800000 */
[----:B------:R-:W-:-:S03]  /*5720*/  ISETP.GE.OR P6, PT, R6, R19, P5 ;  /* 0x000000130600720c */ /* 0x000fc60002fc6670 */
[----:B------:R-:W-:Y:S10]  /*5730*/  @P2 BRA `(.L_x_1196) ;  /* 0x0000000000342947 */ /* 0x000ff40003800000 */
        /* <DEDUP_REMOVED lines=13> */
.L_x_1196:
[----:B------:R-:W-:Y:S05]  /*5810*/  BSYNC B0 ;  /* 0x0000000000007941 */ /* 0x000fea0003800000 */
.L_x_1195:
[----:B------:R-:W-:Y:S01]  /*5820*/  BSSY B0, `(.L_x_1197) ;  /* 0x0000010000007945 */ /* 0x000fe20003800000 */
[----:B------:R-:W-:-:S03]  /*5830*/  ISETP.GE.OR P2, PT, R6, R19, P0 ;  /* 0x000000130600720c */ /* 0x000fc60000746670 */
[----:B------:R-:W-:Y:S10]  /*5840*/  @P6 BRA `(.L_x_1198) ;  /* 0x0000000000346947 */ /* 0x000ff40003800000 */
[----:B-1--4-:R-:W-:Y:S01]  /*5850*/  IADD3 R17, P6, R2, 0x20, RZ ;  /* 0x0000002002117810 */ /* 0x012fe20007fde0ff */
        /* <DEDUP_REMOVED lines=12> */
.L_x_1198:
[----:B------:R-:W-:Y:S05]  /*5920*/  BSYNC B0 ;  /* 0x0000000000007941 */ /* 0x000fea0003800000 */
.L_x_1197:
[----:B------:R-:W-:Y:S01]  /*5930*/  BSSY B0, `(.L_x_1199) ;  /* 0x0000011000007945 */ /* 0x000fe20003800000 */
[----:B------:R-:W-:Y:S01]  /*5940*/  ISETP.GE.OR P6, PT, R6, R19, P1 ;  /* 0x000000130600720c */ /* 0x000fe20000fc6670 */
[----:B------:R-:W-:Y:S02]  /*5950*/  VIADD R0, R4, 0x50 ;  /* 0x0000005004007836 */ /* 0x000fe40000000000 */
[----:B------:R-:W-:Y:S10]  /*5960*/  @P2 BRA `(.L_x_1200) ;  /* 0x0000000000342947 */ /* 0x000ff40003800000 */
        /* <DEDUP_REMOVED lines=12> */
[----:B------:R1:W-:Y:S02]  /*5a30*/  STG.E.128 desc[UR4][R10.64], RZ ;  /* 0x000000ff0a007986 */ /* 0x0003e4000c101d04 */
.L_x_1200:
[----:B------:R-:W-:Y:S05]  /*5a40*/  BSYNC B0 ;  /* 0x0000000000007941 */ /* 0x000fea0003800000 */
.L_x_1199:
[----:B------:R-:W-:Y:S01]  /*5a50*/  BSSY B0, `(.L_x_1201) ;  /* 0x0000011000007945 */ /* 0x000fe20003800000 */
[----:B------:R-:W-:Y:S01]  /*5a60*/  ISETP.GE.AND P2, PT, R0, R15, PT ;  /* 0x0000000f0000720c */ /* 0x000fe20003f46270 */
[----:B-12---:R-:W-:Y:S02]  /*5a70*/  IMAD R10, R20, UR7, RZ ;  /* 0x00000007140a7c24 */ /* 0x006fe4000f8e02ff */
        /* <DEDUP_REMOVED lines=14> */
.L_x_1202:
[----:B------:R-:W-:Y:S05]  /*5b60*/  BSYNC B0 ;  /* 0x0000000000007941 */ /* 0x000fea0003800000 */
.L_x_1201:
[----:B------:R-:W-:Y:S01]  /*5b70*/  ISETP.GE.OR P6, PT, R6, R19, P2 ;  /* 0x000000130600720c */ /* 0x000fe200017c6670 */
[----:B------:R-:W-:Y:S01]  /*5b80*/  IMAD R11, R21, UR11, R10 ;  /* 0x0000000b150b7c24 */ /* 0x000fe2000f8e020a */
[----:B------:R-:W-:Y:S01]  /*5b90*/  ULDC UR8, c[0x0][0x83c] ;  /* 0x00020f0000087ab9 */ /* 0x000fe20000000800 */
[----:B------:R-:W-:Y:S01]  /*5ba0*/  IMAD.WIDE.U32 R4, R20, UR11, R6 ;  /* 0x0000000b14047c25 */ /* 0x000fe2000f8e0006 */
[----:B------:R-:W-:Y:S01]  /*5bb0*/  BSSY B0, `(.L_x_1203) ;  /* 0x0000019000007945 */ /* 0x000fe20003800000 */
[C---:B------:R-:W-:Y:S02]  /*5bc0*/  ISETP.GE.OR P3, PT, R6.reuse, UR8, P3 ;  /* 0x0000000806007c0c */ /* 0x040fe40009f66670 */
[----:B------:R-:W-:Y:S01]  /*5bd0*/  IMAD.IADD R5, R5, 0x1, R11 ;  /* 0x0000000105057824 */ /* 0x000fe200078e020b */
[----:B------:R-:W-:Y:S01]  /*5be0*/  ISETP.GE.OR P4, PT, R6, UR8, P4 ;  /* 0x0000000806007c0c */ /* 0x000fe2000a786670 */
[----:B---3--:R-:W-:Y:S01]  /*5bf0*/  IMAD R0, R22, UR6, RZ ;  /* 0x0000000616007c24 */ /* 0x008fe2000f8e02ff */
[----:B------:R-:W-:-:S02]  /*5c00*/  ISETP.GE.OR P5, PT, R6, UR8, P5 ;  /* 0x0000000806007c0c */ /* 0x000fc4000afa6670 */
[C---:B------:R-:W-:Y:S01]  /*5c10*/  ISETP.GE.OR P0, PT, R6.reuse, UR8, P0 ;  /* 0x0000000806007c0c */ /* 0x040fe20008706670 */
[----:B------:R-:W-:Y:S01]  /*5c20*/  IMAD R11, R23, UR10, R0 ;  /* 0x0000000a170b7c24 */ /* 0x000fe2000f8e0200 */
[C---:B------:R-:W-:Y:S02]  /*5c30*/  ISETP.GE.OR P1, PT, R6.reuse, UR8, P1 ;  /* 0x0000000806007c0c */ /* 0x040fe40008f26670 */
[----:B------:R-:W-:Y:S01]  /*5c40*/  ISETP.GE.OR P2, PT, R6, UR8, P2 ;  /* 0x0000000806007c0c */ /* 0x000fe20009746670 */
[----:B------:R-:W-:Y:S01]  /*5c50*/  IMAD.WIDE.U32 R6, R22, UR10, R4 ;  /* 0x0000000a16067c25 */ /* 0x000fe2000f8e0004 */
[----:B------:R-:W-:Y:S11]  /*5c60*/  @P6 BRA `(.L_x_1204) ;  /* 0x0000000000346947 */ /* 0x000ff60003800000 */
        /* <DEDUP_REMOVED lines=13> */
.L_x_1204:
[----:B------:R-:W-:Y:S05]  /*5d40*/  BSYNC B0 ;  /* 0x0000000000007941 */ /* 0x000fea0003800000 */
.L_x_1203:
[----:B------:R-:W-:Y:S01]  /*5d50*/  BSSY B0, `(.L_x_1205) ;  /* 0x000000d000007945 */ /* 0x000fe20003800000 */
[----:B--2---:R-:W-:-:S03]  /*5d60*/  IMAD.IADD R9, R7, 0x1, R11 ;  /* 0x0000000107097824 */ /* 0x004fc600078e020b */
[----:B------:R-:W-:Y:S05]  /*5d70*/  @P3 BRA `(.L_x_1206) ;  /* 0x0000000000283947 */ /* 0x000fea0003800000 */
        /* <DEDUP_REMOVED lines=10> */
.L_x_1206:
[----:B------:R-:W-:Y:S05]  /*5e20*/  BSYNC B0 ;  /* 0x0000000000007941 */ /* 0x000fea0003800000 */
.L_x_1205:
[----:B------:R-:W-:Y:S04]  /*5e30*/  BSSY B0, `(.L_x_1207) ;  /* 0x000000f000007945 */ /* 0x000fe80003800000 */
[----:B------:R-:W-:Y:S05]  /*5e40*/  @P4 BRA `(.L_x_1208) ;  /* 0x0000000000344947 */ /* 0x000fea0003800000 */
[----:B--2---:R-:W-:Y:S01]  /*5e50*/  IADD3 R11, P3, R2, 0x10, RZ ;  /* 0x00000010020b7810 */ /* 0x004fe20007f7e0ff */
        /* <DEDUP_REMOVED lines=12> */
.L_x_1208:
[----:B------:R-:W-:Y:S05]  /*5f20*/  BSYNC B0 ;  /* 0x0000000000007941 */ /* 0x000fea0003800000 */
.L_x_1207:
[----:B------:R-:W-:Y:S04]  /*5f30*/  BSSY B0, `(.L_x_1209) ;  /* 0x000000f000007945 */ /* 0x000fe80003800000 */
[----:B------:R-:W-:Y:S05]  /*5f40*/  @P5 BRA `(.L_x_1210) ;  /* 0x0000000000345947 */ /* 0x000fea0003800000 */
[----:B--23--:R-:W-:Y:S01]  /*5f50*/  IADD3 R11, P3, R2, 0x20, RZ ;  /* 0x00000020020b7810 */ /* 0x00cfe20007f7e0ff */
        /* <DEDUP_REMOVED lines=12> */
.L_x_1210:
[----:B------:R-:W-:Y:S05]  /*6020*/  BSYNC B0 ;  /* 0x0000000000007941 */ /* 0x000fea0003800000 */
.L_x_1209:
        /* <DEDUP_REMOVED lines=15> */
.L_x_1212:
[----:B------:R-:W-:Y:S05]  /*6120*/  BSYNC B0 ;  /* 0x0000000000007941 */ /* 0x000fea0003800000 */
.L_x_1211:
        /* <DEDUP_REMOVED lines=15> */
.L_x_1214:
[----:B------:R-:W-:Y:S05]  /*6220*/  BSYNC B0 ;  /* 0x0000000000007941 */ /* 0x000fea0003800000 */
.L_x_1213:
[----:B------:R-:W-:Y:S04]  /*6230*/  BSSY B0, `(.L_x_1215) ;  /* 0x000000f000007945 */ /* 0x000fe80003800000 */
        /* <DEDUP_REMOVED lines=14> */
.L_x_1216:
[----:B------:R-:W-:Y:S05]  /*6320*/  BSYNC B0 ;  /* 0x0000000000007941 */ /* 0x000fea0003800000 */
.L_x_1215:
[----:B------:R-:W-:Y:S05]  /*6330*/  EXIT ;  /* 0x000000000000794d */ /* 0x000fea0003800000 */
.L_x_1156:
[----:B------:R-:W-:-:S08]  /*6340*/  NOP ;  /* 0x0000000000007918 */ /* 0x000fd00000000000 */
[----:B------:R-:W1:-:S00]  /*6350*/  USETMAXREG.DEALLOC.CTAPOOL 0x20 ;  /* 0x00000020000079c8 */ /* 0x000e4000080e0500 */
[----:B-1----:R-:W-:Y:S01]  /*6360*/  LOP3.LUT R0, R0, 0x3, RZ, 0xc0, !PT ;  /* 0x0000000300007812 */ /* 0x002fe200078ec0ff */
[----:B------:R-:W-:Y:S01]  /*6370*/  BSSY B0, `(.L_x_1217) ;  /* 0x0000365000007945 */ /* 0x000fe20003800000 */
[----:B------:R-:W-:-:S04]  /*6380*/  IMAD.MOV.U32 R18, RZ, RZ, RZ ;  /* 0x000000ffff127224 */ /* 0x000fc800078e00ff */
        /* <DEDUP_REMOVED lines=8> */
[----:B------:R-:W1:Y:S01]  /*6410*/  S2UR UR9, SR_CTAID.X ;  /* 0x00000000000979c3 */ /* 0x000e620000002500 */
[----:B------:R-:W-:Y:S01]  /*6420*/  ULDC UR4, c[0x0][0x280] ;  /* 0x0000a00000047ab9 */ /* 0x000fe20000000800 */
[----:B------:R-:W-:Y:S01]  /*6430*/  ULDC UR6, c[0x0][0x290] ;  /* 0x0000a40000067ab9 */ /* 0x000fe20000000800 */
[----:B------:R-:W-:-:S05]  /*6440*/  ULDC UR7, c[0x0][0x74c] ;  /* 0x0001d30000077ab9 */ /* 0x000fca0000000800 */
[----:B------:R-:W2:Y:S01]  /*6450*/  S2UR UR13, SR_CTAID.Y ;  /* 0x00000000000d79c3 */ /* 0x000ea20000002600 */
[----:B-1----:R-:W-:Y:S02]  /*6460*/  UIMAD UR5, UR9, 0x60, UR4 ;  /* 0x00000060090578a4 */ /* 0x002fe4000f8e0204 */
[----:B------:R-:W-:Y:S02]  /*6470*/  ISETP.LE.AND P0, PT, RZ, UR9, PT ;  /* 0x00000009ff007c0c */ /* 0x000fe4000bf03270 */
[----:B------:R-:W-:-:S04]  /*6480*/  UIADD3 UR5, -UR7, UR5, -UR6 ;  /* 0x0000000507057290 */ /* 0x000fc8000fffe906 */
[----:B------:R-:W-:-:S04]  /*6490*/  USHF.R.S32.HI UR6, URZ, 0x1f, UR5 ;  /* 0x0000001f3f067899 */ /* 0x000fc80008011405 */
[----:B------:R-:W-:-:S04]  /*64a0*/  ULEA.HI UR6, UR6, UR5, URZ, 0x6 ;  /* 0x0000000506067291 */ /* 0x000fc8000f8f303f */
[----:B------:R-:W-:Y:S02]  /*64b0*/  USHF.R.S32.HI UR5, URZ, 0x6, UR6 ;  /* 0x000000063f057899 */ /* 0x000fe40008011406 */
[----:B------:R-:W-:Y:S02]  /*64c0*/  UIADD3 UR6, UR4, 0x3f, URZ ;  /* 0x0000003f04067890 */ /* 0x000fe4000fffe03f */
[----:B------:R-:W-:Y:S02]  /*64d0*/  UISETP.LT.AND UP0, UPT, URZ, UR5, UPT ;  /* 0x000000053f00728c */ /* 0x000fe4000bf01270 */
[----:B------:R-:W-:Y:S02]  /*64e0*/  USHF.R.S32.HI UR7, URZ, 0x1f, UR6 ;  /* 0x0000001f3f077899 */ /* 0x000fe40008011406 */
[----:B------:R-:W-:Y:S02]  /*64f0*/  USEL UR5, URZ, UR5, !UP0 ;  /* 0x000000053f057287 */ /* 0x000fe4000c000000 */
[----:B------:R-:W-:-:S04]  /*6500*/  ULEA.HI UR7, UR7, UR6, URZ, 0x6 ;  /* 0x0000000607077291 */ /* 0x000fc8000f8f303f */
[----:B------:R-:W-:Y:S01]  /*6510*/  USHF.R.S32.HI UR8, URZ, 0x6, UR7 ;  /* 0x000000063f087899 */ /* 0x000fe20008011407 */
[----:B--2---:R-:W-:Y:S11]  /*6520*/  @!P0 BRA `(.L_x_1220) ;  /* 0x0000000000288947 */ /* 0x004ff60003800000 */
        /* <DEDUP_REMOVED lines=10> */
.L_x_1220:
[----:B------:R-:W-:Y:S02]  /*65d0*/  UISETP.GT.AND UP0, UPT, UR8, UR5, UPT ;  /* 0x000000050800728c */ /* 0x000fe4000bf04270 */
[----:B------:R-:W-:Y:S02]  /*65e0*/  USHF.R.S32.HI UR14, URZ, 0x1f, UR12 ;  /* 0x0000001f3f0e7899 */ /* 0x000fe4000801140c */
[----:B------:R-:W-:Y:S02]  /*65f0*/  USHF.R.S32.HI UR9, URZ, 0x1f, UR13 ;  /* 0x0000001f3f097899 */ /* 0x000fe4000801140d */
[----:B------:R-:W-:-:S13]  /*6600*/  PLOP3.LUT P0, PT, PT, PT, UP0, 0x80, 0x0 ;  /* 0x000000000000781c */ /* 0x000fda0003f0f008 */
[----:B------:R-:W-:Y:S05]  /*6610*/  @!P0 BRA `(.L_x_1219) ;  /* 0x0000003000e88947 */ /* 0x000fea0003800000 */
[----:B------:R-:W-:Y:S01]  /*6620*/  UIADD3 UR4, -UR5, UR8, URZ ;  /* 0x0000000805047290 */ /* 0x000fe2000fffe13f */
[----:B------:R-:W-:Y:S01]  /*6630*/  ULDC.64 UR10, c[0x0][0x2d8] ;  /* 0x0000b600000a7ab9 */ /* 0x000fe20000000a00 */
[----:B------:R-:W-:Y:S02]  /*6640*/  ELECT P0, URZ, PT ;  /* 0x00000000003f782f */ /* 0x000fe40003800000 */
[----:B------:R-:W-:Y:S02]  /*6650*/  ULOP3.LUT UR4, UR4, 0x1, URZ, 0xc0, !UPT ;  /* 0x0000000104047892 */ /* 0x000fe4000f8ec03f */
[----:B------:R-:W-:Y:S02]  /*6660*/  UIMAD UR9, UR9, UR10, URZ ;  /* 0x0000000a090972a4 */ /* 0x000fe4000f8e023f */
[----:B------:R-:W-:Y:S02]  /*6670*/  UISETP.NE.U32.AND UP0, UPT, UR4, 0x1, UPT ;  /* 0x000000010400788c */ /* 0x000fe4000bf05070 */
[----:B------:R-:W-:-:S02]  /*6680*/  UIMAD.WIDE.U32 UR6, UR13, UR10, URZ ;  /* 0x0000000a0d0672a5 */ /* 0x000fc4000f8e003f */
[----:B------:R-:W-:Y:S02]  /*6690*/  UIMAD UR9, UR13, UR11, UR9 ;  /* 0x0000000b0d0972a4 */ /* 0x000fe4000f8e0209 */
[----:B------:R-:W-:Y:S01]  /*66a0*/  PLOP3.LUT P1, PT, PT, PT, UP0, 0x80, 0x0 ;  /* 0x000000000000781c */ /* 0x000fe20003f2f008 */
[----:B------:R-:W-:Y:S01]  /*66b0*/  ULDC.64 UR10, c[0x0][0x2e0] ;  /* 0x0000b800000a7ab9 */ /* 0x000fe20000000a00 */
[----:B------:R-:W-:Y:S02]  /*66c0*/  UIADD3 UR7, UR7, UR9, URZ ;  /* 0x0000000907077290 */ /* 0x000fe4000fffe03f */
[----:B------:R-:W-:Y:S02]  /*66d0*/  UIMAD UR9, UR14, UR10, URZ ;  /* 0x0000000a0e0972a4 */ /* 0x000fe4000f8e023f */
[----:B------:R-:W-:Y:S02]  /*66e0*/  UIMAD.WIDE.U32 UR6, UR12, UR10, UR6 ;  /* 0x0000000a0c0672a5 */ /* 0x000fe4000f8e0006 */
[----:B------:R-:W-:-:S04]  /*66f0*/  UIMAD UR9, UR12, UR11, UR9 ;  /* 0x0000000b0c0972a4 */ /* 0x000fc8000f8e0209 */
[----:B------:R-:W-:Y:S01]  /*6700*/  UIADD3 UR9, UR7, UR9, URZ ;  /* 0x0000000907097290 */ /* 0x000fe2000fffe03f */
[----:B------:R-:W-:Y:S11]  /*6710*/  @P1 BRA `(.L_x_1221) ;  /* 0x00000004001c1947 */ /* 0x000ff60003800000 */
[----:B------:R-:W-:Y:S01]  /*6720*/  UIMAD UR14, UR5, 0x3000, URZ ;  /* 0x00003000050e78a4 */ /* 0x000fe2000f8e023f */
        /* <DEDUP_REMOVED lines=9> */
[----:B------:R-:W-:Y:S01]  /*67c0*/  UMOV UR16, 0x0 ;  /* 0x0000000000107882 */ /* 0x000fe20000000000 */
[----:B------:R-:W-:Y:S02]  /*67d0*/  UMOV UR17, 0x14f00000 ;  /* 0x14f0000000117882 */ /* 0x000fe40000000000 */
[----:B------:R-:W-:-:S02]  /*67e0*/  ULEA.HI.X UR11, UR13, UR11, UR15, 0x2, UP0 ;  /* 0x0000000b0d0b7291 */ /* 0x000fc400080f140f */
[----:B-1----:R-:W-:-:S03]  /*67f0*/  ULEA UR4, UR12, UR4, 0x18 ;  /* 0x000000040c047291 */ /* 0x002fc6000f8ec03f */
[----:B------:R-:W-:Y:S01]  /*6800*/  UMOV UR12, 0x400 ;  /* 0x00000400000c7882 */ /* 0x000fe20000000000 */
[----:B------:R-:W-:-:S09]  /*6810*/  UIADD3 UR4, UR4, 0x12000, URZ ;  /* 0x0001200004047890 */ /* 0x000fd2000fffe03f */
[----:B------:R1:W-:Y:S02]  /*6820*/  UBLKRED.G.S.ADD.F32.RN [UR10], [UR4], UR12, desc[UR16] ;  /* 0x0000100a040073bb */ /* 0x0003e400080a140c */
[----:B-1----:R0:W-:Y:S02]  /*6830*/  UTMACMDFLUSH ;  /* 0x00000000000079b7 */ /* 0x0021e40000000000 */
.L_x_1223:
[----:B------:R-:W-:Y:S05]  /*6840*/  BSYNC B1 ;  /* 0x0000000000017941 */ /* 0x000fea0003800000 */
.L_x_1222:
        /* <DEDUP_REMOVED lines=9> */
[----:B------:R-:W-:Y:S02]  /*68e0*/  UMOV UR17, 0x14f00000 ;  /* 0x14f0000000117882 */ /* 0x000fe40000000000 */
[----:B------:R-:W-:Y:S02]  /*68f0*/  ULEA.HI.X.SX32 UR4, UR4, UR9, 0x1, UP0 ;  /* 0x0000000904047291 */ /* 0x000fe400080f0e3f */
[----:B------:R-:W-:-:S04]  /*6900*/  ULEA UR10, UP0, UR15, UR10, 0x2 ;  /* 0x0000000a0f0a7291 */ /* 0x000fc8000f80103f */
[----:B------:R-:W-:-:S03]  /*6910*/  ULEA.HI.X UR11, UR15, UR11, UR4, 0x2, UP0 ;  /* 0x0000000b0f0b7291 */ /* 0x000fc600080f1404 */
[----:B------:R-:W-:Y:S01]  /*6920*/  UMOV UR4, 0x400 ;  /* 0x0000040000047882 */ /* 0x000fe20000000000 */
[----:B-1----:R-:W-:-:S04]  /*6930*/  ULEA UR12, UR13, UR12, 0x18 ;  /* 0x0000000c0d0c7291 */ /* 0x002fc8000f8ec03f */
[----:B------:R-:W-:-:S09]  /*6940*/  UIADD3 UR12, UR12, 0x16000, URZ ;  /* 0x000160000c0c7890 */ /* 0x000fd2000fffe03f */
[----:B------:R1:W-:Y:S02]  /*6950*/  UBLKRED.G.S.ADD.F32.RN [UR10], [UR12], UR4, desc[UR16] ;  /* 0x0000100a0c0073bb */ /* 0x0003e400080a1404 */
[----:B-1----:R0:W-:Y:S02]  /*6960*/  UTMACMDFLUSH ;  /* 0x00000000000079b7 */ /* 0x0021e40000000000 */
.L_x_1225:
[----:B------:R-:W-:Y:S05]  /*6970*/  BSYNC B1 ;  /* 0x0000000000017941 */ /* 0x000fea0003800000 */
.L_x_1224:
        /* <DEDUP_REMOVED lines=16> */
[----:B------:R1:W-:Y:S01]  /*6a80*/  UBLKRED.G.S.ADD.F32.RN [UR10], [UR12], UR4, desc[UR16] ;  /* 0x0000100a0c0073bb */ /* 0x0003e200080a1404 */
[----:B------:R0:W-:Y:S01]  /*6a90*/  UTMACMDFLUSH ;  /* 0x00000000000079b7 */ /* 0x0001e20000000000 */
[----:B-1----:R-:W-:-:S04]  /*6aa0*/  DEPBAR.LE SB0, 0x2 ;  /* 0x000080800000791a */ /* 0x002fc80000000000 */
.L_x_1227:
[----:B------:R-:W-:Y:S05]  /*6ab0*/  BSYNC B1 ;  /* 0x0000000000017941 */ /* 0x000fea0003800000 */
.L_x_1226:
[----:B------:R-:W-:Y:S06]  /*6ac0*/  BAR.ARV 0xa, 0xa0 ;  /* 0x0282800000007b1d */ /* 0x000fec0000002000 */
[----:B------:R-:W-:Y:S04]  /*6ad0*/  BSSY B1, `(.L_x_1228) ;  /* 0x0000003000017945 */ /* 0x000fe80003800000 */
[----:B------:R-:W-:Y:S05]  /*6ae0*/  @!P0 BRA `(.L_x_1229) ;  /* 0x0000000000048947 */ /* 0x000fea0003800000 */
[----:B------:R-:W-:-:S04]  /*6af0*/  DEPBAR.LE SB0, 0x1 ;  /* 0x000080400000791a */ /* 0x000fc80000000000 */
.L_x_1229:
[----:B------:R-:W-:Y:S05]  /*6b00*/  BSYNC B1 ;  /* 0x0000000000017941 */ /* 0x000fea0003800000 */
.L_x_1228:
[----:B------:R-:W-:Y:S06]  /*6b10*/  BAR.ARV 0xb, 0xa0 ;  /* 0x02c2800000007b1d */ /* 0x000fec0000002000 */
[----:B------:R-:W-:Y:S04]  /*6b20*/  BSSY B1, `(.L_x_1230) ;  /* 0x0000003000017945 */ /* 0x000fe80003800000 */
[----:B------:R-:W-:Y:S05]  /*6b30*/  @!P0 BRA `(.L_x_1231) ;  /* 0x0000000000048947 */ /* 0x000fea0003800000 */
[----:B------:R-:W-:-:S04]  /*6b40*/  DEPBAR.LE SB0, 0x0 ;  /* 0x000080000000791a */ /* 0x000fc80000000000 */
.L_x_1231:
[----:B------:R-:W-:Y:S05]  /*6b50*/  BSYNC B1 ;  /* 0x0000000000017941 */ /* 0x000fea0003800000 */
.L_x_1230:
[----:B------:R-:W-:Y:S06]  /*6b60*/  BAR.ARV 0xc, 0xa0 ;  /* 0x0302800000007b1d */ /* 0x000fec0000002000 */
[----:B------:R-:W-:Y:S01]  /*6b70*/  UIADD3 UR12, UR5, 0x1, URZ ;  /* 0x00000001050c7890 */ /* 0x000fe2000fffe03f */
[----:B------:R-:W-:Y:S11]  /*6b80*/  BRA `(.L_x_1232) ;  /* 0x0000000000047947 */ /* 0x000ff60003800000 */
.L_x_1221:
[----:B------:R-:W-:-:S05]  /*6b90*/  UMOV UR12, UR5 ;  /* 0x00000005000c7c82 */ /* 0x000fca0008000000 */
.L_x_1232:
[----:B------:R-:W-:-:S04]  /*6ba0*/  UIADD3 UR4, UR5, 0x1, URZ ;  /* 0x0000000105047890 */ /* 0x000fc8000fffe03f */
[----:B------:R-:W-:-:S06]  /*6bb0*/  UISETP.NE.AND UP0, UPT, UR8, UR4, UPT ;  /* 0x000000040800728c */ /* 0x000fcc000bf05270 */
[----:B------:R-:W-:-:S13]  /*6bc0*/  PLOP3.LUT P1, PT, PT, PT, UP0, 0x80, 0x0 ;  /* 0x000000000000781c */ /* 0x000fda0003f2f008 */
[----:B------:R-:W-:Y:S05]  /*6bd0*/  @!P1 BRA `(.L_x_1219) ;  /* 0x0000002c00789947 */ /* 0x000fea0003800000 */
[----:B------:R-:W-:Y:S01]  /*6be0*/  ULDC.64 UR22, c[0x0][0x2c0] ;  /* 0x0000b00000167ab9 */ /* 0x000fe20000000a00 */
[----:B------:R-:W-:Y:S02]  /*6bf0*/  UIMAD UR13, UR12, 0x3000, URZ ;  /* 0x000030000c0d78a4 */ /* 0x000fe4000f8e023f */
[----:B------:R-:W-:Y:S01]  /*6c00*/  ULEA UR22, UP0, UR6, UR22, 0x2 ;  /* 0x0000001606167291 */ /* 0x000fe2000f80103f */
[----:B------:R-:W-:Y:S01]  /*6c10*/  UMOV UR4, URZ ;  /* 0x0000003f00047c82 */ /* 0x000fe20008000000 */
[----:B------:R-:W-:Y:S02]  /*6c20*/  ULDC.64 UR28, c[0x0][0x2c0] ;  /* 0x0000b000001c7ab9 */ /* 0x000fe40000000a00 */
        /* <DEDUP_REMOVED lines=11> */
[----:B------:R-:W-:-:S11]  /*6ce0*/  UMOV UR24, UR13 ;  /* 0x0000000d00187c82 */ /* 0x000fd60008000000 */
.L_x_1253:
[----:B------:R-:W-:Y:S01]  /*6cf0*/  UIADD3 UR10, UR13, UR4, URZ ;  /* 0x000000040d0a7290 */ /* 0x000fe2000fffe03f */
[----:B------:R-:W-:Y:S03]  /*6d00*/  BAR.SYNC.DEFER_BLOCKING 0xd, 0xa0 ;  /* 0x0342800000007b1d */ /* 0x000fe60000010000 */
        /* <DEDUP_REMOVED lines=9> */
[----:B------:R-:W-:Y:S01]  /*6da0*/  UMOV UR25, 0x400 ;  /* 0x0000040000197882 */ /* 0x000fe20000000000 */
[----:B------:R-:W-:Y:S02]  /*6db0*/  UMOV UR40, 0x0 ;  /* 0x0000000000287882 */ /* 0x000fe40000000000 */
[----:B------:R-:W-:Y:S01]  /*6dc0*/  ULEA.HI.X.SX32 UR39, UR24, UR9, 0x1, UP0 ;  /* 0x0000000918277291 */ /* 0x000fe200080f0e3f */
[----:B------:R-:W-:Y:S01]  /*6dd0*/  UMOV UR41, 0x14f00000 ;  /* 0x14f0000000297882 */ /* 0x000fe20000000000 */
[----:B-1----:R-:W-:Y:S02]  /*6de0*/  ULEA UR25, UR26, UR25, 0x18 ;  /* 0x000000191a197291 */ /* 0x002fe4000f8ec03f */
[----:B------:R-:W-:Y:S02]  /*6df0*/  ULEA UR26, UP0, UR27, UR28, 0x2 ;  /* 0x0000001c1b1a7291 */ /* 0x000fe4000f80103f */
[----:B------:R-:W-:-:S02]  /*6e00*/  UIADD3 UR25, UR25, 0x12000, URZ ;  /* 0x0001200019197890 */ /* 0x000fc4000fffe03f */
[----:B------:R-:W-:-:S03]  /*6e10*/  ULEA.HI.X UR27, UR27, UR29, UR39, 0x2, UP0 ;  /* 0x0000001d1b1b7291 */ /* 0x000fc600080f1427 */
[----:B------:R-:W-:-:S06]  /*6e20*/  UMOV UR39, 0x400 ;  /* 0x0000040000277882 */ /* 0x000fcc0000000000 */
[----:B------:R1:W-:Y:S02]  /*6e30*/  UBLKRED.G.S.ADD.F32.RN [UR26], [UR25], UR39, desc[UR40] ;  /* 0x0000281a190073bb */ /* 0x0003e400080a1427 */
[----:B-1----:R0:W-:Y:S02]  /*6e40*/  UTMACMDFLUSH ;  /* 0x00000000000079b7 */ /* 0x0021e40000000000 */
.L_x_1234:
[----:B------:R-:W-:Y:S05]  /*6e50*/  BSYNC B1 ;  /* 0x0000000000017941 */ /* 0x000fea0003800000 */
.L_x_1233:
        /* <DEDUP_REMOVED lines=12> */
.L_x_1236:
[----:B------:R-:W-:Y:S05]  /*6f20*/  BSYNC B1 ;  /* 0x0000000000017941 */ /* 0x000fea0003800000 */
.L_x_1235:
        /* <DEDUP_REMOVED lines=13> */
.L_x_1238:
[----:B------:R-:W-:Y:S05]  /*7000*/  BSYNC B1 ;  /* 0x0000000000017941 */ /* 0x000fea0003800000 */
.L_x_1237:
[----:B------:R-:W-:Y:S06]  /*7010*/  BAR.ARV 0xa, 0xa0 ;  /* 0x0282800000007b1d */ /* 0x000fec0000002000 */
[----:B------:R-:W-:Y:S04]  /*7020*/  BSSY B1, `(.L_x_1239) ;  /* 0x0000003000017945 */ /* 0x000fe80003800000 */
[----:B------:R-:W-:Y:S05]  /*7030*/  @!P0 BRA `(.L_x_1240) ;  /* 0x0000000000048947 */ /* 0x000fea0003800000 */
[----:B------:R-:W-:-:S04]  /*7040*/  DEPBAR.LE SB0, 0x1 ;  /* 0x000080400000791a */ /* 0x000fc80000000000 */
.L_x_1240:
[----:B------:R-:W-:Y:S05]  /*7050*/  BSYNC B1 ;  /* 0x0000000000017941 */ /* 0x000fea0003800000 */
.L_x_1239:
[----:B------:R-:W-:Y:S06]  /*7060*/  BAR.ARV 0xb, 0xa0 ;  /* 0x02c2800000007b1d */ /* 0x000fec0000002000 */
[----:B------:R-:W-:Y:S04]  /*7070*/  BSSY B1, `(.L_x_1241) ;  /* 0x0000003000017945 */ /* 0x000fe80003800000 */
[----:B------:R-:W-:Y:S05]  /*7080*/  @!P0 BRA `(.L_x_1242) ;  /* 0x0000000000048947 */ /* 0x000fea0003800000 */
[----:B------:R-:W-:-:S04]  /*7090*/  DEPBAR.LE SB0, 0x0 ;  /* 0x000080000000791a */ /* 0x000fc80000000000 */
.L_x_1242:
[----:B------:R-:W-:Y:S05]  /*70a0*/  BSYNC B1 ;  /* 0x0000000000017941 */ /* 0x000fea0003800000 */
.L_x_1241:
        /* <DEDUP_REMOVED lines=13> */
.L_x_1244:
[----:B------:R-:W-:Y:S05]  /*7180*/  BSYNC B1 ;  /* 0x0000000000017941 */ /* 0x000fea0003800000 */
.L_x_1243:
        /* <DEDUP_REMOVED lines=12> */
.L_x_1246:
[----:B------:R-:W-:Y:S05]  /*7250*/  BSYNC B1 ;  /* 0x0000000000017941 */ /* 0x000fea0003800000 */
.L_x_1245:
        /* <DEDUP_REMOVED lines=13> */
.L_x_1248:
[----:B------:R-:W-:Y:S05]  /*7330*/  BSYNC B1 ;  /* 0x0000000000017941 */ /* 0x000fea0003800000 */
.L_x_1247:
[----:B------:R-:W-:Y:S06]  /*7340*/  BAR.ARV 0xa, 0xa0 ;  /* 0x0282800000007b1d */ /* 0x000fec0000002000 */
[----:B------:R-:W-:Y:S04]  /*7350*/  BSSY B1, `(.L_x_1249) ;  /* 0x0000003000017945 */ /* 0x000fe80003800000 */
[----:B------:R-:W-:Y:S05]  /*7360*/  @!P0 BRA `(.L_x_1250) ;  /* 0x0000000000048947 */ /* 0x000fea0003800000 */
[----:B------:R-:W-:-:S04]  /*7370*/  DEPBAR.LE SB0, 0x1 ;  /* 0x000080400000791a */ /* 0x000fc80000000000 */
.L_x_1250:
[----:B------:R-:W-:Y:S05]  /*7380*/  BSYNC B1 ;  /* 0x0000000000017941 */ /* 0x000fea0003800000 */
.L_x_1249:
[----:B------:R-:W-:Y:S01]  /*7390*/  UIADD3 UR12, UR12, 0x2, URZ ;  /* 0x000000020c0c7890 */ /* 0x000fe2000fffe03f */
[----:B------:R-:W-:Y:S06]  /*73a0*/  BAR.ARV 0xb, 0xa0 ;  /* 0x02c2800000007b1d */ /* 0x000fec0000002000 */
[----:B------:R-:W-:Y:S01]  /*73b0*/  UISETP.GE.AND UP0, UPT, UR12, UR8, UPT ;  /* 0x000000080c00728c */ /* 0x000fe2000bf06270 */
[----:B------:R-:W-:Y:S04]  /*73c0*/  BSSY B1, `(.L_x_1251) ;  /* 0x0000003000017945 */ /* 0x000fe80003800000 */
[----:B------:R-:W-:Y:S06]  /*73d0*/  @!P0 BRA `(.L_x_1252) ;  /* 0x0000000000048947 */ /* 0x000fec0003800000 */
[----:B------:R-:W-:-:S04]  /*73e0*/  DEPBAR.LE SB0, 0x0 ;  /* 0x000080000000791a */ /* 0x000fc80000000000 */
.L_x_1252:
[----:B------:R-:W-:Y:S05]  /*73f0*/  BSYNC B1 ;  /* 0x0000000000017941 */ /* 0x000fea0003800000 */
.L_x_1251:
[----:B------:R-:W-:Y:S06]  /*7400*/  BAR.ARV 0xc, 0xa0 ;  /* 0x0302800000007b1d */ /* 0x000fec0000002000 */
[----:B------:R-:W-:Y:S01]  /*7410*/  PLOP3.LUT P1, PT, PT, PT, UP0, 0x80, 0x0 ;  /* 0x000000000000781c */ /* 0x000fe20003f2f008 */
[----:B------:R-:W-:Y:S02]  /*7420*/  UIADD3 UR24, UR24, 0x6000, URZ ;  /* 0x0000600018187890 */ /* 0x000fe4000fffe03f */
[----:B------:R-:W-:-:S10]  /*7430*/  UIADD3 UR4, UR4, 0x6000, URZ ;  /* 0x0000600004047890 */ /* 0x000fd4000fffe03f */
[----:B------:R-:W-:Y:S05]  /*7440*/  @!P1 BRA `(.L_x_1253) ;  /* 0xfffffff800289947 */ /* 0x000fea000383ffff */
[----:B------:R-:W-:Y:S05]  /*7450*/  BRA `(.L_x_1219) ;  /* 0x0000002400587947 */ /* 0x000fea0003800000 */
.L_x_1218:
[----:B------:R-:W1:Y:S01]  /*7460*/  S2UR UR29, SR_CTAID.Z ;  /* 0x00000000001d79c3 */ /* 0x000e620000002700 */
[----:B------:R-:W-:Y:S02]  /*7470*/  IMAD.MOV.U32 R7, RZ, RZ, 0x1 ;  /* 0x00000001ff077424 */ /* 0x000fe400078e00ff */
[----:B------:R-:W-:Y:S01]  /*7480*/  IMAD.MOV.U32 R5, RZ, RZ, 0x1 ;  /* 0x00000001ff057424 */ /* 0x000fe200078e00ff */
[----:B-1----:R-:W-:-:S13]  /*7490*/  ISETP.LE.AND P0, PT, RZ, UR29, PT ;  /* 0x0000001dff007c0c */ /* 0x002fda000bf03270 */
[----:B------:R-:W-:Y:S05]  /*74a0*/  @!P0 BRA `(.L_x_1254) ;  /* 0x0000002000c08947 */ /* 0x000fea0003800000 */
[----:B------:R-:W1:Y:S01]  /*74b0*/  S2UR UR9, SR_CTAID.X ;  /* 0x00000000000979c3 */ /* 0x000e620000002500 */
[----:B------:R-:W-:Y:S01]  /*74c0*/  ULDC UR8, c[0x0][0x280] ;  /* 0x0000a00000087ab9 */ /* 0x000fe20000000800 */
[----:B------:R-:W-:Y:S01]  /*74d0*/  ULDC UR4, c[0x0][0x290] ;  /* 0x0000a40000047ab9 */ /* 0x000fe20000000800 */
[----:B------:R-:W-:-:S05]  /*74e0*/  ULDC UR5, c[0x0][0x74c] ;  /* 0x0001d30000057ab9 */ /* 0x000fca0000000800 */
[----:B------:R-:W2:Y:S01]  /*74f0*/  S2UR UR28, SR_CTAID.Y ;  /* 0x00000000001c79c3 */ /* 0x000ea20000002600 */
[----:B-1----:R-:W-:Y:S02]  /*7500*/  UIMAD UR35, UR9, 0x60, URZ ;  /* 0x00000060092378a4 */ /* 0x002fe4000f8e023f */
[----:B------:R-:W-:Y:S02]  /*7510*/  ISETP.LE.AND P0, PT, RZ, UR9, PT ;  /* 0x00000009ff007c0c */ /* 0x000fe4000bf03270 */
[----:B------:R-:W-:-:S04]  /*7520*/  UIADD3 UR4, -UR4, UR35, UR8 ;  /* 0x0000002304047290 */ /* 0x000fc8000fffe108 */
[----:B------:R-:W-:-:S04]  /*7530*/  UIADD3 UR4, UR4, -UR5, URZ ;  /* 0x8000000504047290 */ /* 0x000fc8000fffe03f */
[----:B------:R-:W-:-:S04]  /*7540*/  USHF.R.S32.HI UR5, URZ, 0x1f, UR4 ;  /* 0x0000001f3f057899 */ /* 0x000fc80008011404 */
[----:B------:R-:W-:Y:S02]  /*7550*/  ULEA.HI UR5, UR5, UR4, URZ, 0x6 ;  /* 0x0000000405057291 */ /* 0x000fe4000f8f303f */
[----:B------:R-:W-:Y:S02]  /*7560*/  UIADD3 UR4, UR8, 0x3f, URZ ;  /* 0x0000003f08047890 */ /* 0x000fe4000fffe03f */
[----:B------:R-:W-:Y:S02]  /*7570*/  USHF.R.S32.HI UR5, URZ, 0x6, UR5 ;  /* 0x000000063f057899 */ /* 0x000fe40008011405 */
[----:B------:R-:W-:Y:S02]  /*7580*/  USHF.R.S32.HI UR6, URZ, 0x1f, UR4 ;  /* 0x0000001f3f067899 */ /* 0x000fe40008011404 */
[----:B------:R-:W-:Y:S02]  /*7590*/  UISETP.LT.AND UP0, UPT, URZ, UR5, UPT ;  /* 0x000000053f00728c */ /* 0x000fe4000bf01270 */
[----:B------:R-:W-:-:S02]  /*75a0*/  ULEA.HI UR6, UR6, UR4, URZ, 0x6 ;  /* 0x0000000406067291 */ /* 0x000fc4000f8f303f */
[----:B------:R-:W-:Y:S02]  /*75b0*/  USEL UR7, URZ, UR5, !UP0 ;  /* 0x000000053f077287 */ /* 0x000fe4000c000000 */
[----:B------:R-:W-:Y:S01]  /*75c0*/  USHF.R.S32.HI UR6, URZ, 0x6, UR6 ;  /* 0x000000063f067899 */ /* 0x000fe20008011406 */
[----:B--2---:R-:W-:Y:S11]  /*75d0*/  @!P0 BRA `(.L_x_1255) ;  /* 0x0000000000288947 */ /* 0x004ff60003800000 */
[----:B------:R-:W-:Y:S01]  /*75e0*/  UIMAD UR8, UR9, 0x60, UR8 ;  /* 0x00000060090878a4 */ /* 0x000fe2000f8e0208 */
[----:B------:R-:W-:Y:S01]  /*75f0*/  ULDC UR4, c[0x0][0x290] ;  /* 0x0000a40000047ab9 */ /* 0x000fe20000000800 */
[----:B------:R-:W-:Y:S02]  /*7600*/  ULDC UR5, c[0x0][0x748] ;  /* 0x0001d20000057ab9 */ /* 0x000fe40000000800 */
[----:B------:R-:W-:-:S04]  /*7610*/  UIADD3 UR4, -UR4, 0x9f, UR8 ;  /* 0x0000009f04047890 */ /* 0x000fc8000fffe108 */
[----:B------:R-:W-:-:S04]  /*7620*/  UIADD3 UR4, UR4, UR5, URZ ;  /* 0x0000000504047290 */ /* 0x000fc8000fffe03f */
[----:B------:R-:W-:-:S04]  /*7630*/  USHF.R.S32.HI UR5, URZ, 0x1f, UR4 ;  /* 0x0000001f3f057899 */ /* 0x000fc80008011404 */
[----:B------:R-:W-:-:S04]  /*7640*/  ULEA.HI UR5, UR5, UR4, URZ, 0x6 ;  /* 0x0000000405057291 */ /* 0x000fc8000f8f303f */
[----:B------:R-:W-:-:S04]  /*7650*/  USHF.R.S32.HI UR5, URZ, 0x6, UR5 ;  /* 0x000000063f057899 */ /* 0x000fc80008011405 */
[----:B------:R-:W-:-:S04]  /*7660*/  UISETP.LT.AND UP0, UPT, UR5, UR6, UPT ;  /* 0x000000060500728c */ /* 0x000fc8000bf01270 */
[----:B------:R-:W-:-:S12]  /*7670*/  USEL UR6, UR5, UR6, UP0 ;  /* 0x0000000605067287 */ /* 0x000fd80008000000 */
.L_x_1255:
[----:B------:R-:W-:Y:S01]  /*7680*/  UISETP.GT.AND UP0, UPT, UR6, UR7, UPT ;  /* 0x000000070600728c */ /* 0x000fe2000bf04270 */
[----:B------:R-:W-:-:S05]  /*7690*/  IMAD.MOV.U32 R5, RZ, RZ, 0x1 ;  /* 0x00000001ff057424 */ /* 0x000fca00078e00ff */
[----:B------:R-:W-:-:S13]  /*76a0*/  PLOP3.LUT P0, PT, PT, PT, UP0, 0x80, 0x0 ;  /* 0x000000000000781c */ /* 0x000fda0003f0f008 */
[----:B------:R-:W-:Y:S05]  /*76b0*/  @!P0 BRA `(.L_x_1254) ;  /* 0x00000020003c8947 */ /* 0x000fea0003800000 */
[----:B------:R-:W-:Y:S01]  /*76c0*/  USHF.R.S32.HI UR10, URZ, 0x1f, UR28 ;  /* 0x0000001f3f0a7899 */ /* 0x000fe2000801141c */
[----:B------:R-:W-:Y:S01]  /*76d0*/  IMAD.U32 R4, RZ, RZ, UR7 ;  /* 0x00000007ff047e24 */ /* 0x000fe2000f8e00ff */
[----:B------:R-:W-:Y:S01]  /*76e0*/  ULDC.64 UR8, c[0x0][0x718] ;  /* 0x0001c60000087ab9 */ /* 0x000fe20000000a00 */
[----:B------:R-:W-:Y:S01]  /*76f0*/  ULDC.64 UR12, c[0x0][0x730] ;  /* 0x0001cc00000c7ab9 */ /* 0x000fe20000000a00 */
[----:B------:R-:W-:Y:S01]  /*7700*/  UIMAD.WIDE.U32 UR4, UR28, UR8, URZ ;  /* 0x000000081c0472a5 */ /* 0x000fe2000f8e003f */
[----:B------:R-:W-:Y:S01]  /*7710*/  BSSY B1, `(.L_x_1254) ;  /* 0x0000209000017945 */ /* 0x000fe20003800000 */
[----:B------:R-:W-:Y:S01]  /*7720*/  UIMAD UR8, UR10, UR8, URZ ;  /* 0x000000080a0872a4 */ /* 0x000fe2000f8e023f */
[----:B------:R-:W-:Y:S01]  /*7730*/  IMAD.MOV.U32 R18, RZ, RZ, RZ ;  /* 0x000000ffff127224 */ /* 0x000fe200078e00ff */
[----:B------:R-:W-:Y:S01]  /*7740*/  UIMAD UR10, UR10, UR12, URZ ;  /* 0x0000000c0a0a72a4 */ /* 0x000fe2000f8e023f */
[----:B------:R-:W-:Y:S01]  /*7750*/  IMAD.MOV.U32 R5, RZ, RZ, 0x1 ;  /* 0x00000001ff057424 */ /* 0x000fe200078e00ff */
[----:B------:R-:W-:-:S02]  /*7760*/  UIMAD UR22, UR28, UR9, UR8 ;  /* 0x000000091c1672a4 */ /* 0x000fc4000f8e0208 */
[----:B------:R-:W-:Y:S02]  /*7770*/  UIMAD UR11, UR28, UR13, UR10 ;  /* 0x0000000d1c0b72a4 */ /* 0x000fe4000f8e020a */
[----:B------:R-:W-:Y:S01]  /*7780*/  UIMAD.WIDE.U32 UR8, UR28, UR12, URZ ;  /* 0x0000000c1c0872a5 */ /* 0x000fe2000f8e003f */
[----:B------:R-:W-:Y:S01]  /*7790*/  ULDC UR10, c[0x0][0x2e8] ;  /* 0x0000ba00000a7ab9 */ /* 0x000fe20000000800 */
[----:B------:R-:W-:Y:S02]  /*77a0*/  USHF.R.S32.HI UR12, URZ, 0x1f, UR29 ;  /* 0x0000001f3f0c7899 */ /* 0x000fe4000801141d */
[----:B------:R-:W-:Y:S01]  /*77b0*/  UISETP.NE.AND UP0, UPT, UR10, 0x1, UPT ;  /* 0x000000010a00788c */ /* 0x000fe2000bf05270 */
[----:B------:R-:W-:Y:S01]  /*77c0*/  ULDC.64 UR14, c[0x0][0x720] ;  /* 0x0001c800000e7ab9 */ /* 0x000fe20000000a00 */
[----:B------:R-:W-:Y:S01]  /*77d0*/  ELECT P0, URZ, PT ;  /* 0x00000000003f782f */ /* 0x000fe20003800000 */
[----:B------:R-:W-:Y:S02]  /*77e0*/  UIMAD UR10, UR12, UR14, URZ ;  /* 0x0000000e0c0a72a4 */ /* 0x000fe4000f8e023f */
[----:B------:R-:W-:-:S02]  /*77f0*/  UIADD3 UR23, UR5, UR22, URZ ;  /* 0x0000001605177290 */ /* 0x000fc4000fffe03f */
[----:B------:R-:W-:Y:S02]  /*7800*/  UIMAD UR5, UR29, UR15, UR10 ;  /* 0x0000000f1d0572a4 */ /* 0x000fe4000f8e020a */
[----:B------:R-:W-:Y:S01]  /*7810*/  UIADD3 UR9, UR9, UR11, URZ ;  /* 0x0000000b09097290 */ /* 0x000fe2000fffe03f */
[----:B------:R-:W-:Y:S01]  /*7820*/  ULDC.64 UR16, c[0x0][0x738] ;  /* 0x0001ce0000107ab9 */ /* 0x000fe20000000a00 */
[----:B------:R-:W-:Y:S01]  /*7830*/  UMOV UR22, UR4 ;  /* 0x0000000400167c82 */ /* 0x000fe20008000000 */
[----:B------:R-:W-:Y:S01]  /*7840*/  @UP0 ULDC UR10, c[0x0][0x2ec] ;  /* 0x0000bb00000a0ab9 */ /* 0x000fe20000000800 */
[----:B------:R-:W-:Y:S02]  /*7850*/  UIMAD UR12, UR12, UR16, URZ ;  /* 0x000000100c0c72a4 */ /* 0x000fe4000f8e023f */
[----:B------:R-:W-:Y:S02]  /*7860*/  UIMAD.WIDE.U32 UR22, UR29, UR14, UR22 ;  /* 0x0000000e1d1672a5 */ /* 0x000fe4000f8e0016 */
[----:B------:R-:W-:-:S02]  /*7870*/  UIMAD.WIDE.U32 UR10, UR28, UR10, URZ ;  /* 0x0000000a1c0a72a5 */ /* 0x000fc4000f8e003f */
[----:B------:R-:W-:Y:S01]  /*7880*/  UIMAD.WIDE.U32 UR14, UR29, UR16, UR8 ;  /* 0x000000101d0e72a5 */ /* 0x000fe2000f8e0008 */
[----:B------:R-:W-:Y:S02]  /*7890*/  UMOV UR36, UR28 ;  /* 0x0000001c00247c82 */ /* 0x000fe40008000000 */
[----:B------:R-:W-:Y:S01]  /*78a0*/  @UP0 ULDC UR8, c[0x0][0x2f0] ;  /* 0x0000bc0000080ab9 */ /* 0x000fe20000000800 */
[----:B------:R-:W-:Y:S02]  /*78b0*/  UIMAD UR4, UR29, UR17, UR12 ;  /* 0x000000111d0472a4 */ /* 0x000fe4000f8e020c */
[----:B------:R-:W-:Y:S01]  /*78c0*/  @UP0 USHF.R.U32.HI UR36, URZ, UR8, UR11 ;  /* 0x000000083f240299 */ /* 0x000fe2000801160b */
[----:B------:R-:W-:Y:S11]  /*78d0*/  @!P0 BRA `(.L_x_1256) ;  /* 0x0000001c00b08947 */ /* 0x000ff60003800000 */
[----:B------:R-:W1:Y:S01]  /*78e0*/  S2R R3, SR_CgaCtaId ;  /* 0x0000000000037919 */ /* 0x000e620000008800 */
[----:B------:R-:W-:Y:S01]  /*78f0*/  IMAD.MOV.U32 R6, RZ, RZ, 0x1 ;  /* 0x00000001ff067424 */ /* 0x000fe200078e00ff */
[----:B------:R-:W-:Y:S01]  /*7900*/  MOV R0, 0x400 ;  /* 0x0000040000007802 */ /* 0x000fe20000000f00 */
[----:B------:R-:W-:Y:S01]  /*7910*/  IMAD.U32 R8, RZ, RZ, UR23 ;  /* 0x00000017ff087e24 */ /* 0x000fe2000f8e00ff */
[----:B------:R-:W2:Y:S01]  /*7920*/  S2R R2, SR_TID.X ;  /* 0x0000000000027919 */ /* 0x000ea20000002100 */
[----:B------:R-:W-:Y:S01]  /*7930*/  IMAD.U32 R9, RZ, RZ, UR15 ;  /* 0x0000000fff097e24 */ /* 0x000fe2000f8e00ff */
[----:B------:R-:W-:Y:S01]  /*7940*/  SHF.L.U32 R6, R6, 0x1f, RZ ;  /* 0x0000001f06067819 */ /* 0x000fe200000006ff */
[----:B------:R-:W-:Y:S01]  /*7950*/  IMAD.MOV.U32 R7, RZ, RZ, 0x1 ;  /* 0x00000001ff077424 */ /* 0x000fe200078e00ff */
[----:B-1----:R-:W-:-:S04]  /*7960*/  LEA R0, R3, R0, 0x18 ;  /* 0x0000000003007211 */ /* 0x002fc800078ec0ff */
[----:B------:R-:W1:Y:S01]  /*7970*/  SYNCS.PHASECHK.TRANS64.TRYWAIT P1, [R0+URZ+0x36420], R6 ;  /* 0x03642006000075a7 */ /* 0x000e62000802017f */
[----:B--2---:R-:W-:Y:S01]  /*7980*/  LOP3.LUT P0, RZ, R2, 0x7f, RZ, 0xc0, !PT ;  /* 0x0000007f02ff7812 */ /* 0x004fe2000780c0ff */
[----:B-1----:R-:W-:-:S12]  /*7990*/  @!P1 BRA `(.L_x_1257) ;  /* 0x0000002000709947 */ /* 0x002fd80003800000 */
.L_x_1284:
[----:B------:R-:W-:Y:S02]  /*79a0*/  VIADD R8, R8, UR5 ;  /* 0x0000000508087c36 */ /* 0x000fe40008000000 */
[----:B------:R-:W-:Y:S01]  /*79b0*/  VIADD R9, R9, UR4 ;  /* 0x0000000409097c36 */ /* 0x000fe20008000000 */
[----:B------:R-:W-:Y:S06]  /*79c0*/  @P0 BRA `(.L_x_1258) ;  /* 0x0000000000180947 */ /* 0x000fec0003800000 */
[----:B------:R-:W2:Y:S01]  /*79d0*/  S2R R2, SR_TID.X ;  /* 0x0000000000027919 */ /* 0x000ea20000002100 */
[----:B------:R-:W-:-:S04]  /*79e0*/  IMAD.MOV.U32 R3, RZ, RZ, 0x6100 ;  /* 0x00006100ff037424 */ /* 0x000fc800078e00ff */
[----:B------:R3:W-:Y:S01]  /*79f0*/  SYNCS.ARRIVE.TRANS64 RZ, [R0+URZ+0x36410], R3 ;  /* 0x0364100300ff79a7 */ /* 0x0007e2000800003f */
[----:B--2---:R-:W-:-:S13]  /*7a00*/  LOP3.LUT P1, RZ, R2, 0x1f, RZ, 0xc0, !PT ;  /* 0x0000001f02ff7812 */ /* 0x004fda000782c0ff */
[----:B---3--:R-:W-:Y:S05]  /*7a10*/  @!P1 BRA `(.L_x_1258) ;  /* 0x0000000000049947 */ /* 0x008fea0003800000 */
[----:B------:R-:W-:Y:S01]  /*7a20*/  BPT.TRAP 0x1 ;  /* 0x000000040000795c */ /* 0x000fe20000300000 */
.L_x_1258:
[----:B------:R-:W2:Y:S01]  /*7a30*/  LDC.64 R12, c[0x0][0x198] ;  /* 0x00006600ff0c7b82 */ /* 0x000ea20000000a00 */
[----:B------:R-:W-:Y:S01]  /*7a40*/  R2UR UR27, R4 ;  /* 0x00000000041b72ca */ /* 0x000fe200000e0000 */
[----:B------:R-:W-:Y:S01]  /*7a50*/  ULDC.64 UR10, c[0x0][0x700] ;  /* 0x0001c000000a7ab9 */ /* 0x000fe20000000a00 */
[----:B------:R-:W-:Y:S01]  /*7a60*/  R2UR UR7, R8 ;  /* 0x00000000080772ca */ /* 0x000fe200000e0000 */
[----:B------:R-:W-:Y:S01]  /*7a70*/  UMOV UR48, 0x0 ;  /* 0x0000000000307882 */ /* 0x000fe20000000000 */
[----:B------:R-:W-:Y:S01]  /*7a80*/  R2UR UR32, R0 ;  /* 0x00000000002072ca */ /* 0x000fe200000e0000 */
[----:B------:R-:W-:Y:S01]  /*7a90*/  UMOV UR49, 0x14f00000 ;  /* 0x14f0000000317882 */ /* 0x000fe20000000000 */
[----:B------:R-:W-:Y:S01]  /*7aa0*/  UMOV UR26, URZ ;  /* 0x0000003f001a7c82 */ /* 0x000fe20008000000 */
[----:B------:R-:W-:Y:S01]  /*7ab0*/  UMOV UR18, 0x40 ;  /* 0x0000004000127882 */ /* 0x000fe20000000000 */
[----:B------:R-:W-:Y:S01]  /*7ac0*/  UMOV UR20, UR28 ;  /* 0x0000001c00147c82 */ /* 0x000fe20008000000 */
[----:B------:R-:W-:Y:S01]  /*7ad0*/  UMOV UR21, UR29 ;  /* 0x0000001d00157c82 */ /* 0x000fe20008000000 */
[----:B------:R-:W-:Y:S01]  /*7ae0*/  UMOV UR12, UR28 ;  /* 0x0000001c000c7c82 */ /* 0x000fe20008000000 */
[----:B------:R-:W-:Y:S01]  /*7af0*/  UMOV UR13, UR29 ;  /* 0x0000001d000d7c82 */ /* 0x000fe20008000000 */
[----:B------:R-:W-:Y:S01]  /*7b00*/  UMOV UR30, 0x0 ;  /* 0x00000000001e7882 */ /* 0x000fe20000000000 */
[----:B------:R-:W-:Y:S01]  /*7b10*/  USHF.L.U32 UR27, UR27, 0x6, URZ ;  /* 0x000000061b1b7899 */ /* 0x000fe2000800063f */
[----:B------:R-:W-:Y:S01]  /*7b20*/  IMAD.MOV.U32 R18, RZ, RZ, 0x1 ;  /* 0x00000001ff127424 */ /* 0x000fe200078e00ff */
[----:B------:R-:W-:Y:S01]  /*7b30*/  UMOV UR31, 0x10000000 ;  /* 0x10000000001f7882 */ /* 0x000fe20000000000 */
[----:B------:R-:W-:Y:S01]  /*7b40*/  UMOV UR37, UR29 ;  /* 0x0000001d00257c82 */ /* 0x000fe20008000000 */
[----:B------:R-:W-:-:S02]  /*7b50*/  UIADD3 UR8, UP0, UR27, UR22, URZ ;  /* 0x000000161b087290 */ /* 0x000fc4000ff1e03f */
[----:B------:R-:W-:Y:S02]  /*7b60*/  UIADD3 UR24, UR32, 0x1e000, URZ ;  /* 0x0001e00020187890 */ /* 0x000fe4000fffe03f */
[----:B------:R-:W-:Y:S01]  /*7b70*/  ULEA.HI.X.SX32 UR7, UR27, UR7, 0x1, UP0 ;  /* 0x000000071b077291 */ /* 0x000fe200080f0e3f */
[----:B--2---:R-:W-:Y:S01]  /*7b80*/  IMAD.MOV.U32 R10, RZ, RZ, R12 ;  /* 0x000000ffff0a7224 */ /* 0x004fe200078e000c */
[----:B------:R-:W-:Y:S01]  /*7b90*/  UIADD3 UR25, UR32, 0x36410, URZ ;  /* 0x0003641020197890 */ /* 0x000fe2000fffe03f */
[----:B------:R-:W-:Y:S01]  /*7ba0*/  IMAD.MOV.U32 R11, RZ, RZ, R13 ;  /* 0x000000ffff0b7224 */ /* 0x000fe200078e000d */
[----:B------:R-:W-:Y:S01]  /*7bb0*/  UIADD3 UR16, UR32, 0x20000, URZ ;  /* 0x0002000020107890 */ /* 0x000fe2000fffe03f */
[----:B------:R-:W-:Y:S01]  /*7bc0*/  IMAD.U32 R12, RZ, RZ, UR10 ;  /* 0x0000000aff0c7e24 */ /* 0x000fe2000f8e00ff */
[C---:B------:R-:W-:Y:S01]  /*7bd0*/  IADD3 R3, P2, R10.reuse, 0x3f0, RZ ;  /* 0x000003f00a037810 */ /* 0x040fe20007f5e0ff */
[----:B------:R-:W-:Y:S01]  /*7be0*/  IMAD.U32 R13, RZ, RZ, UR11 ;  /* 0x0000000bff0d7e24 */ /* 0x000fe2000f8e00ff */
[----:B------:R-:W-:Y:S01]  /*7bf0*/  IADD3 R2, P1, R10, 0x2f0, RZ ;  /* 0x000002f00a027810 */ /* 0x000fe20007f3e0ff */
[----:B------:R-:W-:Y:S01]  /*7c00*/  IMAD.U32 R14, RZ, RZ, UR8 ;  /* 0x00000008ff0e7e24 */ /* 0x000fe2000f8e00ff */
[----:B------:R-:W-:Y:S01]  /*7c10*/  R2UR UR46, R3 ;  /* 0x00000000032e72ca */ /* 0x000fe200000e0000 */
[----:B------:R-:W-:Y:S01]  /*7c20*/  IMAD.U32 R3, RZ, RZ, UR8 ;  /* 0x00000008ff037e24 */ /* 0x000fe2000f8e00ff */
[----:B------:R-:W-:Y:S01]  /*7c30*/  R2UR UR54, R2 ;  /* 0x00000000023672ca */ /* 0x000fe200000e0000 */
[----:B------:R-:W-:Y:S01]  /*7c40*/  IMAD.X R15, RZ, RZ, R11, P1 ;  /* 0x000000ffff0f7224 */ /* 0x000fe200008e060b */
[----:B------:R-:W-:Y:S01]  /*7c50*/  UIADD3 UR8, UR32, 0x22000, URZ ;  /* 0x0002200020087890 */ /* 0x000fe2000fffe03f */
[----:B------:R-:W-:Y:S01]  /*7c60*/  IMAD.U32 R5, RZ, RZ, UR7 ;  /* 0x00000007ff057e24 */ /* 0x000fe2000f8e00ff */
[----:B------:R-:W-:Y:S01]  /*7c70*/  LEA R2, P1, R3, R12, 0x2 ;  /* 0x0000000c03027211 */ /* 0x000fe200078210ff */
[----:B------:R-:W-:Y:S01]  /*7c80*/  UIADD3 UR33, UR32, 0x36400, URZ ;  /* 0x0003640020217890 */ /* 0x000fe2000fffe03f */
[----:B------:R-:W-:Y:S01]  /*7c90*/  R2UR UR55, R15 ;  /* 0x000000000f3772ca */ /* 0x000fe200000e0000 */
[----:B------:R-:W-:Y:S01]  /*7ca0*/  IMAD.U32 R15, RZ, RZ, UR6 ;  /* 0x00000006ff0f7e24 */ /* 0x000fe2000f8e00ff */
[----:B------:R-:W-:Y:S01]  /*7cb0*/  LEA.HI.X R5, R14, R13, R5, 0x2, P1 ;  /* 0x0000000d0e057211 */ /* 0x000fe200008f1405 */
[--C-:B------:R-:W-:Y:S01]  /*7cc0*/  IMAD.X R14, RZ, RZ, R11.reuse, P2 ;  /* 0x000000ffff0e7224 */ /* 0x100fe200010e060b */
[----:B------:R-:W-:Y:S01]  /*7cd0*/  R2UR UR56, R2 ;  /* 0x00000000023872ca */ /* 0x000fe200000e0000 */
[----:B------:R-:W-:Y:S01]  /*7ce0*/  UMOV UR17, UR25 ;  /* 0x0000001900117c82 */ /* 0x000fe20008000000 */
[----:B------:R-:W-:Y:S01]  /*7cf0*/  IADD3 R2, P1, R10, 0xf0, RZ ;  /* 0x000000f00a027810 */ /* 0x000fe20007f3e0ff */
[----:B------:R-:W-:Y:S01]  /*7d00*/  UMOV UR19, UR27 ;  /* 0x0000001b00137c82 */ /* 0x000fe20008000000 */
[----:B------:R-:W-:Y:S01]  /*7d10*/  R2UR UR57, R5 ;  /* 0x00000000053972ca */ /* 0x000fe200000e0000 */
[----:B------:R-:W-:Y:S01]  /*7d20*/  VIADD R15, R15, 0xffffffff ;  /* 0xffffffff0f0f7836 */ /* 0x000fe20000000000 */
[----:B------:R-:W-:Y:S01]  /*7d30*/  R2UR UR40, R2 ;  /* 0x00000000022872ca */ /* 0x000fe200000e0000 */
[----:B------:R-:W-:Y:S01]  /*7d40*/  IMAD.X R3, RZ, RZ, R11, P1 ;  /* 0x000000ffff037224 */ /* 0x000fe200008e060b */
[----:B------:R-:W-:Y:S01]  /*7d50*/  UMOV UR10, 0x80 ;  /* 0x00000080000a7882 */ /* 0x000fe20000000000 */
[----:B------:R-:W-:Y:S01]  /*7d60*/  UMOV UR9, UR25 ;  /* 0x0000001900097c82 */ /* 0x000fe20008000000 */
[----:B------:R-:W-:Y:S01]  /*7d70*/  UMOV UR11, UR27 ;  /* 0x0000001b000b7c82 */ /* 0x000fe20008000000 */
[----:B------:R-:W-:Y:S01]  /*7d80*/  R2UR UR47, R14 ;  /* 0x000000000e2f72ca */ /* 0x000fe200000e0000 */
[----:B------:R-:W-:Y:S01]  /*7d90*/  IMAD.MOV.U32 R5, RZ, RZ, 0x12000 ;  /* 0x00012000ff057424 */ /* 0x000fe200078e00ff */
[----:B------:R-:W-:Y:S01]  /*7da0*/  R2UR UR41, R3 ;  /* 0x00000000032972ca */ /* 0x000fe200000e0000 */
[----:B------:R-:W-:Y:S01]  /*7db0*/  UMOV UR7, 0x10 ;  /* 0x0000001000077882 */ /* 0x000fe20000000000 */
[----:B------:R-:W-:Y:S01]  /*7dc0*/  UMOV UR34, UR26 ;  /* 0x0000001a00227c82 */ /* 0x000fe20008000000 */
[----:B------:R-:W-:Y:S01]  /*7dd0*/  ISETP.GE.AND P1, PT, R4, R15, PT ;  /* 0x0000000f0400720c */ /* 0x000fe20003f26270 */
[----:B------:R-:W-:Y:S01]  /*7de0*/  UMOV UR50, 0x40 ;  /* 0x0000004000327882 */ /* 0x000fe20000000000 */
[----:B------:R-:W-:Y:S01]  /*7df0*/  UMOV UR51, UR35 ;  /* 0x0000002300337c82 */ /* 0x000fe20008000000 */
[----:B------:R-:W-:Y:S01]  /*7e00*/  UMOV UR52, UR36 ;  /* 0x0000002400347c82 */ /* 0x000fe20008000000 */
[----:B------:R-:W-:Y:S01]  /*7e10*/  UMOV UR53, UR29 ;  /* 0x0000001d00357c82 */ /* 0x000fe20008000000 */
[----:B------:R-:W-:Y:S01]  /*7e20*/  UMOV UR42, 0x80 ;  /* 0x00000080002a7882 */ /* 0x000fe20000000000 */
[----:B------:R-:W-:Y:S01]  /*7e30*/  UMOV UR43, UR35 ;  /* 0x00000023002b7c82 */ /* 0x000fe20008000000 */
[----:B------:R-:W-:Y:S01]  /*7e40*/  UMOV UR44, UR36 ;  /* 0x00000024002c7c82 */ /* 0x000fe20008000000 */
[----:B------:R-:W-:-:S02]  /*7e50*/  UMOV UR45, UR29 ;  /* 0x0000001d002d7c82 */ /* 0x000fc40008000000 */
[----:B------:R2:W-:Y:S01]  /*7e60*/  UTMALDG.4D [UR24], [UR40], desc[UR48] ;  /* 0x00003018280075b4 */ /* 0x0005e20008019000 */
[----:B------:R3:W-:Y:S01]  /*7e70*/  UTMALDG.4D [UR16], [UR40], desc[UR48] ;  /* 0x00003010280075b4 */ /* 0x0007e20008019000 */
[----:B------:R4:W-:Y:S01]  /*7e80*/  UTMALDG.4D [UR8], [UR40], desc[UR48] ;  /* 0x00003008280075b4 */ /* 0x0009e20008019000 */
[----:B--2---:R-:W-:Y:S02]  /*7e90*/  UIADD3 UR24, UR32, 0x30000, URZ ;  /* 0x0003000020187890 */ /* 0x004fe4000fffe03f */
[----:B---3--:R-:W-:-:S07]  /*7ea0*/  UIADD3 UR16, UR32, 0x9000, URZ ;  /* 0x0000900020107890 */ /* 0x008fce000fffe03f */
[----:B------:R-:W-:Y:S01]  /*7eb0*/  UBLKCP.S.G [UR24], [UR56], UR7 ;  /* 0x00000018380073ba */ /* 0x000fe20008000207 */
[----:B------:R2:W-:Y:S01]  /*7ec0*/  SYNCS.ARRIVE.TRANS64 RZ, [R0+URZ+0x36400], R5 ;  /* 0x0364000500ff79a7 */ /* 0x0005e2000800003f */
[----:B------:R-:W-:Y:S01]  /*7ed0*/  UMOV UR19, UR35 ;  /* 0x0000002300137c82 */ /* 0x000fe20008000000 */
[----:B------:R-:W-:Y:S01]  /*7ee0*/  UMOV UR20, UR36 ;  /* 0x0000002400147c82 */ /* 0x000fe20008000000 */
[----:B------:R-:W-:Y:S01]  /*7ef0*/  UMOV UR18, UR26 ;  /* 0x0000001a00127c82 */ /* 0x000fe20008000000 */
[----:B------:R-:W-:Y:S01]  /*7f00*/  UMOV UR17, UR33 ;  /* 0x0000002100117c82 */ /* 0x000fe20008000000 */
[----:B----4-:R-:W-:Y:S02]  /*7f10*/  UIADD3 UR48, UR32, 0x3000, URZ ;  /* 0x0000300020307890 */ /* 0x010fe4000fffe03f */
[----:B------:R3:W-:Y:S01]  /*7f20*/  UTMALDG.4D [UR32], [UR54], desc[UR30] ;  /* 0x00001e20360075b4 */ /* 0x0007e20008019000 */
[----:B------:R-:W-:Y:S02]  /*7f30*/  UIADD3 UR40, UR32, 0x6000, URZ ;  /* 0x0000600020287890 */ /* 0x000fe4000fffe03f */
[----:B------:R-:W-:Y:S01]  /*7f40*/  UIADD3 UR8, UR32, 0xc000, URZ ;  /* 0x0000c00020087890 */ /* 0x000fe2000fffe03f */
[----:B--2---:R-:W-:Y:S01]  /*7f50*/  IMAD.MOV.U32 R5, RZ, RZ, 0x1 ;  /* 0x00000001ff057424 */ /* 0x004fe200078e00ff */
[----:B------:R-:W-:Y:S01]  /*7f60*/  UMOV UR49, UR33 ;  /* 0x0000002100317c82 */ /* 0x000fe20008000000 */
[----:B------:R-:W-:Y:S01]  /*7f70*/  UMOV UR41, UR33 ;  /* 0x0000002100297c82 */ /* 0x000fe20008000000 */
[----:B------:R-:W-:Y:S01]  /*7f80*/  UMOV UR10, 0x40 ;  /* 0x00000040000a7882 */ /* 0x000fe20000000000 */
[----:B------:R2:W-:Y:S01]  /*7f90*/  UTMALDG.4D [UR48], [UR54], desc[UR30] ;  /* 0x00001e30360075b4 */ /* 0x0005e20008019000 */
[----:B------:R-:W-:Y:S01]  /*7fa0*/  UMOV UR11, UR35 ;  /* 0x00000023000b7c82 */ /* 0x000fe20008000000 */
[----:B------:R-:W-:Y:S01]  /*7fb0*/  UMOV UR12, UR36 ;  /* 0x00000024000c7c82 */ /* 0x000fe20008000000 */
[----:B------:R-:W-:Y:S01]  /*7fc0*/  UMOV UR9, UR33 ;  /* 0x0000002100097c82 */ /* 0x000fe20008000000 */
[----:B------:R2:W-:Y:S01]  /*7fd0*/  UTMALDG.4D [UR40], [UR54], desc[UR30] ;  /* 0x00001e28360075b4 */ /* 0x0005e20008019000 */
[----:B------:R2:W-:Y:S01]  /*7fe0*/  UTMALDG.4D [UR16], [UR46], desc[UR30] ;  /* 0x00001e102e0075b4 */ /* 0x0005e20008019000 */
[----:B---3--:R-:W-:Y:S01]  /*7ff0*/  UIADD3 UR32, UR32, 0xf000, URZ ;  /* 0x0000f00020207890 */ /* 0x008fe2000fffe03f */
[----:B------:R-:W-:Y:S01]  /*8000*/  UMOV UR34, 0x80 ;  /* 0x0000008000227882 */ /* 0x000fe20000000000 */
[----:B------:R2:W-:Y:S07]  /*8010*/  UTMALDG.4D [UR8], [UR46], desc[UR30] ;  /* 0x00001e082e0075b4 */ /* 0x0005ee0008019000 */
[----:B------:R2:W-:Y:S02]  /*8020*/  UTMALDG.4D [UR32], [UR46], desc[UR30] ;  /* 0x00001e202e0075b4 */ /* 0x0005e40008019000 */
[----:B--2---:R-:W-:Y:S05]  /*8030*/  @P1 BRA `(.L_x_1259) ;  /* 0x0000001400041947 */ /* 0x004fea0003800000 */
[----:B------:R-:W2:Y:S01]  /*8040*/  S2R R16, SR_TID.X ;  /* 0x0000000000107919 */ /* 0x000ea20000002100 */
[C---:B------:R-:W-:Y:S01]  /*8050*/  R2UR UR7, R4.reuse ;  /* 0x00000000040772ca */ /* 0x040fe200000e0000 */
[----:B------:R-:W-:Y:S01]  /*8060*/  UIADD3 UR8, UR6, -0x2, URZ ;  /* 0xfffffffe06087890 */ /* 0x000fe2000fffe03f */
[----:B------:R-:W-:Y:S02]  /*8070*/  IMAD.MOV.U32 R18, RZ, RZ, 0x1 ;  /* 0x00000001ff127424 */ /* 0x000fe400078e00ff */
[----:B------:R-:W-:Y:S02]  /*8080*/  IMAD.MOV.U32 R21, RZ, RZ, R4 ;  /* 0x000000ffff157224 */ /* 0x000fe400078e0004 */
[----:B------:R-:W-:Y:S01]  /*8090*/  IMAD.MOV.U32 R7, RZ, RZ, 0x1 ;  /* 0x00000001ff077424 */ /* 0x000fe200078e00ff */
[----:B------:R-:W-:-:S06]  /*80a0*/  ISETP.NE.AND P1, PT, R4, UR8, PT ;  /* 0x0000000804007c0c */ /* 0x000fcc000bf25270 */
[----:B------:R-:W-:-:S04]  /*80b0*/  ULOP3.LUT UR7, URZ, UR7, URZ, 0x33, !UPT ;  /* 0x000000073f077292 */ /* 0x000fc8000f8e333f */
[----:B------:R-:W-:-:S06]  /*80c0*/  UIADD3 UR7, UR7, UR6, URZ ;  /* 0x0000000607077290 */ /* 0x000fcc000fffe03f */
[----:B------:R-:W-:-:S05]  /*80d0*/  IMAD.U32 R19, RZ, RZ, UR7 ;  /* 0x00000007ff137e24 */ /* 0x000fca000f8e00ff */
[----:B------:R-:W-:Y:S02]  /*80e0*/  LOP3.LUT R19, R19, 0x1, RZ, 0xc0, !PT ;  /* 0x0000000113137812 */ /* 0x000fe400078ec0ff */
[----:B--2---:R-:W-:Y:S01]  /*80f0*/  LOP3.LUT R20, R16, 0x1f, RZ, 0xc0, !PT ;  /* 0x0000001f10147812 */ /* 0x004fe200078ec0ff */
[----:B------:R-:W-:Y:S06]  /*8100*/  @!P1 BRA `(.L_x_1260) ;  /* 0x0000000c00389947 */ /* 0x000fec0003800000 */
[----:B------:R-:W-:Y:S01]  /*8110*/  R2UR UR8, R19 ;  /* 0x00000000130872ca */ /* 0x000fe200000e0000 */
[----:B------:R-:W-:Y:S02]  /*8120*/  IMAD.MOV.U32 R21, RZ, RZ, R4 ;  /* 0x000000ffff157224 */ /* 0x000fe400078e0004 */
[----:B------:R-:W-:-:S10]  /*8130*/  IMAD.MOV.U32 R7, RZ, RZ, 0x1 ;  /* 0x00000001ff077424 */ /* 0x000fd400078e00ff */
[----:B------:R-:W-:-:S06]  /*8140*/  UIADD3 UR7, UR7, -UR8, URZ ;  /* 0x8000000807077290 */ /* 0x000fcc000fffe03f */
[----:B------:R-:W-:-:S07]  /*8150*/  IMAD.U32 R22, RZ, RZ, UR7 ;  /* 0x00000007ff167e24 */ /* 0x000fce000f8e00ff */
.L_x_1269:
[----:B-1----:R-:W-:-:S05]  /*8160*/  IMAD.MOV.U32 R6, RZ, RZ, 0x1 ;  /* 0x00000001ff067424 */ /* 0x002fca00078e00ff */
[----:B------:R-:W-:-:S04]  /*8170*/  SHF.L.U32 R6, R6, 0x1f, RZ ;  /* 0x0000001f06067819 */ /* 0x000fc800000006ff */
[----:B------:R-:W1:Y:S02]  /*8180*/  SYNCS.PHASECHK.TRANS64.TRYWAIT P1, [R0+URZ+0x36438], R6 ;  /* 0x03643806000075a7 */ /* 0x000e64000802017f */
[----:B-123--:R-:W-:Y:S05]  /*8190*/  @!P1 BRA `(.L_x_1261) ;  /* 0x0000001800849947 */ /* 0x00efea0003800000 */
.L_x_1285:
[----:B------:R-:W-:Y:S05]  /*81a0*/  @P0 BRA `(.L_x_1262) ;  /* 0x0000000000140947 */ /* 0x000fea0003800000 */
[----:B------:R-:W-:Y:S01]  /*81b0*/  ISETP.NE.AND P1, PT, R20, RZ, PT ;  /* 0x000000ff1400720c */ /* 0x000fe20003f25270 */
[----:B------:R-:W-:-:S04]  /*81c0*/  IMAD.MOV.U32 R3, RZ, RZ, 0x6100 ;  /* 0x00006100ff037424 */ /* 0x000fc800078e00ff */
[----:B------:R2:W-:Y:S08]  /*81d0*/  SYNCS.ARRIVE.TRANS64 RZ, [R0+URZ+0x36430], R3 ;  /* 0x0364300300ff79a7 */ /* 0x0005f0000800003f */
[----:B------:R-:W-:Y:S05]  /*81e0*/  @!P1 BRA `(.L_x_1262) ;  /* 0x0000000000049947 */ /* 0x000fea0003800000 */
[----:B------:R-:W-:Y:S01]  /*81f0*/  BPT.TRAP 0x1 ;  /* 0x000000040000795c */ /* 0x000fe20000300000 */
.L_x_1262:
[----:B------:R-:W3:Y:S01]  /*8200*/  LDC.64 R16, c[0x0][0x728] ;  /* 0x0001ca00ff107b82 */ /* 0x000ee20000000a00 */
[----:B------:R-:W-:Y:S01]  /*8210*/  IMAD.SHL.U32 R28, R21, 0x40, RZ ;  /* 0x00000040151c7824 */ /* 0x000fe200078e00ff */
[----:B------:R-:W-:Y:S01]  /*8220*/  UMOV UR32, 0x0 ;  /* 0x0000000000207882 */ /* 0x000fe20000000000 */
[C---:B------:R-:W-:Y:S01]  /*8230*/  VIADD R23, R0.reuse, 0x36430 ;  /* 0x0003643000177836 */ /* 0x040fe20000000000 */
[----:B------:R-:W-:Y:S01]  /*8240*/  UMOV UR33, 0x14f00000 ;  /* 0x14f0000000217882 */ /* 0x000fe20000000000 */
[----:B------:R-:W-:Y:S01]  /*8250*/  VIADD R24, R0, 0x2a000 ;  /* 0x0002a00000187836 */ /* 0x000fe20000000000 */
[----:B------:R-:W-:Y:S01]  /*8260*/  IADD3 R2, P1, R28, UR14, RZ ;  /* 0x0000000e1c027c10 */ /* 0x000fe2000ff3e0ff */
[C---:B------:R-:W-:Y:S01]  /*8270*/  VIADD R25, R0.reuse, 0x2c000 ;  /* 0x0002c00000197836 */ /* 0x040fe20000000000 */
[----:B------:R-:W4:Y:S01]  /*8280*/  LDC.64 R12, c[0x0][0x198] ;  /* 0x00006600ff0c7b82 */ /* 0x000f220000000a00 */
[----:B------:R-:W-:Y:S01]  /*8290*/  VIADD R26, R0, 0x2e000 ;  /* 0x0002e000001a7836 */ /* 0x000fe20000000000 */
[----:B--2---:R-:W-:Y:S01]  /*82a0*/  LEA.HI.X.SX32 R3, R28, R9, 0x1, P1 ;  /* 0x000000091c037211 */ /* 0x004fe200008f0eff */
[----:B------:R-:W-:Y:S01]  /*82b0*/  VIADD R27, R0, 0x30200 ;  /* 0x00030200001b7836 */ /* 0x000fe20000000000 */
[----:B------:R-:W-:Y:S01]  /*82c0*/  R2UR UR27, R28 ;  /* 0x000000001c1b72ca */ /* 0x000fe200000e0000 */
[----:B------:R-:W-:Y:S01]  /*82d0*/  UMOV UR26, URZ ;  /* 0x0000003f001a7c82 */ /* 0x000fe20008000000 */
[----:B------:R-:W-:Y:S01]  /*82e0*/  R2UR UR25, R23 ;  /* 0x00000000171972ca */ /* 0x000fe200000e0000 */
[----:B------:R-:W-:Y:S01]  /*82f0*/  UMOV UR18, 0x40 ;  /* 0x0000004000127882 */ /* 0x000fe20000000000 */
        /* <DEDUP_REMOVED lines=8> */
[C---:B---3--:R-:W-:Y:S01]  /*8380*/  LEA R4, P1, R2.reuse, R16, 0x2 ;  /* 0x0000001002047211 */ /* 0x048fe200078210ff */
[----:B------:R-:W-:Y:S01]  /*8390*/  UMOV UR19, UR27 ;  /* 0x0000001b00137c82 */ /* 0x000fe20008000000 */
[----:B------:R-:W-:Y:S01]  /*83a0*/  UMOV UR13, UR29 ;  /* 0x0000001d000d7c82 */ /* 0x000fe20008000000 */
[----:B------:R-:W-:Y:S01]  /*83b0*/  UMOV UR17, UR25 ;  /* 0x0000001900117c82 */ /* 0x000fe20008000000 */
[----:B------:R-:W-:Y:S01]  /*83c0*/  LEA.HI.X R2, R2, R17, R3, 0x2, P1 ;  /* 0x0000001102027211 */ /* 0x000fe200008f1403 */
[----:B------:R-:W-:Y:S01]  /*83d0*/  UMOV UR9, UR25 ;  /* 0x0000001900097c82 */ /* 0x000fe20008000000 */
[----:B------:R-:W-:Y:S01]  /*83e0*/  R2UR UR40, R4 ;  /* 0x00000000042872ca */ /* 0x000fe200000e0000 */
[----:B------:R-:W-:Y:S01]  /*83f0*/  UMOV UR11, UR27 ;  /* 0x0000001b000b7c82 */ /* 0x000fe20008000000 */
[----:B----4-:R-:W-:Y:S01]  /*8400*/  IMAD.MOV.U32 R10, RZ, RZ, R12 ;  /* 0x000000ffff0a7224 */ /* 0x010fe200078e000c */
[----:B------:R-:W-:Y:S01]  /*8410*/  R2UR UR41, R2 ;  /* 0x00000000022972ca */ /* 0x000fe200000e0000 */
[----:B------:R-:W-:Y:S01]  /*8420*/  IMAD.MOV.U32 R11, RZ, RZ, R13 ;  /* 0x000000ffff0b7224 */ /* 0x000fe200078e000d */
[----:B------:R-:W-:Y:S01]  /*8430*/  SHF.L.U32 R3, R7, 0x1f, RZ ;  /* 0x0000001f07037819 */ /* 0x000fe200000006ff */
[----:B------:R-:W-:Y:S01]  /*8440*/  UMOV UR7, 0x10 ;  /* 0x0000001000077882 */ /* 0x000fe20000000000 */
[----:B------:R-:W-:Y:S01]  /*8450*/  IADD3 R4, P1, R10, 0x1f0, RZ ;  /* 0x000001f00a047810 */ /* 0x000fe20007f3e0ff */
[----:B------:R-:W-:-:S03]  /*8460*/  UMOV UR43, UR25 ;  /* 0x00000019002b7c82 */ /* 0x000fc60008000000 */
[----:B------:R-:W-:Y:S01]  /*8470*/  R2UR UR30, R4 ;  /* 0x00000000041e72ca */ /* 0x000fe200000e0000 */
[----:B------:R-:W-:-:S05]  /*8480*/  IMAD.X R5, RZ, RZ, R11, P1 ;  /* 0x000000ffff057224 */ /* 0x000fca00008e060b */
[----:B------:R-:W-:-:S13]  /*8490*/  R2UR UR31, R5 ;  /* 0x00000000051f72ca */ /* 0x000fda00000e0000 */
[----:B------:R2:W-:Y:S01]  /*84a0*/  UTMALDG.4D [UR24], [UR30], desc[UR32] ;  /* 0x000020181e0075b4 */ /* 0x0005e20008019000 */
[----:B------:R2:W-:Y:S01]  /*84b0*/  UTMALDG.4D [UR16], [UR30], desc[UR32] ;  /* 0x000020101e0075b4 */ /* 0x0005e20008019000 */
[----:B------:R2:W-:Y:S01]  /*84c0*/  UTMALDG.4D [UR8], [UR30], desc[UR32] ;  /* 0x000020081e0075b4 */ /* 0x0005e20008019000 */
[----:B------:R2:W-:Y:S01]  /*84d0*/  UBLKCP.S.G [UR42], [UR40], UR7 ;  /* 0x0000002a280073ba */ /* 0x0005e20008000207 */
[----:B------:R-:W3:Y:S02]  /*84e0*/  SYNCS.PHASECHK.TRANS64.TRYWAIT P1, [R0+URZ+0x36428], R3 ;  /* 0x03642803000075a7 */ /* 0x000ee4000802017f */
[----:B--23--:R-:W-:Y:S05]  /*84f0*/  @!P1 BRA `(.L_x_1263) ;  /* 0x0000001400c09947 */ /* 0x00cfea0003800000 */
.L_x_1286:
[----:B------:R-:W-:Y:S05]  /*8500*/  @P0 BRA `(.L_x_1264) ;  /* 0x0000000000140947 */ /* 0x000fea0003800000 */
[----:B------:R-:W-:Y:S01]  /*8510*/  ISETP.NE.AND P1, PT, R20, RZ, PT ;  /* 0x000000ff1400720c */ /* 0x000fe20003f25270 */
[----:B--2---:R-:W-:-:S04]  /*8520*/  IMAD.MOV.U32 R3, RZ, RZ, 0x6100 ;  /* 0x00006100ff037424 */ /* 0x004fc800078e00ff */
[----:B------:R3:W-:Y:S08]  /*8530*/  SYNCS.ARRIVE.TRANS64 RZ, [R0+URZ+0x36418], R3 ;  /* 0x0364180300ff79a7 */ /* 0x0007f0000800003f */
[----:B------:R-:W-:Y:S05]  /*8540*/  @!P1 BRA `(.L_x_1264) ;  /* 0x0000000000049947 */ /* 0x000fea0003800000 */
[----:B------:R-:W-:Y:S01]  /*8550*/  BPT.TRAP 0x1 ;  /* 0x000000040000795c */ /* 0x000fe20000300000 */
.L_x_1264:
[----:B------:R-:W-:Y:S01]  /*8560*/  VIADD R28, R28, 0x40 ;  /* 0x000000401c1c7836 */ /* 0x000fe20000000000 */
[----:B------:R-:W-:Y:S01]  /*8570*/  ULDC.64 UR8, c[0x0][0x700] ;  /* 0x0001c00000087ab9 */ /* 0x000fe20000000a00 */
[----:B------:R-:W-:Y:S01]  /*8580*/  R2UR UR40, R0 ;  /* 0x00000000002872ca */ /* 0x000fe200000e0000 */
[----:B------:R-:W-:Y:S01]  /*8590*/  IMAD.U32 R12, RZ, RZ, UR8 ;  /* 0x00000008ff0c7e24 */ /* 0x000fe2000f8e00ff */
[----:B------:R-:W-:Y:S01]  /*85a0*/  UMOV UR32, 0x0 ;  /* 0x0000000000207882 */ /* 0x000fe20000000000 */
[----:B------:R-:W-:Y:S01]  /*85b0*/  IADD3 R2, P1, R28, UR22, RZ ;  /* 0x000000161c027c10 */ /* 0x000fe2000ff3e0ff */
[----:B------:R-:W-:Y:S01]  /*85c0*/  IMAD.U32 R13, RZ, RZ, UR9 ;  /* 0x00000009ff0d7e24 */ /* 0x000fe2000f8e00ff */
[----:B------:R-:W-:Y:S01]  /*85d0*/  SHF.R.S32.HI R14, RZ, 0x1f, R28 ;  /* 0x0000001fff0e7819 */ /* 0x000fe2000001141c */
[----:B------:R-:W-:Y:S01]  /*85e0*/  UMOV UR33, 0x14f00000 ;  /* 0x14f0000000217882 */ /* 0x000fe20000000000 */
[----:B--23--:R-:W-:Y:S01]  /*85f0*/  LEA R3, P2, R2, R12, 0x2 ;  /* 0x0000000c02037211 */ /* 0x00cfe200078410ff */
[----:B------:R-:W-:Y:S01]  /*8600*/  UMOV UR18, URZ ;  /* 0x0000003f00127c82 */ /* 0x000fe20008000000 */
[----:B------:R-:W-:Y:S01]  /*8610*/  R2UR UR19, R28 ;  /* 0x000000001c1372ca */ /* 0x000fe200000e0000 */
[----:B------:R-:W-:Y:S01]  /*8620*/  UMOV UR20, UR28 ;  /* 0x0000001c00147c82 */ /* 0x000fe20008000000 */
[----:B------:R-:W-:Y:S01]  /*8630*/  R2UR UR42, R3 ;  /* 0x00000000032a72ca */ /* 0x000fe200000e0000 */
[----:B------:R-:W-:Y:S01]  /*8640*/  IMAD.X R3, R14, 0x1, R8, P1 ;  /* 0x000000010e037824 */ /* 0x000fe200008e0608 */
[----:B------:R-:W-:Y:S01]  /*8650*/  UIADD3 UR17, UR40, 0x36418, URZ ;  /* 0x0003641828117890 */ /* 0x000fe2000fffe03f */
[----:B------:R-:W-:Y:S01]  /*8660*/  SHF.L.U32 R29, RZ, 0x1f, RZ ;  /* 0x0000001fff1d7819 */ /* 0x000fe200000006ff */
[----:B------:R-:W-:-:S02]  /*8670*/  UIADD3 UR16, UR40, 0x24000, URZ ;  /* 0x0002400028107890 */ /* 0x000fc4000fffe03f */
[----:B------:R-:W-:Y:S01]  /*8680*/  LEA.HI.X R3, R2, R13, R3, 0x2, P2 ;  /* 0x0000000d02037211 */ /* 0x000fe200010f1403 */
[----:B------:R-:W-:Y:S01]  /*8690*/  UIADD3 UR8, UR40, 0x26000, URZ ;  /* 0x0002600028087890 */ /* 0x000fe2000fffe03f */
[----:B------:R-:W-:Y:S01]  /*86a0*/  IADD3 R2, P1, R10, 0xf0, RZ ;  /* 0x000000f00a027810 */ /* 0x000fe20007f3e0ff */
[----:B------:R-:W-:Y:S01]  /*86b0*/  UIADD3 UR24, UR40, 0x28000, URZ ;  /* 0x0002800028187890 */ /* 0x000fe2000fffe03f */
[----:B------:R-:W-:Y:S01]  /*86c0*/  R2UR UR43, R3 ;  /* 0x00000000032b72ca */ /* 0x000fe200000e0000 */
[----:B------:R-:W-:Y:S01]  /*86d0*/  UIADD3 UR40, UR40, 0x30100, URZ ;  /* 0x0003010028287890 */ /* 0x000fe2000fffe03f */
[----:B------:R-:W-:Y:S01]  /*86e0*/  R2UR UR30, R2 ;  /* 0x00000000021e72ca */ /* 0x000fe200000e0000 */
[----:B------:R-:W-:Y:S01]  /*86f0*/  IMAD.X R3, RZ, RZ, R11, P1 ;  /* 0x000000ffff037224 */ /* 0x000fe200008e060b */
[----:B------:R-:W-:Y:S01]  /*8700*/  UMOV UR21, UR29 ;  /* 0x0000001d00157c82 */ /* 0x000fe20008000000 */
[----:B------:R-:W-:Y:S01]  /*8710*/  UMOV UR10, 0x40 ;  /* 0x00000040000a7882 */ /* 0x000fe20000000000 */
[----:B------:R-:W-:Y:S01]  /*8720*/  UMOV UR12, UR28 ;  /* 0x0000001c000c7c82 */ /* 0x000fe20008000000 */
[----:B------:R-:W-:Y:S01]  /*8730*/  UMOV UR13, UR29 ;  /* 0x0000001d000d7c82 */ /* 0x000fe20008000000 */
[----:B------:R-:W-:Y:S01]  /*8740*/  R2UR UR31, R3 ;  /* 0x00000000031f72ca */ /* 0x000fe200000e0000 */
[----:B------:R-:W-:Y:S01]  /*8750*/  UMOV UR9, UR17 ;  /* 0x0000001100097c82 */ /* 0x000fe20008000000 */
[----:B------:R-:W-:Y:S01]  /*8760*/  UMOV UR11, UR19 ;  /* 0x00000013000b7c82 */ /* 0x000fe20008000000 */
[----:B------:R-:W-:Y:S01]  /*8770*/  UMOV UR26, 0x80 ;  /* 0x00000080001a7882 */ /* 0x000fe20000000000 */
[----:B------:R-:W-:Y:S01]  /*8780*/  UMOV UR25, UR17 ;  /* 0x0000001100197c82 */ /* 0x000fe20008000000 */
[----:B------:R-:W-:Y:S01]  /*8790*/  UMOV UR27, UR19 ;  /* 0x00000013001b7c82 */ /* 0x000fe20008000000 */
[----:B------:R-:W-:Y:S01]  /*87a0*/  UMOV UR41, UR17 ;  /* 0x0000001100297c82 */ /* 0x000fe20008000000 */
[----:B------:R-:W-:-:S06]  /*87b0*/  UMOV UR7, 0x10 ;  /* 0x0000001000077882 */ /* 0x000fcc0000000000 */
[----:B------:R2:W-:Y:S01]  /*87c0*/  UTMALDG.4D [UR16], [UR30], desc[UR32] ;  /* 0x000020101e0075b4 */ /* 0x0005e20008019000 */
[----:B------:R2:W-:Y:S01]  /*87d0*/  UTMALDG.4D [UR8], [UR30], desc[UR32] ;  /* 0x000020081e0075b4 */ /* 0x0005e20008019000 */
[----:B------:R2:W-:Y:S01]  /*87e0*/  UTMALDG.4D [UR24], [UR30], desc[UR32] ;  /* 0x000020181e0075b4 */ /* 0x0005e20008019000 */
[----:B------:R2:W-:Y:S01]  /*87f0*/  UBLKCP.S.G [UR40], [UR42], UR7 ;  /* 0x000000282a0073ba */ /* 0x0005e20008000207 */
[----:B------:R-:W3:Y:S02]  /*8800*/  SYNCS.PHASECHK.TRANS64.TRYWAIT P1, [R0+URZ+0x36438], R29 ;  /* 0x0364381d000075a7 */ /* 0x000ee4000802017f */
[----:B--23--:R-:W-:Y:S05]  /*8810*/  @!P1 BRA `(.L_x_1265) ;  /* 0x00000014000c9947 */ /* 0x00cfea0003800000 */
.L_x_1287:
[----:B------:R-:W-:Y:S05]  /*8820*/  @P0 BRA `(.L_x_1266) ;  /* 0x0000000000140947 */ /* 0x000fea0003800000 */
[----:B------:R-:W-:Y:S01]  /*8830*/  ISETP.NE.AND P1, PT, R20, RZ, PT ;  /* 0x000000ff1400720c */ /* 0x000fe20003f25270 */
[----:B--2---:R-:W-:-:S04]  /*8840*/  IMAD.MOV.U32 R29, RZ, RZ, 0x6100 ;  /* 0x00006100ff1d7424 */ /* 0x004fc800078e00ff */
[----:B------:R3:W-:Y:S08]  /*8850*/  SYNCS.ARRIVE.TRANS64 RZ, [R0+URZ+0x36430], R29 ;  /* 0x0364301d00ff79a7 */ /* 0x0007f0000800003f */
[----:B------:R-:W-:Y:S05]  /*8860*/  @!P1 BRA `(.L_x_1266) ;  /* 0x0000000000049947 */ /* 0x000fea0003800000 */
[----:B------:R-:W-:Y:S01]  /*8870*/  BPT.TRAP 0x1 ;  /* 0x000000040000795c */ /* 0x000fe20000300000 */
.L_x_1266:
[C---:B------:R-:W-:Y:S01]  /*8880*/  R2UR UR27, R28.reuse ;  /* 0x000000001c1b72ca */ /* 0x040fe200000e0000 */
[----:B------:R-:W-:Y:S01]  /*8890*/  UMOV UR32, 0x0 ;  /* 0x0000000000207882 */ /* 0x000fe20000000000 */
[----:B------:R-:W-:Y:S01]  /*88a0*/  IADD3 R28, P1, R28, UR14, RZ ;  /* 0x0000000e1c1c7c10 */ /* 0x000fe2000ff3e0ff */
        /* <DEDUP_REMOVED lines=32> */
[----:B------:R-:W5:Y:S02]  /*8ab0*/  SYNCS.PHASECHK.TRANS64.TRYWAIT P1, [R0+URZ+0x36420], R5 ;  /* 0x03642005000075a7 */ /* 0x000f64000802017f */
[----:B----45:R-:W-:Y:S05]  /*8ac0*/  @!P1 BRA `(.L_x_1267) ;  /* 0x0000001000749947 */ /* 0x030fea0003800000 */
.L_x_1289:
[----:B------:R-:W-:Y:S05]  /*8ad0*/  @P0 BRA `(.L_x_1268) ;  /* 0x0000000000140947 */ /* 0x000fea0003800000 */
[----:B------:R-:W-:Y:S01]  /*8ae0*/  ISETP.NE.AND P1, PT, R20, RZ, PT ;  /* 0x000000ff1400720c */ /* 0x000fe20003f25270 */
[----:B----4-:R-:W-:-:S04]  /*8af0*/  IMAD.MOV.U32 R5, RZ, RZ, 0x6100 ;  /* 0x00006100ff057424 */ /* 0x010fc800078e00ff */
[----:B------:R4:W-:Y:S08]  /*8b00*/  SYNCS.ARRIVE.TRANS64 RZ, [R0+URZ+0x36410], R5 ;  /* 0x0364100500ff79a7 */ /* 0x0009f0000800003f */
[----:B------:R-:W-:Y:S05]  /*8b10*/  @!P1 BRA `(.L_x_1268) ;  /* 0x0000000000049947 */ /* 0x000fea0003800000 */
[----:B------:R-:W-:Y:S01]  /*8b20*/  BPT.TRAP 0x1 ;  /* 0x000000040000795c */ /* 0x000fe20000300000 */
.L_x_1268:
        /* <DEDUP_REMOVED lines=14> */
[----:B------:R-:W-:Y:S01]  /*8c10*/  UMOV UR13, UR29 ;  /* 0x0000001d000d7c82 */ /* 0x000fe20008000000 */
[----:B------:R-:W-:-:S02]  /*8c20*/  UMOV UR26, 0x80 ;  /* 0x00000080001a7882 */ /* 0x000fc40000000000 */
[----:B------:R-:W-:Y:S02]  /*8c30*/  USHF.L.U32 UR19, UR7, 0x6, URZ ;  /* 0x0000000607137899 */ /* 0x000fe4000800063f */
[----:B------:R-:W-:Y:S01]  /*8c40*/  UIADD3 UR17, UR40, 0x36410, URZ ;  /* 0x0003641028117890 */ /* 0x000fe2000fffe03f */
[----:B------:R-:W-:Y:S01]  /*8c50*/  IMAD.U32 R21, RZ, RZ, UR7 ;  /* 0x00000007ff157e24 */ /* 0x000fe2000f8e00ff */
[----:B------:R-:W-:Y:S02]  /*8c60*/  UIADD3 UR9, UP0, UR19, UR22, URZ ;  /* 0x0000001613097290 */ /* 0x000fe4000ff1e03f */
[----:B------:R-:W-:Y:S02]  /*8c70*/  UIADD3 UR16, UR40, 0x1e000, URZ ;  /* 0x0001e00028107890 */ /* 0x000fe4000fffe03f */
[----:B------:R-:W-:Y:S02]  /*8c80*/  ULEA.HI.X.SX32 UR8, UR19, UR8, 0x1, UP0 ;  /* 0x0000000813087291 */ /* 0x000fe400080f0e3f */
[----:B----4-:R-:W-:Y:S01]  /*8c90*/  IMAD.U32 R5, RZ, RZ, UR9 ;  /* 0x00000009ff057e24 */ /* 0x010fe2000f8e00ff */
[----:B------:R-:W-:Y:S01]  /*8ca0*/  UIADD3 UR24, UR40, 0x22000, URZ ;  /* 0x0002200028187890 */ /* 0x000fe2000fffe03f */
[----:B------:R-:W-:Y:S01]  /*8cb0*/  UMOV UR11, UR19 ;  /* 0x00000013000b7c82 */ /* 0x000fe20008000000 */
[----:B------:R-:W-:-:S02]  /*8cc0*/  UMOV UR25, UR17 ;  /* 0x0000001100197c82 */ /* 0x000fc40008000000 */
[----:B------:R-:W-:Y:S01]  /*8cd0*/  LEA R4, P1, R5, R12, 0x2 ;  /* 0x0000000c05047211 */ /* 0x000fe200078210ff */
[----:B------:R-:W-:Y:S01]  /*8ce0*/  IMAD.U32 R5, RZ, RZ, UR8 ;  /* 0x00000008ff057e24 */ /* 0x000fe2000f8e00ff */
[----:B------:R-:W-:Y:S01]  /*8cf0*/  UIADD3 UR8, UR40, 0x20000, URZ ;  /* 0x0002000028087890 */ /* 0x000fe2000fffe03f */
[----:B------:R4:W-:Y:S01]  /*8d00*/  UTMALDG.4D [UR16], [UR30], desc[UR32] ;  /* 0x000020101e0075b4 */ /* 0x0009e20008019000 */
[----:B------:R-:W-:Y:S01]  /*8d10*/  R2UR UR42, R4 ;  /* 0x00000000042a72ca */ /* 0x000fe200000e0000 */
[----:B------:R-:W-:Y:S01]  /*8d20*/  IMAD.U32 R4, RZ, RZ, UR9 ;  /* 0x00000009ff047e24 */ /* 0x000fe2000f8e00ff */
[----:B------:R-:W-:Y:S01]  /*8d30*/  UIADD3 UR40, UR40, 0x30000, URZ ;  /* 0x0003000028287890 */ /* 0x000fe2000fffe03f */
[----:B------:R-:W-:Y:S01]  /*8d40*/  UMOV UR9, UR17 ;  /* 0x0000001100097c82 */ /* 0x000fe20008000000 */
[----:B------:R-:W-:Y:S02]  /*8d50*/  UMOV UR27, UR19 ;  /* 0x00000013001b7c82 */ /* 0x000fe40008000000 */
[----:B------:R-:W-:Y:S01]  /*8d60*/  LEA.HI.X R4, R4, R13, R5, 0x2, P1 ;  /* 0x0000000d04047211 */ /* 0x000fe200008f1405 */
[----:B------:R-:W-:Y:S01]  /*8d70*/  UMOV UR41, UR17 ;  /* 0x0000001100297c82 */ /* 0x000fe20008000000 */
[----:B------:R-:W-:Y:S01]  /*8d80*/  ISETP.NE.AND P1, PT, R22, RZ, PT ;  /* 0x000000ff1600720c */ /* 0x000fe20003f25270 */
[----:B------:R4:W-:Y:S01]  /*8d90*/  UTMALDG.4D [UR8], [UR30], desc[UR32] ;  /* 0x000020081e0075b4 */ /* 0x0009e20008019000 */
[----:B------:R-:W-:Y:S01]  /*8da0*/  R2UR UR43, R4 ;  /* 0x00000000042b72ca */ /* 0x000fe200000e0000 */
[----:B------:R-:W-:Y:S01]  /*8db0*/  UMOV UR34, 0x10 ;  /* 0x0000001000227882 */ /* 0x000fe20000000000 */
[----:B------:R4:W-:Y:S11]  /*8dc0*/  UTMALDG.4D [UR24], [UR30], desc[UR32] ;  /* 0x000020181e0075b4 */ /* 0x0009f60008019000 */
[----:B------:R4:W-:Y:S02]  /*8dd0*/  UBLKCP.S.G [UR40], [UR42], UR34 ;  /* 0x000000282a0073ba */ /* 0x0009e40008000222 */
[----:B----4-:R-:W-:Y:S05]  /*8de0*/  @P1 BRA `(.L_x_1269) ;  /* 0xfffffff000dc1947 */ /* 0x010fea000383ffff */
.L_x_1260:
[----:B------:R-:W-:Y:S01]  /*8df0*/  ISETP.NE.AND P1, PT, R19, RZ, PT ;  /* 0x000000ff1300720c */ /* 0x000fe20003f25270 */
[----:B------:R-:W-:Y:S02]  /*8e00*/  IMAD.MOV.U32 R5, RZ, RZ, 0x1 ;  /* 0x00000001ff057424 */ /* 0x000fe400078e00ff */
[----:B------:R-:W-:-:S10]  /*8e10*/  IMAD.MOV.U32 R4, RZ, RZ, R15 ;  /* 0x000000ffff047224 */ /* 0x000fd400078e000f */
[----:B------:R-:W-:Y:S05]  /*8e20*/  @!P1 BRA `(.L_x_1259) ;  /* 0x0000000400889947 */ /* 0x000fea0003800000 */
[----:B------:R-:W4:Y:S02]  /*8e30*/  SYNCS.PHASECHK.TRANS64.TRYWAIT P1, [R0+URZ+0x36438], R6 ;  /* 0x03643806000075a7 */ /* 0x000f24000802017f */
[----:B----4-:R-:W-:Y:S05]  /*8e40*/  @!P1 BRA `(.L_x_1270) ;  /* 0x0000000c00ac9947 */ /* 0x010fea0003800000 */
.L_x_1290:
[----:B------:R-:W-:Y:S05]  /*8e50*/  @P0 BRA `(.L_x_1271) ;  /* 0x0000000000140947 */ /* 0x000fea0003800000 */
[----:B------:R-:W-:Y:S01]  /*8e60*/  ISETP.NE.AND P1, PT, R20, RZ, PT ;  /* 0x000000ff1400720c */ /* 0x000fe20003f25270 */
[----:B------:R-:W-:-:S04]  /*8e70*/  IMAD.MOV.U32 R5, RZ, RZ, 0x6100 ;  /* 0x00006100ff057424 */ /* 0x000fc800078e00ff */
[----:B------:R1:W-:Y:S08]  /*8e80*/  SYNCS.ARRIVE.TRANS64 RZ, [R0+URZ+0x36430], R5 ;  /* 0x0364300500ff79a7 */ /* 0x0003f0000800003f */
[----:B------:R-:W-:Y:S05]  /*8e90*/  @!P1 BRA `(.L_x_1271) ;  /* 0x0000000000049947 */ /* 0x000fea0003800000 */
[----:B------:R-:W-:Y:S01]  /*8ea0*/  BPT.TRAP 0x1 ;  /* 0x000000040000795c */ /* 0x000fe20000300000 */
.L_x_1271:
[----:B-1----:R-:W1:Y:S01]  /*8eb0*/  LDC.64 R4, c[0x0][0x728] ;  /* 0x0001ca00ff047b82 */ /* 0x002e620000000a00 */
[----:B------:R-:W-:Y:S01]  /*8ec0*/  IMAD.SHL.U32 R16, R21, 0x40, RZ ;  /* 0x0000004015107824 */ /* 0x000fe200078e00ff */
[----:B------:R-:W-:Y:S01]  /*8ed0*/  R2UR UR24, R0 ;  /* 0x00000000001872ca */ /* 0x000fe200000e0000 */
[----:B------:R-:W-:Y:S01]  /*8ee0*/  UMOV UR32, 0x0 ;  /* 0x0000000000207882 */ /* 0x000fe20000000000 */
[----:B------:R-:W-:Y:S01]  /*8ef0*/  UMOV UR33, 0x14f00000 ;  /* 0x14f0000000217882 */ /* 0x000fe20000000000 */
[----:B------:R-:W-:Y:S01]  /*8f00*/  UMOV UR18, URZ ;  /* 0x0000003f00127c82 */ /* 0x000fe20008000000 */
[C---:B----4-:R-:W-:Y:S01]  /*8f10*/  IADD3 R6, P1, R16.reuse, UR14, RZ ;  /* 0x0000000e10067c10 */ /* 0x050fe2000ff3e0ff */
        /* <DEDUP_REMOVED lines=13> */
[C---:B-1----:R-:W-:Y:S01]  /*8ff0*/  LEA R4, P2, R6.reuse, R4, 0x2 ;  /* 0x0000000406047211 */ /* 0x042fe200078410ff */
        /* <DEDUP_REMOVED lines=19> */
[----:B-1--4-:R-:W-:Y:S05]  /*9130*/  @!P1 BRA `(.L_x_1272) ;  /* 0x0000000c00049947 */ /* 0x012fea0003800000 */
.L_x_1291:
[----:B-1----:R-:W-:Y:S01]  /*9140*/  IMAD.MOV.U32 R5, RZ, RZ, RZ ;  /* 0x000000ffff057224 */ /* 0x002fe200078e00ff */
[----:B------:R-:W-:Y:S06]  /*9150*/  @P0 BRA `(.L_x_1273) ;  /* 0x0000000000140947 */ /* 0x000fec0003800000 */
[----:B------:R-:W-:Y:S01]  /*9160*/  ISETP.NE.AND P1, PT, R20, RZ, PT ;  /* 0x000000ff1400720c */ /* 0x000fe20003f25270 */
[----:B------:R-:W-:-:S04]  /*9170*/  IMAD.MOV.U32 R17, RZ, RZ, 0x6100 ;  /* 0x00006100ff117424 */ /* 0x000fc800078e00ff */
[----:B------:R1:W-:Y:S08]  /*9180*/  SYNCS.ARRIVE.TRANS64 RZ, [R0+URZ+0x36418], R17 ;  /* 0x0364181100ff79a7 */ /* 0x0003f0000800003f */
[----:B------:R-:W-:Y:S05]  /*9190*/  @!P1 BRA `(.L_x_1273) ;  /* 0x0000000000049947 */ /* 0x000fea0003800000 */
[----:B------:R-:W-:Y:S01]  /*91a0*/  BPT.TRAP 0x1 ;  /* 0x000000040000795c */ /* 0x000fe20000300000 */
.L_x_1273:
        /* <DEDUP_REMOVED lines=8> */
[----:B------:R-:W-:Y:S01]  /*9230*/  R2UR UR31, R3 ;  /* 0x00000000031f72ca */ /* 0x000fe200000e0000 */
[----:B------:R-:W-:Y:S01]  /*9240*/  UMOV UR21, UR29 ;  /* 0x0000001d00157c82 */ /* 0x000fe20008000000 */
[----:B------:R-:W-:Y:S01]  /*9250*/  UMOV UR10, 0x40 ;  /* 0x00000040000a7882 */ /* 0x000fe20000000000 */
[----:B------:R-:W-:Y:S01]  /*9260*/  UMOV UR12, UR28 ;  /* 0x0000001c000c7c82 */ /* 0x000fe20008000000 */
[----:B------:R-:W-:Y:S01]  /*9270*/  UMOV UR13, UR29 ;  /* 0x0000001d000d7c82 */ /* 0x000fe20008000000 */
[----:B------:R-:W-:Y:S01]  /*9280*/  UIADD3 UR19, UR19, 0x40, URZ ;  /* 0x0000004013137890 */ /* 0x000fe2000fffe03f */
[----:B------:R-:W-:Y:S01]  /*9290*/  IMAD.MOV.U32 R4, RZ, RZ, R15 ;  /* 0x000000ffff047224 */ /* 0x000fe200078e000f */
[----:B------:R-:W-:Y:S01]  /*92a0*/  UMOV UR26, 0x80 ;  /* 0x00000080001a7882 */ /* 0x000fe20000000000 */
[----:B------:R-:W-:Y:S01]  /*92b0*/  IMAD.MOV.U32 R18, RZ, RZ, 0x2 ;  /* 0x00000002ff127424 */ /* 0x000fe200078e00ff */
[----:B------:R-:W-:-:S02]  /*92c0*/  UIADD3 UR8, UP0, UR19, UR22, URZ ;  /* 0x0000001613087290 */ /* 0x000fc4000ff1e03f */
[----:B------:R-:W-:Y:S02]  /*92d0*/  UIADD3 UR16, UR40, 0x24000, URZ ;  /* 0x0002400028107890 */ /* 0x000fe4000fffe03f */
[----:B------:R-:W-:Y:S02]  /*92e0*/  ULEA.HI.X.SX32 UR7, UR19, UR7, 0x1, UP0 ;  /* 0x0000000713077291 */ /* 0x000fe400080f0e3f */
[----:B-1----:R-:W-:Y:S01]  /*92f0*/  IMAD.U32 R17, RZ, RZ, UR8 ;  /* 0x00000008ff117e24 */ /* 0x002fe2000f8e00ff */
[----:B------:R-:W-:Y:S01]  /*9300*/  UIADD3 UR17, UR40, 0x36418, URZ ;  /* 0x0003641828117890 */ /* 0x000fe2000fffe03f */
[----:B------:R-:W-:Y:S01]  /*9310*/  IMAD.U32 R2, RZ, RZ, UR8 ;  /* 0x00000008ff027e24 */ /* 0x000fe2000f8e00ff */
[----:B------:R-:W-:Y:S01]  /*9320*/  UIADD3 UR8, UR40, 0x26000, URZ ;  /* 0x0002600028087890 */ /* 0x000fe2000fffe03f */
[----:B------:R-:W-:Y:S01]  /*9330*/  IMAD.U32 R3, RZ, RZ, UR7 ;  /* 0x00000007ff037e24 */ /* 0x000fe2000f8e00ff */
[----:B------:R-:W-:Y:S01]  /*9340*/  LEA R12, P1, R17, R12, 0x2 ;  /* 0x0000000c110c7211 */ /* 0x000fe200078210ff */
[----:B------:R-:W-:-:S02]  /*9350*/  UIADD3 UR24, UR40, 0x28000, URZ ;  /* 0x0002800028187890 */ /* 0x000fc4000fffe03f */
[----:B------:R-:W-:Y:S01]  /*9360*/  UIADD3 UR40, UR40, 0x30100, URZ ;  /* 0x0003010028287890 */ /* 0x000fe2000fffe03f */
[----:B------:R-:W-:Y:S01]  /*9370*/  LEA.HI.X R13, R2, R13, R3, 0x2, P1 ;  /* 0x0000000d020d7211 */ /* 0x000fe200008f1403 */
[----:B------:R-:W-:Y:S01]  /*9380*/  UMOV UR9, UR17 ;  /* 0x0000001100097c82 */ /* 0x000fe20008000000 */
[----:B------:R-:W-:Y:S01]  /*9390*/  R2UR UR42, R12 ;  /* 0x000000000c2a72ca */ /* 0x000fe200000e0000 */
[----:B------:R-:W-:Y:S01]  /*93a0*/  UMOV UR11, UR19 ;  /* 0x00000013000b7c82 */ /* 0x000fe20008000000 */
[----:B------:R-:W-:Y:S01]  /*93b0*/  R2UR UR43, R13 ;  /* 0x000000000d2b72ca */ /* 0x000fe200000e0000 */
[----:B------:R4:W-:Y:S01]  /*93c0*/  UTMALDG.4D [UR16], [UR30], desc[UR32] ;  /* 0x000020101e0075b4 */ /* 0x0009e20008019000 */
[----:B------:R-:W-:Y:S01]  /*93d0*/  UMOV UR25, UR17 ;  /* 0x0000001100197c82 */ /* 0x000fe20008000000 */
[----:B------:R-:W-:Y:S01]  /*93e0*/  UMOV UR27, UR19 ;  /* 0x00000013001b7c82 */ /* 0x000fe20008000000 */
[----:B------:R-:W-:Y:S01]  /*93f0*/  UMOV UR41, UR17 ;  /* 0x0000001100297c82 */ /* 0x000fe20008000000 */
[----:B------:R-:W-:Y:S01]  /*9400*/  UMOV UR7, 0x10 ;  /* 0x0000001000077882 */ /* 0x000fe20000000000 */
[----:B------:R4:W-:Y:S01]  /*9410*/  UTMALDG.4D [UR8], [UR30], desc[UR32] ;  /* 0x000020081e0075b4 */ /* 0x0009e20008019000 */
[----:B------:R4:W-:Y:S06]  /*9420*/  UTMALDG.4D [UR24], [UR30], desc[UR32] ;  /* 0x000020181e0075b4 */ /* 0x0009ec0008019000 */
[----:B------:R4:W-:Y:S02]  /*9430*/  UBLKCP.S.G [UR40], [UR42], UR7 ;  /* 0x000000282a0073ba */ /* 0x0009e40008000207 */
[----:B----4-:R-:W-:Y:S01]  /*9440*/  NOP ;  /* 0x0000000000007918 */ /* 0x010fe20000000000 */
.L_x_1259:
[----:B------:R-:W-:-:S04]  /*9450*/  SHF.L.U32 R3, R5, 0x1f, RZ ;  /* 0x0000001f05037819 */ /* 0x000fc800000006ff */
[----:B------:R-:W4:Y:S02]  /*9460*/  SYNCS.PHASECHK.TRANS64.TRYWAIT P1, [R0+URZ+0x36438], R3 ;  /* 0x03643803000075a7 */ /* 0x000f24000802017f */
[----:B----4-:R-:W-:Y:S05]  /*9470*/  @!P1 BRA `(.L_x_1274) ;  /* 0x0000000800489947 */ /* 0x010fea0003800000 */
.L_x_1292:
[----:B------:R-:W-:Y:S05]  /*9480*/  @P0 BRA `(.L_x_1275) ;  /* 0x0000000000180947 */ /* 0x000fea0003800000 */
[----:B------:R-:W5:Y:S01]  /*9490*/  S2R R2, SR_TID.X ;  /* 0x0000000000027919 */ /* 0x000f620000002100 */
[----:B----4-:R-:W-:-:S04]  /*94a0*/  IMAD.MOV.U32 R3, RZ, RZ, 0x6100 ;  /* 0x00006100ff037424 */ /* 0x010fc800078e00ff */
[----:B------:R4:W-:Y:S01]  /*94b0*/  SYNCS.ARRIVE.TRANS64 RZ, [R0+URZ+0x36430], R3 ;  /* 0x0364300300ff79a7 */ /* 0x0009e2000800003f */
[----:B-----5:R-:W-:-:S13]  /*94c0*/  LOP3.LUT P0, RZ, R2, 0x1f, RZ, 0xc0, !PT ;  /* 0x0000001f02ff7812 */ /* 0x020fda000780c0ff */
[----:B----4-:R-:W-:Y:S05]  /*94d0*/  @!P0 BRA `(.L_x_1275) ;  /* 0x0000000000048947 */ /* 0x010fea0003800000 */
[----:B------:R-:W-:Y:S01]  /*94e0*/  BPT.TRAP 0x1 ;  /* 0x000000040000795c */ /* 0x000fe20000300000 */
.L_x_1275:
[----:B------:R-:W-:Y:S01]  /*94f0*/  R2UR UR19, R4 ;  /* 0x00000000041372ca */ /* 0x000fe200000e0000 */
[----:B------:R-:W-:Y:S01]  /*9500*/  ULDC.64 UR30, c[0x0][0x728] ;  /* 0x0001ca00001e7ab9 */ /* 0x000fe20000000a00 */
[----:B------:R-:W-:Y:S01]  /*9510*/  R2UR UR7, R9 ;  /* 0x00000000090772ca */ /* 0x000fe200000e0000 */
[----:B------:R-:W-:Y:S01]  /*9520*/  UMOV UR40, 0x0 ;  /* 0x0000000000287882 */ /* 0x000fe20000000000 */
[----:B------:R-:W-:Y:S01]  /*9530*/  IADD3 R10, P0, R10, 0x1f0, RZ ;  /* 0x000001f00a0a7810 */ /* 0x000fe20007f1e0ff */
[----:B------:R-:W-:Y:S01]  /*9540*/  UMOV UR41, 0x14f00000 ;  /* 0x14f0000000297882 */ /* 0x000fe20000000000 */
[----:B------:R-:W-:Y:S01]  /*9550*/  R2UR UR24, R0 ;  /* 0x00000000001872ca */ /* 0x000fe200000e0000 */
[----:B------:R-:W-:Y:S01]  /*9560*/  UMOV UR18, URZ ;  /* 0x0000003f00127c82 */ /* 0x000fe20008000000 */
[----:B------:R-:W-:Y:S01]  /*9570*/  R2UR UR32, R10 ;  /* 0x000000000a2072ca */ /* 0x000fe200000e0000 */
[----:B------:R-:W-:Y:S01]  /*9580*/  IMAD.X R11, RZ, RZ, R11, P0 ;  /* 0x000000ffff0b7224 */ /* 0x000fe200000e060b */
[----:B------:R-:W-:Y:S01]  /*9590*/  UMOV UR20, UR28 ;  /* 0x0000001c00147c82 */ /* 0x000fe20008000000 */
[----:B------:R-:W-:Y:S01]  /*95a0*/  UMOV UR21, UR29 ;  /* 0x0000001d00157c82 */ /* 0x000fe20008000000 */
[----:B------:R-:W-:Y:S01]  /*95b0*/  UMOV UR10, 0x40 ;  /* 0x00000040000a7882 */ /* 0x000fe20000000000 */
[----:B------:R-:W-:Y:S01]  /*95c0*/  USHF.L.U32 UR19, UR19, 0x6, URZ ;  /* 0x0000000613137899 */ /* 0x000fe2000800063f */
[----:B------:R-:W-:Y:S01]  /*95d0*/  R2UR UR33, R11 ;  /* 0x000000000b2172ca */ /* 0x000fe200000e0000 */
[----:B------:R-:W-:Y:S01]  /*95e0*/  UMOV UR12, UR28 ;  /* 0x0000001c000c7c82 */ /* 0x000fe20008000000 */
[----:B------:R-:W-:Y:S01]  /*95f0*/  UMOV UR13, UR29 ;  /* 0x0000001d000d7c82 */ /* 0x000fe20008000000 */
[----:B------:R-:W-:Y:S01]  /*9600*/  UIADD3 UR8, UP0, UR19, UR14, URZ ;  /* 0x0000000e13087290 */ /* 0x000fe2000ff1e03f */
[C---:B------:R-:W-:Y:S01]  /*9610*/  ISETP.NE.AND P0, PT, R18.reuse, 0x2, PT ;  /* 0x000000021200780c */ /* 0x040fe20003f05270 */
[----:B------:R-:W-:Y:S01]  /*9620*/  UIADD3 UR17, UR24, 0x36430, URZ ;  /* 0x0003643018117890 */ /* 0x000fe2000fffe03f */
[----:B------:R-:W-:Y:S01]  /*9630*/  LOP3.LUT R5, R5, 0x1, RZ, 0x3c, !PT ;  /* 0x0000000105057812 */ /* 0x000fe200078e3cff */
[----:B------:R-:W-:Y:S01]  /*9640*/  ULEA.HI.X.SX32 UR7, UR19, UR7, 0x1, UP0 ;  /* 0x0000000713077291 */ /* 0x000fe200080f0e3f */
[----:B-1234-:R-:W-:Y:S01]  /*9650*/  SEL R0, RZ, 0x1, P0 ;  /* 0x00000001ff007807 */ /* 0x01efe20000000000 */
[----:B------:R-:W-:Y:S01]  /*9660*/  ULEA UR30, UP0, UR8, UR30, 0x2 ;  /* 0x0000001e081e7291 */ /* 0x000fe2000f80103f */
[----:B------:R-:W-:Y:S01]  /*9670*/  SEL R18, R18, RZ, P0 ;  /* 0x000000ff12127207 */ /* 0x000fe20000000000 */
[----:B------:R-:W-:Y:S01]  /*9680*/  UIADD3 UR16, UR24, 0x2a000, URZ ;  /* 0x0002a00018107890 */ /* 0x000fe2000fffe03f */
[----:B------:R-:W-:Y:S01]  /*9690*/  LOP3.LUT R7, R7, R0, RZ, 0x3c, !PT ;  /* 0x0000000007077212 */ /* 0x000fe200078e3cff */
[----:B------:R-:W-:-:S02]  /*96a0*/  ULEA.HI.X UR31, UR8, UR31, UR7, 0x2, UP0 ;  /* 0x0000001f081f7291 */ /* 0x000fc400080f1407 */
[----:B------:R-:W-:Y:S02]  /*96b0*/  UIADD3 UR42, UR24, 0x30200, URZ ;  /* 0x00030200182a7890 */ /* 0x000fe4000fffe03f */
[----:B------:R-:W-:Y:S02]  /*96c0*/  UIADD3 UR8, UR24, 0x2c000, URZ ;  /* 0x0002c00018087890 */ /* 0x000fe4000fffe03f */
[----:B------:R-:W-:Y:S01]  /*96d0*/  UIADD3 UR24, UR24, 0x2e000, URZ ;  /* 0x0002e00018187890 */ /* 0x000fe2000fffe03f */
[----:B------:R1:W-:Y:S01]  /*96e0*/  UTMALDG.4D [UR16], [UR32], desc[UR40] ;  /* 0x00002810200075b4 */ /* 0x0003e20008019000 */
[----:B------:R-:W-:Y:S01]  /*96f0*/  UMOV UR9, UR17 ;  /* 0x0000001100097c82 */ /* 0x000fe20008000000 */
[----:B------:R-:W-:Y:S01]  /*9700*/  UMOV UR11, UR19 ;  /* 0x00000013000b7c82 */ /* 0x000fe20008000000 */
[----:B------:R-:W-:Y:S01]  /*9710*/  UMOV UR26, 0x80 ;  /* 0x00000080001a7882 */ /* 0x000fe20000000000 */
[----:B------:R-:W-:Y:S01]  /*9720*/  UMOV UR25, UR17 ;  /* 0x0000001100197c82 */ /* 0x000fe20008000000 */
[----:B------:R-:W-:Y:S01]  /*9730*/  UMOV UR27, UR19 ;  /* 0x00000013001b7c82 */ /* 0x000fe20008000000 */
[----:B------:R-:W-:Y:S01]  /*9740*/  UMOV UR43, UR17 ;  /* 0x00000011002b7c82 */ /* 0x000fe20008000000 */
[----:B------:R-:W-:Y:S01]  /*9750*/  UMOV UR7, 0x10 ;  /* 0x0000001000077882 */ /* 0x000fe20000000000 */
[----:B------:R1:W-:Y:S01]  /*9760*/  UTMALDG.4D [UR8], [UR32], desc[UR40] ;  /* 0x00002808200075b4 */ /* 0x0003e20008019000 */
[----:B------:R1:W-:Y:S01]  /*9770*/  UTMALDG.4D [UR24], [UR32], desc[UR40] ;  /* 0x00002818200075b4 */ /* 0x0003e20008019000 */
[----:B------:R1:W-:Y:S02]  /*9780*/  UBLKCP.S.G [UR42], [UR30], UR7 ;  /* 0x0000002a1e0073ba */ /* 0x0003e40008000207 */
[----:B-1----:R-:W-:Y:S01]  /*9790*/  NOP ;  /* 0x0000000000007918 */ /* 0x002fe20000000000 */
.L_x_1256:
[----:B------:R-:W-:Y:S05]  /*97a0*/  BSYNC B1 ;  /* 0x0000000000017941 */ /* 0x000fea0003800000 */
.L_x_1254:
[----:B------:R-:W-:-:S03]  /*97b0*/  UMOV UR7, 0xffffffff ;  /* 0xffffffff00077882 */ /* 0x000fc60000000000 */
[----:B------:R-:W-:Y:S05]  /*97c0*/  BRA.DIV UR7, `(.L_x_1276) ;  /* 0x0000000607887947 */ /* 0x000fea000b800000 */
[----:B------:R-:W-:-:S13]  /*97d0*/  ELECT P6, URZ, PT ;  /* 0x00000000003f782f */ /* 0x000fda00038c0000 */
.L_x_1295:
[----:B------:R-:W-:Y:S05]  /*97e0*/  @!P6 BRA `(.L_x_1219) ;  /* 0x000000000074e947 */ /* 0x000fea0003800000 */
[----:B------:R-:W-:-:S06]  /*97f0*/  ULOP3.LUT UR7, UR38, 0x2, URZ, 0xfc, !UPT ;  /* 0x0000000226077892 */ /* 0x000fcc000f8efc3f */
[----:B------:R-:W-:-:S05]  /*9800*/  IMAD.U32 R0, RZ, RZ, UR7 ;  /* 0x00000007ff007e24 */ /* 0x000fca000f8e00ff */
[----:B------:R-:W-:-:S13]  /*9810*/  ISETP.NE.AND P2, PT, R0, 0x3, PT ;  /* 0x000000030000780c */ /* 0x000fda0003f45270 */
[----:B------:R-:W-:Y:S05]  /*9820*/  @!P2 BRA `(.L_x_1277) ;  /* 0x000000000004a947 */ /* 0x000fea0003800000 */
[----:B------:R-:W-:Y:S01]  /*9830*/  BPT.TRAP 0x1 ;  /* 0x000000040000795c */ /* 0x000fe20000300000 */
.L_x_1277:
[----:B------:R-:W1:Y:S01]  /*9840*/  S2R R3, SR_CgaCtaId ;  /* 0x0000000000037919 */ /* 0x000e620000008800 */
[----:B------:R-:W-:Y:S02]  /*9850*/  MOV R0, 0x400 ;  /* 0x0000040000007802 */ /* 0x000fe40000000f00 */
[----:B------:R-:W-:Y:S02]  /*9860*/  SHF.L.U32 R2, R7, 0x1f, RZ ;  /* 0x0000001f07027819 */ /* 0x000fe400000006ff */
[----:B-1----:R-:W-:-:S05]  /*9870*/  LEA R4, R3, R0, 0x18 ;  /* 0x0000000003047211 */ /* 0x002fca00078ec0ff */
        /* <DEDUP_REMOVED lines=11> */
.L_x_1296:
[----:B------:R-:W2:Y:S02]  /*9930*/  SYNCS.PHASECHK.TRANS64.TRYWAIT P0, [R3+URZ], R0 ;  /* 0x00000000030075a7 */ /* 0x000ea4000800017f */
[----:B--2---:R-:W-:Y:S05]  /*9940*/  @!P0 BRA `(.L_x_1279) ;  /* 0x00000004005c8947 */ /* 0x004fea0003800000 */
.L_x_1297:
[----:B------:R-:W-:Y:S05]  /*9950*/  @!P2 BRA `(.L_x_1280) ;  /* 0x000000000004a947 */ /* 0x000fea0003800000 */
[----:B------:R-:W-:Y:S01]  /*9960*/  BPT.TRAP 0x1 ;  /* 0x000000040000795c */ /* 0x000fe20000300000 */
.L_x_1280:
[----:B------:R-:W-:-:S07]  /*9970*/  SHF.L.U32 R5, R5, 0x1f, RZ ;  /* 0x0000001f05057819 */ /* 0x000fce00000006ff */
.L_x_1281:
[----:B---3--:R3:W4:Y:S02]  /*9980*/  SYNCS.PHASECHK.TRANS64.TRYWAIT P0, [R4+URZ+0x36438], R5 ;  /* 0x03643805040075a7 */ /* 0x008724000800017f */
[----:B----4-:R-:W-:Y:S05]  /*9990*/  @!P0 NANOSLEEP.SYNCS 0x989680 ;  /* 0x009896800000895d */ /* 0x010fea0003900000 */
[----:B------:R-:W4:Y:S02]  /*99a0*/  @!P0 SYNCS.PHASECHK.TRANS64 P0, [R4+URZ+0x36438], R5 ;  /* 0x03643805040085a7 */ /* 0x000f24000800007f */
[----:B----4-:R-:W-:Y:S05]  /*99b0*/  @!P0 BRA `(.L_x_1281) ;  /* 0xfffffffc00f08947 */ /* 0x010fea000383ffff */
.L_x_1219:
[----:B------:R-:W-:Y:S05]  /*99c0*/  BSYNC B0 ;  /* 0x0000000000007941 */ /* 0x000fea0003800000 */
.L_x_1217:
[----:B------:R-:W-:Y:S05]  /*99d0*/  EXIT ;  /* 0x000000000000794d */ /* 0x000fea0003800000 */
.L_x_1164:
[----:B------:R-:W-:Y:S02]  /*99e0*/  IMAD.MOV.U32 R12, RZ, RZ, RZ ;  /* 0x000000ffff0c7224 */ /* 0x000fe400078e00ff */
[----:B------:R-:W-:Y:S02]  /*99f0*/  IMAD.MOV.U32 R11, RZ, RZ, 0x1f ;  /* 0x0000001fff0b7424 */ /* 0x000fe400078e00ff */
[----:B------:R-:W-:-:S07]  /*9a00*/  IMAD.MOV.U32 R15, RZ, RZ, -0x1 ;  /* 0xffffffffff0f7424 */ /* 0x000fce00078e00ff */
[----:B------:R-:W-:Y:S05]  /*9a10*/  WARPSYNC.COLLECTIVE R15, `(.L_x_1282) ;  /* 0x000000000f087348 */ /* 0x000fea0003c00000 */
[----:B------:R1:W2:Y:S02]  /*9a20*/  SHFL.IDX P6, R14, R13, R12, R11 ;  /* 0x0000000c0d0e7389 */ /* 0x0002a400000c000b */
[----:B-12---:R-:W-:Y:S01]  /*9a30*/  ENDCOLLECTIVE ;  /* 0x000000000000791b */ /* 0x006fe20003800000 */
.L_x_1282:
[----:B------:R-:W-:Y:S05]  /*9a40*/  BRA `(.L_x_1283) ;  /* 0xffffff7400ac7947 */ /* 0x000fea000383ffff */
.L_x_1166:
[----:B--2---:R-:W-:-:S04]  /*9a50*/  IMAD.U32 R3, RZ, RZ, UR37 ;  /* 0x00000025ff037e24 */ /* 0x004fc8000f8e00ff */
[----:B------:R2:W3:Y:S03]  /*9a60*/  SYNCS.PHASECHK.TRANS64.TRYWAIT P0, [R3+URZ+0x36400], R10 ;  /* 0x0364000a030075a7 */ /* 0x0004e6000800017f */
[----:B---3--:R-:W-:Y:S05]  /*9a70*/  @!P0 NANOSLEEP.SYNCS 0x989680 ;  /* 0x009896800000895d */ /* 0x008fea0003900000 */
[----:B------:R-:W3:Y:S02]  /*9a80*/  @!P0 SYNCS.PHASECHK.TRANS64 P0, [R3+URZ+0x36400], R10 ;  /* 0x0364000a030085a7 */ /* 0x000ee4000800007f */
[----:B---3--:R-:W-:Y:S05]  /*9a90*/  @!P0 BRA `(.L_x_1166) ;  /* 0xfffffffc00ec8947 */ /* 0x008fea000383ffff */
[----:B------:R-:W-:Y:S05]  /*9aa0*/  BRA `(.L_x_1165) ;  /* 0xffffff7400e07947 */ /* 0x000fea000383ffff */
.L_x_1170:
[----:B--2---:R2:W3:Y:S02]  /*9ab0*/  SYNCS.PHASECHK.TRANS64.TRYWAIT P1, [R3+URZ+0x36410], R10 ;  /* 0x0364100a030075a7 */ /* 0x0044e4000802017f */
[----:B---3--:R-:W-:Y:S05]  /*9ac0*/  @!P1 NANOSLEEP.SYNCS 0x989680 ;  /* 0x009896800000995d */ /* 0x008fea0003900000 */
[----:B------:R-:W3:Y:S02]  /*9ad0*/  @!P1 SYNCS.PHASECHK.TRANS64 P1, [R3+URZ+0x36410], R10 ;  /* 0x0364100a030095a7 */ /* 0x000ee4000802007f */
[----:B---3--:R-:W-:Y:S05]  /*9ae0*/  @!P1 BRA `(.L_x_1170) ;  /* 0xfffffffc00f09947 */ /* 0x008fea000383ffff */
[----:B------:R-:W-:Y:S05]  /*9af0*/  BRA `(.L_x_1169) ;  /* 0xffffff7c00bc7947 */ /* 0x000fea000383ffff */
.L_x_1174:
[----:B----4-:R-:W-:-:S04]  /*9b00*/  IMAD.U32 R11, RZ, RZ, UR37 ;  /* 0x00000025ff0b7e24 */ /* 0x010fc8000f8e00ff */
[----:B------:R4:W1:Y:S03]  /*9b10*/  SYNCS.PHASECHK.TRANS64.TRYWAIT P1, [R11+URZ+0x36430], R10 ;  /* 0x0364300a0b0075a7 */ /* 0x000866000802017f */
[----:B-1----:R-:W-:Y:S05]  /*9b20*/  @!P1 NANOSLEEP.SYNCS 0x989680 ;  /* 0x009896800000995d */ /* 0x002fea0003900000 */
[----:B------:R-:W1:Y:S02]  /*9b30*/  @!P1 SYNCS.PHASECHK.TRANS64 P1, [R11+URZ+0x36430], R10 ;  /* 0x0364300a0b0095a7 */ /* 0x000e64000802007f */
[----:B-1----:R-:W-:Y:S05]  /*9b40*/  @!P1 BRA `(.L_x_1174) ;  /* 0xfffffffc00ec9947 */ /* 0x002fea000383ffff */
[----:B------:R-:W-:Y:S05]  /*9b50*/  BRA `(.L_x_1173) ;  /* 0xffffff84005c7947 */ /* 0x000fea000383ffff */
.L_x_1257:
[----:B-1----:R1:W2:Y:S02]  /*9b60*/  SYNCS.PHASECHK.TRANS64.TRYWAIT P1, [R0+URZ+0x36420], R6 ;  /* 0x03642006000075a7 */ /* 0x0022a4000802017f */
[----:B--2---:R-:W-:Y:S05]  /*9b70*/  @!P1 NANOSLEEP.SYNCS 0x989680 ;  /* 0x009896800000995d */ /* 0x004fea0003900000 */
[----:B------:R-:W2:Y:S02]  /*9b80*/  @!P1 SYNCS.PHASECHK.TRANS64 P1, [R0+URZ+0x36420], R6 ;  /* 0x03642006000095a7 */ /* 0x000ea4000802007f */
[----:B--2---:R-:W-:Y:S05]  /*9b90*/  @!P1 BRA `(.L_x_1257) ;  /* 0xfffffffc00f09947 */ /* 0x004fea000383ffff */
[----:B------:R-:W-:Y:S05]  /*9ba0*/  BRA `(.L_x_1284) ;  /* 0xffffffdc007c7947 */ /* 0x000fea000383ffff */
.L_x_1261:
[----:B-1----:R1:W2:Y:S02]  /*9bb0*/  SYNCS.PHASECHK.TRANS64.TRYWAIT P1, [R0+URZ+0x36438], R6 ;  /* 0x03643806000075a7 */ /* 0x0022a4000802017f */
[----:B--2---:R-:W-:Y:S05]  /*9bc0*/  @!P1 NANOSLEEP.SYNCS 0x989680 ;  /* 0x009896800000995d */ /* 0x004fea0003900000 */
[----:B------:R-:W2:Y:S02]  /*9bd0*/  @!P1 SYNCS.PHASECHK.TRANS64 P1, [R0+URZ+0x36438], R6 ;  /* 0x03643806000095a7 */ /* 0x000ea4000802007f */
[----:B--2---:R-:W-:Y:S05]  /*9be0*/  @!P1 BRA `(.L_x_1261) ;  /* 0xfffffffc00f09947 */ /* 0x004fea000383ffff */
[----:B------:R-:W-:Y:S05]  /*9bf0*/  BRA `(.L_x_1285) ;  /* 0xffffffe400687947 */ /* 0x000fea000383ffff */
.L_x_1263:
[----:B--2---:R2:W3:Y:S02]  /*9c00*/  SYNCS.PHASECHK.TRANS64.TRYWAIT P1, [R0+URZ+0x36428], R3 ;  /* 0x03642803000075a7 */ /* 0x0044e4000802017f */
[----:B---3--:R-:W-:Y:S05]  /*9c10*/  @!P1 NANOSLEEP.SYNCS 0x989680 ;  /* 0x009896800000995d */ /* 0x008fea0003900000 */
[----:B------:R-:W3:Y:S02]  /*9c20*/  @!P1 SYNCS.PHASECHK.TRANS64 P1, [R0+URZ+0x36428], R3 ;  /* 0x03642803000095a7 */ /* 0x000ee4000802007f */
[----:B---3--:R-:W-:Y:S05]  /*9c30*/  @!P1 BRA `(.L_x_1263) ;  /* 0xfffffffc00f09947 */ /* 0x008fea000383ffff */
[----:B------:R-:W-:Y:S05]  /*9c40*/  BRA `(.L_x_1286) ;  /* 0xffffffe8002c7947 */ /* 0x000fea000383ffff */
.L_x_1265:
[----:B--2---:R2:W3:Y:S02]  /*9c50*/  SYNCS.PHASECHK.TRANS64.TRYWAIT P1, [R0+URZ+0x36438], R29 ;  /* 0x0364381d000075a7 */ /* 0x0044e4000802017f */
[----:B---3--:R-:W-:Y:S05]  /*9c60*/  @!P1 NANOSLEEP.SYNCS 0x989680 ;  /* 0x009896800000995d */ /* 0x008fea0003900000 */
[----:B------:R-:W3:Y:S02]  /*9c70*/  @!P1 SYNCS.PHASECHK.TRANS64 P1, [R0+URZ+0x36438], R29 ;  /* 0x0364381d000095a7 */ /* 0x000ee4000802007f */
[----:B---3--:R-:W-:Y:S05]  /*9c80*/  @!P1 BRA `(.L_x_1265) ;  /* 0xfffffffc00f09947 */ /* 0x008fea000383ffff */
[----:B------:R-:W-:Y:S05]  /*9c90*/  BRA `(.L_x_1287) ;  /* 0xffffffe800e07947 */ /* 0x000fea000383ffff */
.L_x_1267:
[----:B------:R-:W-:-:S07]  /*9ca0*/  SHF.L.U32 R5, R7, 0x1f, RZ ;  /* 0x0000001f07057819 */ /* 0x000fce00000006ff */
.L_x_1288:
[----:B----4-:R4:W1:Y:S02]  /*9cb0*/  SYNCS.PHASECHK.TRANS64.TRYWAIT P1, [R0+URZ+0x36420], R5 ;  /* 0x03642005000075a7 */ /* 0x010864000802017f */
[----:B-1----:R-:W-:Y:S05]  /*9cc0*/  @!P1 NANOSLEEP.SYNCS 0x989680 ;  /* 0x009896800000995d */ /* 0x002fea0003900000 */
[----:B------:R-:W1:Y:S02]  /*9cd0*/  @!P1 SYNCS.PHASECHK.TRANS64 P1, [R0+URZ+0x36420], R5 ;  /* 0x03642005000095a7 */ /* 0x000e64000802007f */
[----:B-1----:R-:W-:Y:S05]  /*9ce0*/  @!P1 BRA `(.L_x_1288) ;  /* 0xfffffffc00f09947 */ /* 0x002fea000383ffff */
[----:B------:R-:W-:Y:S05]  /*9cf0*/  BRA `(.L_x_1289) ;  /* 0xffffffec00747947 */ /* 0x000fea000383ffff */
.L_x_1270:
[----:B----4-:R4:W1:Y:S02]  /*9d00*/  SYNCS.PHASECHK.TRANS64.TRYWAIT P1, [R0+URZ+0x36438], R6 ;  /* 0x03643806000075a7 */ /* 0x010864000802017f */
[----:B-1----:R-:W-:Y:S05]  /*9d10*/  @!P1 NANOSLEEP.SYNCS 0x989680 ;  /* 0x009896800000995d */ /* 0x002fea0003900000 */
[----:B------:R-:W1:Y:S02]  /*9d20*/  @!P1 SYNCS.PHASECHK.TRANS64 P1, [R0+URZ+0x36438], R6 ;  /* 0x03643806000095a7 */ /* 0x000e64000802007f */
[----:B-1----:R-:W-:Y:S05]  /*9d30*/  @!P1 BRA `(.L_x_1270) ;  /* 0xfffffffc00f09947 */ /* 0x002fea000383ffff */
[----:B------:R-:W-:Y:S05]  /*9d40*/  BRA `(.L_x_1290) ;  /* 0xfffffff000407947 */ /* 0x000fea000383ffff */
.L_x_1272:
[----:B-1----:R1:W4:Y:S02]  /*9d50*/  SYNCS.PHASECHK.TRANS64.TRYWAIT P1, [R0+URZ+0x36428], R5 ;  /* 0x03642805000075a7 */ /* 0x002324000802017f */
[----:B----4-:R-:W-:Y:S05]  /*9d60*/  @!P1 NANOSLEEP.SYNCS 0x989680 ;  /* 0x009896800000995d */ /* 0x010fea0003900000 */
[----:B------:R-:W4:Y:S02]  /*9d70*/  @!P1 SYNCS.PHASECHK.TRANS64 P1, [R0+URZ+0x36428], R5 ;  /* 0x03642805000095a7 */ /* 0x000f24000802007f */
[----:B----4-:R-:W-:Y:S05]  /*9d80*/  @!P1 BRA `(.L_x_1272) ;  /* 0xfffffffc00f09947 */ /* 0x010fea000383ffff */
[----:B------:R-:W-:Y:S05]  /*9d90*/  BRA `(.L_x_1291) ;  /* 0xfffffff000e87947 */ /* 0x000fea000383ffff */
.L_x_1274:
[----:B----4-:R4:W1:Y:S02]  /*9da0*/  SYNCS.PHASECHK.TRANS64.TRYWAIT P1, [R0+URZ+0x36438], R3 ;  /* 0x03643803000075a7 */ /* 0x010864000802017f */
[----:B-1----:R-:W-:Y:S05]  /*9db0*/  @!P1 NANOSLEEP.SYNCS 0x989680 ;  /* 0x009896800000995d */ /* 0x002fea0003900000 */
[----:B------:R-:W1:Y:S02]  /*9dc0*/  @!P1 SYNCS.PHASECHK.TRANS64 P1, [R0+URZ+0x36438], R3 ;  /* 0x03643803000095a7 */ /* 0x000e64000802007f */
[----:B-1----:R-:W-:Y:S05]  /*9dd0*/  @!P1 BRA `(.L_x_1274) ;  /* 0xfffffffc00f09947 */ /* 0x002fea000383ffff */
[----:B------:R-:W-:Y:S05]  /*9de0*/  BRA `(.L_x_1292) ;  /* 0xfffffff400a47947 */ /* 0x000fea000383ffff */
.L_x_1276:
[----:B------:R-:W-:Y:S01]  /*9df0*/  BSSY B1, `(.L_x_1293) ;  /* 0x0000006000017945 */ /* 0x000fe20003800000 */
[----:B------:R-:W-:-:S07]  /*9e00*/  IMAD.MOV.U32 R15, RZ, RZ, -0x1 ;  /* 0xffffffffff0f7424 */ /* 0x000fce00078e00ff */
[----:B------:R-:W-:Y:S05]  /*9e10*/  WARPSYNC.COLLECTIVE R15, `(.L_x_1294) ;  /* 0x000000000f0c7348 */ /* 0x000fea0003c00000 */
[----:B------:R-:W-:Y:S02]  /*9e20*/  ELECT P6, UR62, PT ;  /* 0x00000000003e782f */ /* 0x000fe400038c0000 */
[----:B------:R-:W-:Y:S01]  /*9e30*/  MOV R14, UR62 ;  /* 0x0000003e000e7c02 */ /* 0x000fe20008000f00 */
[----:B------:R-:W-:Y:S10]  /*9e40*/  ENDCOLLECTIVE ;  /* 0x000000000000791b */ /* 0x000ff40003800000 */
.L_x_1294:
[----:B------:R-:W-:Y:S05]  /*9e50*/  BSYNC B1 ;  /* 0x0000000000017941 */ /* 0x000fea0003800000 */
.L_x_1293:
[----:B------:R-:W-:Y:S05]  /*9e60*/  BRA `(.L_x_1295) ;  /* 0xfffffff8005c7947 */ /* 0x000fea000383ffff */
.L_x_1278:
[----:B-1----:R1:W2:Y:S02]  /*9e70*/  SYNCS.PHASECHK.TRANS64.TRYWAIT P0, [R9+URZ], R2 ;  /* 0x00000002090075a7 */ /* 0x0022a4000800017f */
[----:B--2---:R-:W-:Y:S05]  /*9e80*/  @!P0 NANOSLEEP.SYNCS 0x989680 ;  /* 0x009896800000895d */ /* 0x004fea0003900000 */
[----:B------:R-:W2:Y:S02]  /*9e90*/  @!P0 SYNCS.PHASECHK.TRANS64 P0, [R9+URZ], R2 ;  /* 0x00000002090085a7 */ /* 0x000ea4000800007f */
[----:B--2---:R-:W-:Y:S05]  /*9ea0*/  @!P0 BRA `(.L_x_1278) ;  /* 0xfffffffc00f08947 */ /* 0x004fea000383ffff */
[----:B------:R-:W-:Y:S05]  /*9eb0*/  BRA `(.L_x_1296) ;  /* 0xfffffff8009c7947 */ /* 0x000fea000383ffff */
.L_x_1279:
[----:B--2---:R2:W3:Y:S02]  /*9ec0*/  SYNCS.PHASECHK.TRANS64.TRYWAIT P0, [R3+URZ], R0 ;  /* 0x00000000030075a7 */ /* 0x0044e4000800017f */
[----:B---3--:R-:W-:Y:S05]  /*9ed0*/  @!P0 NANOSLEEP.SYNCS 0x989680 ;  /* 0x009896800000895d */ /* 0x008fea0003900000 */
[----:B------:R-:W3:Y:S02]  /*9ee0*/  @!P0 SYNCS.PHASECHK.TRANS64 P0, [R3+URZ], R0 ;  /* 0x00000000030085a7 */ /* 0x000ee4000800007f */
[----:B---3--:R-:W-:Y:S05]  /*9ef0*/  @!P0 BRA `(.L_x_1279) ;  /* 0xfffffffc00f08947 */ /* 0x008fea000383ffff */
[----:B------:R-:W-:Y:S05]  /*9f00*/  BRA `(.L_x_1297) ;  /* 0xfffffff800907947 */ /* 0x000fea000383ffff */
.L_x_1298:
        /* <DEDUP_REMOVED lines=15> */
.L_x_3863:


//--------------------- .text._ZN7cutlass13device_kernelIN5flash11enable_sm90INS1_16FlashAttnBwdSm90INS1_25CollectiveMainloopBwdSm90ILi2ELi1ELi1EN4cute5tupleIJNS5_1CILi1EEES8_S8_EEENS6_IJNS7_ILi64EEENS7_ILi96EEENS7_ILi192EEEEEENS_10bfloat16_tEfNS_4arch4Sm90ELb0ELb1ELb1ELb0ELb1ELb0ELb1ELb0ELi3ELi1ELi1ELi1ELb0EEENS1_21CollectiveEpilogueBwdISD_SE_SG_Li384ELb0ELb1ELi3EEENS1_19SingleTileSchedulerILb0ELb0ELb0ELi96EEEEEEEEEvNT_6ParamsE --------------------------
	.section	.text._ZN7cutlass13device_kernelIN5flash11enable_sm90INS1_16FlashAttnBwdSm90INS1_25CollectiveMainloopBwdSm90ILi2ELi1ELi1EN4cute5tupleIJNS5_1CILi1EEES8_S8_EEENS6_IJNS7_ILi64EEENS7_ILi96EEENS7_ILi192EEEEEENS_10bfloat16_tEfNS_4arch4Sm90ELb0ELb1ELb1ELb0ELb1ELb0ELb1ELb0ELi3ELi1ELi1ELi1ELb0EEENS1_21CollectiveEpilogueBwdISD_SE_SG_Li384ELb0ELb1ELi3EEENS1_19SingleTileSchedulerILb0ELb0ELb0ELi96EEEEEEEEEvNT_6ParamsE,"ax",@progbits
	.align	128
.text._ZN7cutlass13device_kernelIN5flash11enable_sm90INS1_16FlashAttnBwdSm90INS1_25CollectiveMainloopBwdSm90ILi2ELi1ELi1EN4cute5tupleIJNS5_1CILi1EEES8_S8_EEENS6_IJNS7_ILi64EEENS7_ILi96EEENS7_ILi192EEEEEENS_10bfloat16_tEfNS_4arch4Sm90ELb0ELb1ELb1ELb0ELb1ELb0ELb1ELb0ELi3ELi1ELi1ELi1ELb0EEENS1_21CollectiveEpilogueBwdISD_SE_SG_Li384ELb0ELb1ELi3EEENS1_19SingleTileSchedulerILb0ELb0ELb0ELi96EEEEEEEEEvNT_6ParamsE:
        .type           _ZN7cutlass13device_kernelIN5flash11enable_sm90INS1_16FlashAttnBwdSm90INS1_25CollectiveMainloopBwdSm90ILi2ELi1ELi1EN4cute5tupleIJNS5_1CILi1EEES8_S8_EEENS6_IJNS7_ILi64EEENS7_ILi96EEENS7_ILi192EEEEEENS_10bfloat16_tEfNS_4arch4Sm90ELb0ELb1ELb1ELb0ELb1ELb0ELb1ELb0ELi3ELi1ELi1ELi1ELb0EEENS1_21CollectiveEpilogueBwdISD_SE_SG_Li384ELb0ELb1ELi3EEENS1_19SingleTileSchedulerILb0ELb0ELb0ELi96EEEEEEEEEvNT_6ParamsE,@function
        .size           _ZN7cutlass13device_kernelIN5flash11enable_sm90INS1_16FlashAttnBwdSm90INS1_25CollectiveMainloopBwdSm90ILi2ELi1ELi1EN4cute5tupleIJNS5_1CILi1EEES8_S8_EEENS6_IJNS7_ILi64EEENS7_ILi96EEENS7_ILi192EEEEEENS_10bfloat16_tEfNS_4arch4Sm90ELb0ELb1ELb1ELb0ELb1ELb0ELb1ELb0ELi3ELi1ELi1ELi1ELb0EEENS1_21CollectiveEpilogueBwdISD_SE_SG_Li384ELb0ELb1ELi3EEENS1_19SingleTileSchedulerILb0ELb0ELb0ELi96EEEEEEEEEvNT_6ParamsE,(.L_x_3864 - _ZN7cutlass13device_kernelIN5flash11enable_sm90INS1_16FlashAttnBwdSm90INS1_25CollectiveMainloopBwdSm90ILi2ELi1ELi1EN4cute5tupleIJNS5_1CILi1EEES8_S8_EEENS6_IJNS7_ILi64EEENS7_ILi96EEENS7_ILi192EEEEEENS_10bfloat16_tEfNS_4arch4Sm90ELb0ELb1ELb1ELb0ELb1ELb0ELb1ELb0ELi3ELi1ELi1ELi1ELb0EEENS1_21CollectiveEpilogueBwdISD_SE_SG_Li384ELb0ELb1ELi3EEENS1_19SingleTileSchedulerILb0ELb0ELb0ELi96EEEEEEEEEvNT_6ParamsE)
        .other          _ZN7cutlass13device_kernelIN5flash11enable_sm90INS1_16FlashAttnBwdSm90INS1_25CollectiveMainloopBwdSm90ILi2ELi1ELi1EN4cute5tupleIJNS5_1CILi1EEES8_S8_EEENS6_IJNS7_ILi64EEENS7_ILi96EEENS7_ILi192EEEEEENS_10bfloat16_tEfNS_4arch4Sm90ELb0ELb1ELb1ELb0ELb1ELb0ELb1ELb0ELi3ELi1ELi1ELi1ELb0EEENS1_21CollectiveEpilogueBwdISD_SE_SG_Li384ELb0ELb1ELi3EEENS1_19SingleTileSchedulerILb0ELb0ELb0ELi96EEEEEEEEEvNT_6ParamsE,@"STO_CUDA_ENTRY STV_DEFAULT"
_ZN7cutlass13device_kernelIN5flash11enable_sm90INS1_16FlashAttnBwdSm90INS1_25CollectiveMainloopBwdSm90ILi2ELi1ELi1EN4cute5tupleIJNS5_1CILi1EEES8_S8_EEENS6_IJNS7_ILi64EEENS7_ILi96EEENS7_ILi192EEEEEENS_10bfloat16_tEfNS_4arch4Sm90ELb0ELb1ELb1ELb0ELb1ELb0ELb1ELb0ELi3ELi1ELi1ELi1ELb0EEENS1_21CollectiveEpilogueBwdISD_SE_SG_Li384ELb0ELb1ELi3EEENS1_19SingleTileSchedulerILb0ELb0ELb0ELi96EEEEEEEEEvNT_6ParamsE:
        /* <DEDUP_REMOVED lines=30> */
.L_x_1300:
[----:B------:R-:W-:Y:S05]  /*01e0*/  BSYNC B0 ;  /* 0x0000000000007941 */ /* 0x000fea0003800000 */
.L_x_1299:
        /* <DEDUP_REMOVED lines=37> */
.L_x_1301:
        /* <DEDUP_REMOVED lines=20> */
.L_x_1302:
[----:B------:R-:W-:Y:S01]  /*0580*/  PLOP3.LUT P0, PT, PT, PT, UP0, 0x80, 0x0 ;  /* 0x000000000000781c */ /* 0x000fe20003f0f008 */
[----:B------:R-:W-:Y:S01]  /*0590*/  NOP ;  /* 0x0000000000007918 */ /* 0x000fe20000000000 */
[----:B------:R-:W-:Y:S01]  /*05a0*/  ULDC.64 UR46, c[0x0][0x208] ;  /* 0x00008200002e7ab9 */ /* 0x000fe20000000a00 */
[----:B-12-4-:R-:W-:Y:S10]  /*05b0*/  BAR.SYNC.DEFER_BLOCKING 0x0 ;  /* 0x0000000000007b1d */ /* 0x016ff40000010000 */
[----:B------:R-:W-:Y:S05]  /*05c0*/  @!P0 BRA `(.L_x_1303) ;  /* 0x0000005c005c8947 */ /* 0x000fea0003800000 */
.L_x_1304:
        /* <DEDUP_REMOVED lines=85> */
.L_x_1305:
        /* <DEDUP_REMOVED lines=37> */
.L_x_1308:
        /* <DEDUP_REMOVED lines=15> */
.L_x_1307:
        /* <DEDUP_REMOVED lines=20> */
.L_x_1310:
        /* <DEDUP_REMOVED lines=15> */
.L_x_1309:
        /* <DEDUP_REMOVED lines=8> */
.L_x_1459:
        /* <DEDUP_REMOVED lines=19> */
.L_x_1312:
        /* <DEDUP_REMOVED lines=110> */
.L_x_1332:
[----:B------:R-:W-:Y:S01]  /*1920*/  IMAD.U32 R3, RZ, RZ, UR38 ;  /* 0x00000026ff037e24 */ /* 0x000fe2000f8e00ff */
[----:B------:R-:W-:Y:S05]  /*1930*/  YIELD ;  /* 0x0000000000007946 */ /* 0x000fea0003800000 */
[----:B------:R-:W-:-:S04]  /*1940*/  LOP3.LUT R3, R3, 0x1, RZ, 0xfc, !PT ;  /* 0x0000000103037812 */ /* 0x000fc800078efcff */
[----:B------:R-:W-:-:S13]  /*1950*/  ISETP.NE.AND P0, PT, R3, 0x3, PT ;  /* 0x000000030300780c */ /* 0x000fda0003f05270 */
[----:B------:R-:W-:Y:S05]  /*1960*/  @!P0 BRA `(.L_x_1314) ;  /* 0x0000000000048947 */ /* 0x000fea0003800000 */
[----:B------:R-:W-:Y:S01]  /*1970*/  BPT.TRAP 0x1 ;  /* 0x000000040000795c */ /* 0x000fe20000300000 */
.L_x_1314:
[----:B------:R-:W-:Y:S02]  /*1980*/  LEA R3, R2, UR37, 0x3 ;  /* 0x0000002502037c11 */ /* 0x000fe4000f8e18ff */
[----:B------:R-:W-:-:S04]  /*1990*/  SHF.L.U32 R10, R7, 0x1f, RZ ;  /* 0x0000001f070a7819 */ /* 0x000fc800000006ff */
[----:B------:R1:W2:Y:S01]  /*19a0*/  SYNCS.PHASECHK.TRANS64.TRYWAIT P1, [R3+URZ+0x36410], R10 ;  /* 0x0364100a030075a7 */ /* 0x0002a2000802017f */
[----:B------:R-:W-:Y:S05]  /*19b0*/  @!P0 BRA `(.L_x_1315) ;  /* 0x0000000000048947 */ /* 0x000fea0003800000 */
[----:B------:R-:W-:Y:S01]  /*19c0*/  BPT.TRAP 0x1 ;  /* 0x000000040000795c */ /* 0x000fe20000300000 */
.L_x_1315:
[----:B--2---:R-:W-:Y:S05]  /*19d0*/  @P1 BRA `(.L_x_1316) ;  /* 0x0000000000081947 */ /* 0x004fea0003800000 */
[----:B------:R-:W2:Y:S02]  /*19e0*/  SYNCS.PHASECHK.TRANS64.TRYWAIT P1, [R3+URZ+0x36410], R10 ;  /* 0x0364100a030075a7 */ /* 0x000ea4000802017f */
[----:B--2---:R-:W-:Y:S05]  /*19f0*/  @!P1 BRA `(.L_x_1317) ;  /* 0x0000008c00e89947 */ /* 0x004fea0003800000 */
.L_x_1316:
        /* <DEDUP_REMOVED lines=8> */
[----:B------:R-:W-:-:S02]  /*1a80*/  UMOV UR11, 0x40000040 ;  /* 0x40000040000b7882 */ /* 0x000fc40000000000 */
[----:B------:R-:W-:Y:S02]  /*1a90*/  ULOP3.LUT UR5, UR5, 0x3fff, URZ, 0xc0, !UPT ;  /* 0x00003fff05057892 */ /* 0x000fe4000f8ec03f */
[----:B-12---:R-:W-:Y:S02]  /*1aa0*/  LEA R10, R9, UR37, 0x2 ;  /* 0x00000025090a7c11 */ /* 0x006fe4000f8e10ff */
[----:B------:R-:W-:Y:S02]  /*1ab0*/  ULEA UR4, UR6, UR37, 0xc ;  /* 0x0000002506047291 */ /* 0x000fe4000f8e603f */
[----:B------:R-:W-:Y:S02]  /*1ac0*/  ULOP3.LUT UR5, UR5, 0x10000, URZ, 0xfc, !UPT ;  /* 0x0001000005057892 */ /* 0x000fe4000f8efc3f */
[----:B------:R-:W-:Y:S02]  /*1ad0*/  USHF.R.U32.HI UR6, URZ, 0x4, UR4 ;  /* 0x000000043f067899 */ /* 0x000fe40008011604 */
[----:B------:R-:W-:-:S02]  /*1ae0*/  UIMAD UR5, UR7, 0x600, UR5 ;  /* 0x00000600070578a4 */ /* 0x000fc4000f8e0205 */
[----:B------:R-:W-:-:S04]  /*1af0*/  ULOP3.LUT UR6, UR6, 0x3fff, URZ, 0xc0, !UPT ;  /* 0x00003fff06067892 */ /* 0x000fc8000f8ec03f */
[----:B------:R-:W-:Y:S01]  /*1b00*/  ULOP3.LUT UR6, UR6, 0x10000, URZ, 0xfc, !UPT ;  /* 0x0001000006067892 */ /* 0x000fe2000f8efc3f */
[----:B------:R-:W-:-:S06]  /*1b10*/  UMOV UR8, UR5 ;  /* 0x0000000500087c82 */ /* 0x000fcc0008000000 */
[----:B------:R-:W-:Y:S02]  /*1b20*/  UMOV UR10, UR6 ;  /* 0x00000006000a7c82 */ /* 0x000fe40008000000 */
[----:B------:R-:W-:Y:S01]  /*1b30*/  HGMMA.64x32x16.F32.BF16 R136, gdesc[UR8], RZ, !UPT, gsb0 ;  /* 0x00600000088879f0 */ /* 0x000fe2000c0018ff */
        /* <DEDUP_REMOVED lines=82> */
.L_x_1318:
[----:B-1----:R-:W-:-:S04]  /*2060*/  SHF.L.U32 R10, R4, 0x1f, RZ ;  /* 0x0000001f040a7819 */ /* 0x002fc800000006ff */
[----:B------:R1:W4:Y:S01]  /*2070*/  SYNCS.PHASECHK.TRANS64.TRYWAIT P1, [UR37+0x36430], R10 ;  /* 0x0364300aff0075a7 */ /* 0x0003220008020165 */
[----:B------:R-:W-:Y:S05]  /*2080*/  @!P0 BRA `(.L_x_1319) ;  /* 0x0000000000048947 */ /* 0x000fea0003800000 */
[----:B------:R-:W-:Y:S01]  /*2090*/  BPT.TRAP 0x1 ;  /* 0x000000040000795c */ /* 0x000fe20000300000 */
.L_x_1319:
[----:B----4-:R-:W-:Y:S05]  /*20a0*/  @P1 BRA `(.L_x_1320) ;  /* 0x0000000000081947 */ /* 0x010fea0003800000 */
[----:B------:R-:W4:Y:S02]  /*20b0*/  SYNCS.PHASECHK.TRANS64.TRYWAIT P1, [UR37+0x36430], R10 ;  /* 0x0364300aff0075a7 */ /* 0x000f240008020165 */
[----:B----4-:R-:W-:Y:S05]  /*20c0*/  @!P1 BRA `(.L_x_1321) ;  /* 0x0000008800489947 */ /* 0x010fea0003800000 */
.L_x_1320:
        /* <DEDUP_REMOVED lines=147> */
.L_x_1324:
[----:B------:R-:W-:-:S06]  /*2a00*/  UISETP.NE.AND UP0, UPT, UR42, 0x1, UPT ;  /* 0x000000012a00788c */ /* 0x000fcc000bf05270 */
[----:B------:R-:W-:-:S05]  /*2a10*/  PLOP3.LUT P1, PT, PT, PT, UP0, 0x80, 0x0 ;  /* 0x000000000000781c */ /* 0x000fca0003f2f008 */
[----:B------:R-:W-:-:S08]  /*2a20*/  @UP0 ULDC UR5, c[0x0][0x754] ;  /* 0x0001d50000050ab9 */ /* 0x000fd00000000800 */
[----:B------:R-:W-:Y:S01]  /*2a30*/  @P1 IMAD.HI.U32 R143, R142, UR5, RZ ;  /* 0x000000058e8f1c27 */ /* 0x000fe2000f8e00ff */
[----:B------:R-:W-:-:S04]  /*2a40*/  @UP0 ULDC UR5, c[0x0][0x758] ;  /* 0x0001d60000050ab9 */ /* 0x000fc80000000800 */
[----:B------:R-:W-:-:S07]  /*2a50*/  @P1 SHF.R.U32.HI R142, RZ, UR5, R143 ;  /* 0x00000005ff8e1c19 */ /* 0x000fce000801168f */
.L_x_1325:
[----:B------:R-:W-:Y:S05]  /*2a60*/  BSYNC B0 ;  /* 0x0000000000007941 */ /* 0x000fea0003800000 */
.L_x_1323:
[----:B------:R-:W4:Y:S01]  /*2a70*/  LDL R143, [R1+0x4] ;  /* 0x00000400018f7983 */ /* 0x000f220000100800 */
[----:B------:R-:W-:Y:S01]  /*2a80*/  IADD3 R148, R140, UR4, R5 ;  /* 0x000000048c947c10 */ /* 0x000fe2000fffe005 */
[----:B----4-:R-:W-:-:S05]  /*2a90*/  IMAD R142, R142, UR42, R143 ;  /* 0x0000002a8e8e7c24 */ /* 0x010fca000f8e028f */
[----:B------:R-:W-:Y:S02]  /*2aa0*/  VIADDMNMX R147, R142, UR42, R147, PT ;  /* 0x0000002a8e937c46 */ /* 0x000fe4000b800193 */
[----:B------:R-:W-:-:S07]  /*2ab0*/  VIMNMX R148, R148, R142, !PT ;  /* 0x0000008e94947248 */ /* 0x000fce0007fe0100 */
.L_x_1322:
        /* <DEDUP_REMOVED lines=18> */
.L_x_1328:
[----:B------:R-:W-:-:S06]  /*2be0*/  UISETP.NE.AND UP0, UPT, UR42, 0x1, UPT ;  /* 0x000000012a00788c */ /* 0x000fcc000bf05270 */
[----:B------:R-:W-:-:S05]  /*2bf0*/  PLOP3.LUT P1, PT, PT, PT, UP0, 0x80, 0x0 ;  /* 0x000000000000781c */ /* 0x000fca0003f2f008 */
[----:B------:R-:W-:-:S08]  /*2c00*/  @UP0 ULDC UR4, c[0x0][0x754] ;  /* 0x0001d50000040ab9 */ /* 0x000fd00000000800 */
[----:B------:R-:W-:Y:S01]  /*2c10*/  @P1 IMAD.HI.U32 R142, R140, UR4, RZ ;  /* 0x000000048c8e1c27 */ /* 0x000fe2000f8e00ff */
[----:B------:R-:W-:-:S04]  /*2c20*/  @UP0 ULDC UR4, c[0x0][0x758] ;  /* 0x0001d60000040ab9 */ /* 0x000fc80000000800 */
[----:B------:R-:W-:-:S07]  /*2c30*/  @P1 SHF.R.U32.HI R140, RZ, UR4, R142 ;  /* 0x00000004ff8c1c19 */ /* 0x000fce000801168e */
.L_x_1329:
[----:B------:R-:W-:Y:S05]  /*2c40*/  BSYNC B0 ;  /* 0x0000000000007941 */ /* 0x000fea0003800000 */
.L_x_1327:
[----:B------:R-:W4:Y:S02]  /*2c50*/  LDL R142, [R1+0x4] ;  /* 0x00000400018e7983 */ /* 0x000f240000100800 */
[----:B----4-:R-:W-:-:S05]  /*2c60*/  IMAD R140, R140, UR42, R142 ;  /* 0x0000002a8c8c7c24 */ /* 0x010fca000f8e028e */
[----:B------:R-:W-:Y:S02]  /*2c70*/  VIMNMX R145, R145, R140, !PT ;  /* 0x0000008c91917248 */ /* 0x000fe40007fe0100 */
[----:B------:R-:W-:-:S07]  /*2c80*/  VIADDMNMX R139, R140, UR42, R139, PT ;  /* 0x0000002a8c8b7c46 */ /* 0x000fce000b80018b */
.L_x_1326:
        /* <DEDUP_REMOVED lines=217> */
[----:B------:R-:W-:Y:S02]  /*3a20*/  UIMAD UR4, UR10, 0x3000, UR37 ;  /* 0x000030000a0478a4 */ /* 0x000fe4000f8e0225 */
[----:B------:R-:W-:Y:S02]  /*3a30*/  UIADD3 UR6, UR9, 0xc0, URZ ;  /* 0x000000c009067890 */ /* 0x000fe4000fffe03f */
[----:B------:R-:W-:Y:S02]  /*3a40*/  USHF.R.U32.HI UR5, URZ, 0x4, UR4 ;  /* 0x000000043f057899 */ /* 0x000fe40008011604 */
[----:B------:R-:W-:Y:S02]  /*3a50*/  UIADD3 UR4, UR8, 0x180, URZ ;  /* 0x0000018008047890 */ /* 0x000fe4000fffe03f */
[----:B------:R-:W-:Y:S01]  /*3a60*/  ULOP3.LUT UR10, UR5, 0x3fff, URZ, 0xc0, !UPT ;  /* 0x00003fff050a7892 */ /* 0x000fe2000f8ec03f */
[----:B------:R-:W-:-:S02]  /*3a70*/  UMOV UR7, 0x80000020 ;  /* 0x8000002000077882 */ /* 0x000fc40000000000 */
[----:B------:R-:W-:Y:S01]  /*3a80*/  UMOV UR5, 0x40000040 ;  /* 0x4000004000057882 */ /* 0x000fe20000000000 */
[----:B------:R-:W-:Y:S02]  /*3a90*/  WARPGROUP.DEPBAR.LE gsb0, 0x0 ;  /* 0x00008000000079c5 */ /* 0x000fe40000010000 */
[----:B------:R-:W-:-:S06]  /*3aa0*/  WARPGROUP.ARRIVE ;  /* 0x00000000000079c5 */ /* 0x000fcc0000000000 */
[----:B------:R-:W-:Y:S01]  /*3ab0*/  HGMMA.64x96x16.F32.BF16 R72, gdesc[UR4].tnspA.tnspB, R72, gsb0 ;  /* 0x61600000044879f0 */ /* 0x000fe20008001848 */
[----:B-1----:R-:W-:-:S04]  /*3ac0*/  IMAD.U32 R153, RZ, RZ, UR37 ;  /* 0x00000025ff997e24 */ /* 0x002fc8000f8e00ff */
[----:B------:R-:W-:-:S05]  /*3ad0*/  VIADD R153, R153, 0x33400 ;  /* 0x0003340099997836 */ /* 0x000fca0000000000 */
[----:B------:R-:W-:-:S13]  /*3ae0*/  R2UR UR13, R153 ;  /* 0x00000000990d72ca */ /* 0x000fda00000e0000 */
[----:B------:R-:W-:-:S04]  /*3af0*/  USHF.R.U32.HI UR13, URZ, 0x4, UR13 ;  /* 0x000000043f0d7899 */ /* 0x000fc8000801160d */
[----:B------:R-:W-:-:S04]  /*3b00*/  ULOP3.LUT UR13, UR13, 0x3fff, URZ, 0xc0, !UPT ;  /* 0x00003fff0d0d7892 */ /* 0x000fc8000f8ec03f */
[----:B------:R-:W-:Y:S01]  /*3b10*/  ULOP3.LUT UR14, UR13, 0x10000, URZ, 0xfc, !UPT ;  /* 0x000100000d0e7892 */ /* 0x000fe2000f8efc3f */
[----:B------:R-:W-:Y:S01]  /*3b20*/  UMOV UR9, 0x80000020 ;  /* 0x8000002000097882 */ /* 0x000fe20000000000 */
[----:B------:R-:W-:-:S05]  /*3b30*/  UMOV UR11, 0x40000040 ;  /* 0x40000040000b7882 */ /* 0x000fca0000000000 */
[----:B------:R-:W-:Y:S01]  /*3b40*/  UMOV UR8, UR14 ;  /* 0x0000000e00087c82 */ /* 0x000fe20008000000 */
        /* <DEDUP_REMOVED lines=48> */
.L_x_1330:
        /* <DEDUP_REMOVED lines=59> */
.L_x_1331:
        /* <DEDUP_REMOVED lines=63> */
.L_x_1306:
        /* <DEDUP_REMOVED lines=25> */
.L_x_1334:
        /* <DEDUP_REMOVED lines=20> */
.L_x_1335:
        /* <DEDUP_REMOVED lines=18> */
.L_x_1336:
        /* <DEDUP_REMOVED lines=18> */
.L_x_1337:
        /* <DEDUP_REMOVED lines=137> */
.L_x_1339:
[----:B------:R-:W-:Y:S05]  /*5390*/  BSYNC B0 ;  /* 0x0000000000007941 */ /* 0x000fea0003800000 */
.L_x_1338:
[----:B------:R-:W-:-:S04]  /*53a0*/  DEPBAR.LE SB0, 0x0 ;  /* 0x000080000000791a */ /* 0x000fc80000000000 */
[----:B------:R-:W-:Y:S05]  /*53b0*/  EXIT ;  /* 0x000000000000794d */ /* 0x000fea0003800000 */
.L_x_1333:
[----:B------:R-:W1:Y:S01]  /*53c0*/  S2R R0, SR_TID.X ;  /* 0x0000000000007919 */ /* 0x000e620000002100 */
[----:B------:R-:W2:Y:S01]  /*53d0*/  S2UR UR9, SR_CTAID.Y ;  /* 0x00000000000979c3 */ /* 0x000ea20000002600 */
[----:B------:R-:W-:Y:S01]  /*53e0*/  BSSY B0, `(.L_x_1340) ;  /* 0x0000032000007945 */ /* 0x000fe20003800000 */
[----:B------:R-:W3:Y:S06]  /*53f0*/  S2R R11, SR_CTAID.X ;  /* 0x00000000000b7919 */ /* 0x000eec0000002500 */
        /* <DEDUP_REMOVED lines=48> */
.L_x_1341:
[----:B------:R-:W-:Y:S05]  /*5700*/  BSYNC B0 ;  /* 0x0000000000007941 */ /* 0x000fea0003800000 */
.L_x_1340:
        /* <DEDUP_REMOVED lines=16> */
.L_x_1343:
[----:B------:R-:W-:Y:S05]  /*5810*/  BSYNC B0 ;  /* 0x0000000000007941 */ /* 0x000fea0003800000 */
.L_x_1342:
        /* <DEDUP_REMOVED lines=16> */
.L_x_1345:
[----:B------:R-:W-:Y:S05]  /*5920*/  BSYNC B0 ;  /* 0x0000000000007941 */ /* 0x000fea0003800000 */
.L_x_1344:
        /* <DEDUP_REMOVED lines=17> */
.L_x_1347:
[----:B------:R-:W-:Y:S05]  /*5a40*/  BSYNC B0 ;  /* 0x0000000000007941 */ /* 0x000fea0003800000 */
.L_x_1346:
        /* <DEDUP_REMOVED lines=17> */
.L_x_1349:
[----:B------:R-:W-:Y:S05]  /*5b60*/  BSYNC B0 ;  /* 0x0000000000007941 */ /* 0x000fea0003800000 */
.L_x_1348:
        /* <DEDUP_REMOVED lines=29> */
.L_x_1351:
[----:B------:R-:W-:Y:S05]  /*5d40*/  BSYNC B0 ;  /* 0x0000000000007941 */ /* 0x000fea0003800000 */
.L_x_1350:
        /* <DEDUP_REMOVED lines=13> */
.L_x_1353:
[----:B------:R-:W-:Y:S05]  /*5e20*/  BSYNC B0 ;  /* 0x0000000000007941 */ /* 0x000fea0003800000 */
.L_x_1352:
        /* <DEDUP_REMOVED lines=15> */
.L_x_1355:
[----:B------:R-:W-:Y:S05]  /*5f20*/  BSYNC B0 ;  /* 0x0000000000007941 */ /* 0x000fea0003800000 */
.L_x_1354:
        /* <DEDUP_REMOVED lines=15> */
.L_x_1357:
[----:B------:R-:W-:Y:S05]  /*6020*/  BSYNC B0 ;  /* 0x0000000000007941 */ /* 0x000fea0003800000 */
.L_x_1356:
        /* <DEDUP_REMOVED lines=15> */
.L_x_1359:
[----:B------:R-:W-:Y:S05]  /*6120*/  BSYNC B0 ;  /* 0x0000000000007941 */ /* 0x000fea0003800000 */
.L_x_1358:
        /* <DEDUP_REMOVED lines=15> */
.L_x_1361:
[----:B------:R-:W-:Y:S05]  /*6220*/  BSYNC B0 ;  /* 0x0000000000007941 */ /* 0x000fea0003800000 */
.L_x_1360:
        /* <DEDUP_REMOVED lines=15> */
.L_x_1363:
[----:B------:R-:W-:Y:S05]  /*6320*/  BSYNC B0 ;  /* 0x0000000000007941 */ /* 0x000fea0003800000 */
.L_x_1362:
[----:B------:R-:W-:Y:S05]  /*6330*/  EXIT ;  /* 0x000000000000794d */ /* 0x000fea0003800000 */
.L_x_1303:
        /* <DEDUP_REMOVED lines=14> */
[----:B------:R-:W-:Y:S02]  /*6420*/  ULDC UR4, c[0x0][0x280] ;  /* 0x0000a00000047ab9 */ /* 0x000fe40000000800 */
[----:B------:R-:W-:-:S04]  /*6430*/  UIADD3 UR5, UR4, 0x3f, URZ ;  /* 0x0000003f04057890 */ /* 0x000fc8000fffe03f */
[----:B------:R-:W-:Y:S01]  /*6440*/  USHF.R.S32.HI UR6, URZ, 0x1f, UR5 ;  /* 0x0000001f3f067899 */ /* 0x000fe20008011405 */
[----:B------:R-:W2:Y:S03]  /*6450*/  S2UR UR17, SR_CTAID.Y ;  /* 0x00000000001179c3 */ /* 0x000ea60000002600 */
[----:B------:R-:W-:-:S04]  /*6460*/  ULEA.HI UR5, UR6, UR5, URZ, 0x6 ;  /* 0x0000000506057291 */ /* 0x000fc8000f8f303f */
[----:B------:R-:W-:Y:S01]  /*6470*/  USHF.R.S32.HI UR5, URZ, 0x6, UR5 ;  /* 0x000000063f057899 */ /* 0x000fe20008011405 */
[----:B-1----:R-:W-:Y:S01]  /*6480*/  ISETP.LE.AND P0, PT, RZ, UR23, PT ;  /* 0x00000017ff007c0c */ /* 0x002fe2000bf03270 */
[----:B--2---:R-:W-:-:S12]  /*6490*/  USHF.R.S32.HI UR18, URZ, 0x1f, UR17 ;  /* 0x0000001f3f127899 */ /* 0x004fd80008011411 */
[----:B------:R-:W-:Y:S05]  /*64a0*/  @!P0 BRA `(.L_x_1367) ;  /* 0x00000000002c8947 */ /* 0x000fea0003800000 */
        /* <DEDUP_REMOVED lines=9> */
[----:B------:R-:W-:Y:S01]  /*6540*/  USEL UR11, UR5, UR7, UP0 ;  /* 0x00000007050b7287 */ /* 0x000fe20008000000 */
[----:B------:R-:W-:Y:S11]  /*6550*/  BRA `(.L_x_1368) ;  /* 0x0000000000047947 */ /* 0x000ff60003800000 */
.L_x_1367:
[----:B------:R-:W-:-:S05]  /*6560*/  UMOV UR11, UR5 ;  /* 0x00000005000b7c82 */ /* 0x000fca0008000000 */
.L_x_1368:
[----:B------:R-:W-:Y:S01]  /*6570*/  UIMAD UR4, UR23, 0x60, UR4 ;  /* 0x00000060170478a4 */ /* 0x000fe2000f8e0204 */
[----:B------:R-:W-:Y:S01]  /*6580*/  ULDC UR6, c[0x0][0x290] ;  /* 0x0000a40000067ab9 */ /* 0x000fe20000000800 */
[----:B------:R-:W-:Y:S01]  /*6590*/  ULDC UR7, c[0x0][0x74c] ;  /* 0x0001d30000077ab9 */ /* 0x000fe20000000800 */
[----:B------:R-:W-:Y:S01]  /*65a0*/  ULDC.64 UR8, c[0x0][0x2d8] ;  /* 0x0000b60000087ab9 */ /* 0x000fe20000000a00 */
[----:B------:R-:W-:Y:S02]  /*65b0*/  UIADD3 UR6, -UR7, UR4, -UR6 ;  /* 0x0000000407067290 */ /* 0x000fe4000fffe906 */
[----:B------:R-:W-:Y:S02]  /*65c0*/  UIMAD UR4, UR18, UR8, URZ ;  /* 0x00000008120472a4 */ /* 0x000fe4000f8e023f */
[----:B------:R-:W-:Y:S02]  /*65d0*/  USHF.R.S32.HI UR7, URZ, 0x1f, UR6 ;  /* 0x0000001f3f077899 */ /* 0x000fe40008011406 */
[----:B------:R-:W-:-:S02]  /*65e0*/  UIMAD UR4, UR17, UR9, UR4 ;  /* 0x00000009110472a4 */ /* 0x000fc4000f8e0204 */
[----:B------:R-:W-:Y:S02]  /*65f0*/  ULEA.HI UR10, UR7, UR6, URZ, 0x6 ;  /* 0x00000006070a7291 */ /* 0x000fe4000f8f303f */
[----:B------:R-:W-:Y:S02]  /*6600*/  UIMAD.WIDE.U32 UR6, UR17, UR8, URZ ;  /* 0x00000008110672a5 */ /* 0x000fe4000f8e003f */
[----:B------:R-:W-:Y:S02]  /*6610*/  USHF.R.S32.HI UR10, URZ, 0x6, UR10 ;  /* 0x000000063f0a7899 */ /* 0x000fe4000801140a */
[----:B------:R-:W-:Y:S02]  /*6620*/  USHF.R.S32.HI UR9, URZ, 0x1f, UR16 ;  /* 0x0000001f3f097899 */ /* 0x000fe40008011410 */
[----:B------:R-:W-:Y:S01]  /*6630*/  UISETP.LT.AND UP0, UPT, URZ, UR10, UPT ;  /* 0x0000000a3f00728c */ /* 0x000fe2000bf01270 */
[----:B------:R-:W-:Y:S01]  /*6640*/  ULDC.64 UR12, c[0x0][0x2e0] ;  /* 0x0000b800000c7ab9 */ /* 0x000fe20000000a00 */
[----:B------:R-:W-:-:S02]  /*6650*/  ULDC UR15, c[0x0][0x288] ;  /* 0x0000a200000f7ab9 */ /* 0x000fc40000000800 */
[----:B------:R-:W-:Y:S02]  /*6660*/  USEL UR8, URZ, UR10, !UP0 ;  /* 0x0000000a3f087287 */ /* 0x000fe4000c000000 */
[----:B------:R-:W-:Y:S02]  /*6670*/  UIMAD UR9, UR9, UR12, URZ ;  /* 0x0000000c090972a4 */ /* 0x000fe4000f8e023f */
[----:B------:R-:W-:Y:S02]  /*6680*/  UISETP.GT.AND UP0, UPT, UR11, UR8, UPT ;  /* 0x000000080b00728c */ /* 0x000fe4000bf04270 */
[----:B------:R-:W-:Y:S02]  /*6690*/  UIMAD UR10, UR16, UR15, URZ ;  /* 0x0000000f100a72a4 */ /* 0x000fe4000f8e023f */
[----:B------:R-:W-:Y:S02]  /*66a0*/  UIMAD UR14, UR16, UR13, UR9 ;  /* 0x0000000d100e72a4 */ /* 0x000fe4000f8e0209 */
[----:B------:R-:W-:Y:S01]  /*66b0*/  PLOP3.LUT P1, PT, PT, PT, UP0, 0x80, 0x0 ;  /* 0x000000000000781c */ /* 0x000fe20003f2f008 */
[----:B------:R-:W-:-:S02]  /*66c0*/  UIADD3 UR7, UR7, UR4, URZ ;  /* 0x0000000407077290 */ /* 0x000fc4000fffe03f */
[----:B------:R-:W-:Y:S02]  /*66d0*/  UIADD3 UR9, UP1, UR10, UR17, URZ ;  /* 0x000000110a097290 */ /* 0x000fe4000ff3e03f */
[----:B------:R-:W-:Y:S01]  /*66e0*/  UIMAD.WIDE.U32 UR6, UR16, UR12, UR6 ;  /* 0x0000000c100672a5 */ /* 0x000fe2000f8e0006 */
[----:B------:R-:W-:Y:S01]  /*66f0*/  ELECT P0, URZ, PT ;  /* 0x00000000003f782f */ /* 0x000fe20003800000 */
[----:B------:R-:W-:-:S06]  /*6700*/  ULEA.HI.X.SX32 UR10, UR10, UR18, 0x1, UP1 ;  /* 0x000000120a0a7291 */ /* 0x000fcc00088f0e3f */
[----:B------:R-:W-:Y:S06]  /*6710*/  @!P1 BRA `(.L_x_1369) ;  /* 0x0000001400509947 */ /* 0x000fec0003800000 */
[----:B------:R-:W1:Y:S01]  /*6720*/  S2R R0, SR_TID.X ;  /* 0x0000000000007919 */ /* 0x000e620000002100 */
[----:B------:R-:W-:Y:S02]  /*6730*/  UIADD3 UR4, -UR8, UR11, URZ ;  /* 0x0000000b08047290 */ /* 0x000fe4000fffe13f */
[----:B------:R-:W-:Y:S02]  /*6740*/  UIADD3 UR14, UR7, UR14, URZ ;  /* 0x0000000e070e7290 */ /* 0x000fe4000fffe03f */
[----:B------:R-:W-:-:S04]  /*6750*/  ULOP3.LUT UR4, UR4, 0x1, URZ, 0xc0, !UPT ;  /* 0x0000000104047892 */ /* 0x000fc8000f8ec03f */
[----:B------:R-:W-:-:S03]  /*6760*/  UISETP.NE.U32.AND UP0, UPT, UR4, 0x1, UPT ;  /* 0x000000010400788c */ /* 0x000fc6000bf05070 */
[----:B------:R-:W-:Y:S02]  /*6770*/  ULDC UR4, c[0x0][0x760] ;  /* 0x0001d80000047ab9 */ /* 0x000fe40000000800 */
[----:B------:R-:W-:Y:S01]  /*6780*/  UIMAD UR15, UR15, UR4, URZ ;  /* 0x000000040f0f72a4 */ /* 0x000fe2000f8e023f */
[----:B------:R-:W-:Y:S02]  /*6790*/  PLOP3.LUT P1, PT, PT, PT, UP0, 0x80, 0x0 ;  /* 0x000000000000781c */ /* 0x000fe40003f2f008 */
[----:B-1----:R-:W-:-:S11]  /*67a0*/  LOP3.LUT R9, R0, 0x1f, RZ, 0xc0, !PT ;  /* 0x0000001f00097812 */ /* 0x002fd600078ec0ff */
[----:B------:R-:W-:Y:S05]  /*67b0*/  @P1 BRA `(.L_x_1370) ;  /* 0x0000000400d01947 */ /* 0x000fea0003800000 */
        /* <DEDUP_REMOVED lines=8> */
[----:B------:R-:W-:-:S04]  /*6840*/  IMAD.U32 R2, RZ, RZ, UR13 ;  /* 0x0000000dff027e24 */ /* 0x000fc8000f8e00ff */
[----:B------:R-:W-:Y:S01]  /*6850*/  IMAD.U32 R3, RZ, RZ, UR4 ;  /* 0x00000004ff037e24 */ /* 0x000fe2000f8e00ff */
[----:B------:R-:W-:Y:S06]  /*6860*/  @P2 BRA `(.L_x_1372) ;  /* 0x0000000000142947 */ /* 0x000fec0003800000 */
.L_x_1373:
[----:B------:R-:W2:Y:S04]  /*6870*/  LDG.E.STRONG.GPU R0, desc[UR46][R2.64] ;  /* 0x0000002e02007981 */ /* 0x000ea8000c1ef900 */
[----:B--2---:R-:W-:Y:S01]  /*6880*/  CCTL.IVALL ;  /* 0x00000000ff00798f */ /* 0x004fe20002000000 */
[----:B------:R-:W-:Y:S05]  /*6890*/  YIELD ;  /* 0x0000000000007946 */ /* 0x000fea0003800000 */
[----:B------:R-:W-:-:S13]  /*68a0*/  ISETP.NE.AND P1, PT, R0, UR23, PT ;  /* 0x0000001700007c0c */ /* 0x000fda000bf25270 */
[----:B------:R-:W-:Y:S05]  /*68b0*/  @P1 BRA `(.L_x_1373) ;  /* 0xfffffffc00ec1947 */ /* 0x000fea000383ffff */
.L_x_1372:
[----:B------:R-:W-:Y:S05]  /*68c0*/  BSYNC B1 ;  /* 0x0000000000017941 */ /* 0x000fea0003800000 */
.L_x_1371:
[----:B------:R-:W-:-:S03]  /*68d0*/  UMOV UR4, 0xffffffff ;  /* 0xffffffff00047882 */ /* 0x000fc60000000000 */
[----:B------:R-:W-:Y:S05]  /*68e0*/  BRA.DIV UR4, `(.L_x_1374) ;  /* 0x0000004204587947 */ /* 0x000fea000b800000 */
[----:B------:R-:W-:Y:S01]  /*68f0*/  NOP ;  /* 0x0000000000007918 */ /* 0x000fe20000000000 */
.L_x_1462:
        /* <DEDUP_REMOVED lines=22> */
.L_x_1376:
[----:B------:R-:W-:Y:S05]  /*6a60*/  BSYNC B1 ;  /* 0x0000000000017941 */ /* 0x000fea0003800000 */
.L_x_1375:
        /* <DEDUP_REMOVED lines=19> */
.L_x_1378:
[----:B------:R-:W-:Y:S05]  /*6ba0*/  BSYNC B1 ;  /* 0x0000000000017941 */ /* 0x000fea0003800000 */
.L_x_1377:
        /* <DEDUP_REMOVED lines=20> */
.L_x_1380:
[----:B------:R-:W-:Y:S05]  /*6cf0*/  BSYNC B1 ;  /* 0x0000000000017941 */ /* 0x000fea0003800000 */
.L_x_1379:
[----:B------:R-:W-:Y:S06]  /*6d00*/  BAR.ARV 0xa, 0xa0 ;  /* 0x0282800000007b1d */ /* 0x000fec0000002000 */
[----:B------:R-:W-:Y:S04]  /*6d10*/  BSSY B1, `(.L_x_1381) ;  /* 0x0000003000017945 */ /* 0x000fe80003800000 */
[----:B------:R-:W-:Y:S05]  /*6d20*/  @!P0 BRA `(.L_x_1382) ;  /* 0x0000000000048947 */ /* 0x000fea0003800000 */
[----:B------:R-:W-:-:S04]  /*6d30*/  DEPBAR.LE SB0, 0x1 ;  /* 0x000080400000791a */ /* 0x000fc80000000000 */
.L_x_1382:
[----:B------:R-:W-:Y:S05]  /*6d40*/  BSYNC B1 ;  /* 0x0000000000017941 */ /* 0x000fea0003800000 */
.L_x_1381:
[----:B------:R-:W-:Y:S06]  /*6d50*/  BAR.ARV 0xb, 0xa0 ;  /* 0x02c2800000007b1d */ /* 0x000fec0000002000 */
[----:B------:R-:W-:Y:S04]  /*6d60*/  BSSY B1, `(.L_x_1383) ;  /* 0x0000003000017945 */ /* 0x000fe80003800000 */
[----:B------:R-:W-:Y:S05]  /*6d70*/  @!P0 BRA `(.L_x_1384) ;  /* 0x0000000000048947 */ /* 0x000fea0003800000 */
[----:B------:R-:W-:-:S04]  /*6d80*/  DEPBAR.LE SB0, 0x0 ;  /* 0x000080000000791a */ /* 0x000fc80000000000 */
.L_x_1384:
[----:B------:R-:W-:Y:S05]  /*6d90*/  BSYNC B1 ;  /* 0x0000000000017941 */ /* 0x000fea0003800000 */
.L_x_1383:
        /* <DEDUP_REMOVED lines=19> */
.L_x_1386:
[----:B------:R-:W-:Y:S05]  /*6ed0*/  BSYNC B1 ;  /* 0x0000000000017941 */ /* 0x000fea0003800000 */
.L_x_1385:
[----:B------:R-:W-:Y:S01]  /*6ee0*/  UIADD3 UR18, UR8, 0x1, URZ ;  /* 0x0000000108127890 */ /* 0x000fe2000fffe03f */
[----:B------:R-:W-:Y:S11]  /*6ef0*/  BRA `(.L_x_1387) ;  /* 0x0000000000047947 */ /* 0x000ff60003800000 */
.L_x_1370:
[----:B------:R-:W-:-:S05]  /*6f00*/  UMOV UR18, UR8 ;  /* 0x0000000800127c82 */ /* 0x000fca0008000000 */
.L_x_1387:
[----:B------:R-:W-:-:S03]  /*6f10*/  UIADD3 UR4, UR8, 0x1, URZ ;  /* 0x0000000108047890 */ /* 0x000fc6000fffe03f */
[----:B------:R-:W-:Y:S01]  /*6f20*/  UMOV UR8, UR18 ;  /* 0x0000001200087c82 */ /* 0x000fe20008000000 */
[----:B------:R-:W-:-:S06]  /*6f30*/  UISETP.NE.AND UP0, UPT, UR11, UR4, UPT ;  /* 0x000000040b00728c */ /* 0x000fcc000bf05270 */
[----:B------:R-:W-:-:S13]  /*6f40*/  PLOP3.LUT P1, PT, PT, PT, UP0, 0x80, 0x0 ;  /* 0x000000000000781c */ /* 0x000fda0003f2f008 */
[----:B------:R-:W-:Y:S05]  /*6f50*/  @!P1 BRA `(.L_x_1369) ;  /* 0x0000000c00409947 */ /* 0x000fea0003800000 */
[----:B------:R-:W-:Y:S01]  /*6f60*/  ULDC.64 UR20, c[0x0][0x2c0] ;  /* 0x0000b00000147ab9 */ /* 0x000fe20000000a00 */
[----:B------:R-:W-:Y:S01]  /*6f70*/  UMOV UR4, URZ ;  /* 0x0000003f00047c82 */ /* 0x000fe20008000000 */
[----:B------:R-:W-:Y:S01]  /*6f80*/  ULEA UR20, UP0, UR6, UR20, 0x2 ;  /* 0x0000001406147291 */ /* 0x000fe2000f80103f */
[----:B------:R-:W-:-:S03]  /*6f90*/  UMOV UR8, UR18 ;  /* 0x0000001200087c82 */ /* 0x000fc60008000000 */
[----:B------:R-:W-:Y:S02]  /*6fa0*/  ULEA.HI.X UR21, UR6, UR21, UR14, 0x2, UP0 ;  /* 0x0000001506157291 */ /* 0x000fe400080f140e */
[----:B------:R-:W-:-:S04]  /*6fb0*/  UIADD3 UR20, UP0, UR20, 0x4000, URZ ;  /* 0x0000400014147890 */ /* 0x000fc8000ff1e03f */
[----:B------:R-:W-:-:S12]  /*6fc0*/  UIADD3.X UR21, URZ, UR21, URZ, UP0, !UPT ;  /* 0x000000153f157290 */ /* 0x000fd800087fe43f */
.L_x_1420:
        /* <DEDUP_REMOVED lines=11> */
.L_x_1390:
[----:B------:R-:W2:Y:S04]  /*7080*/  LDG.E.STRONG.GPU R0, desc[UR46][R2.64] ;  /* 0x0000002e02007981 */ /* 0x000ea8000c1ef900 */
[----:B--2---:R-:W-:Y:S01]  /*7090*/  CCTL.IVALL ;  /* 0x00000000ff00798f */ /* 0x004fe20002000000 */
[----:B------:R-:W-:Y:S05]  /*70a0*/  YIELD ;  /* 0x0000000000007946 */ /* 0x000fea0003800000 */
[----:B------:R-:W-:-:S13]  /*70b0*/  ISETP.NE.AND P1, PT, R0, UR23, PT ;  /* 0x0000001700007c0c */ /* 0x000fda000bf25270 */
[----:B------:R-:W-:Y:S05]  /*70c0*/  @P1 BRA `(.L_x_1390) ;  /* 0xfffffffc00ec1947 */ /* 0x000fea000383ffff */
.L_x_1389:
[----:B------:R-:W-:Y:S05]  /*70d0*/  BSYNC B1 ;  /* 0x0000000000017941 */ /* 0x000fea0003800000 */
.L_x_1388:
[----:B------:R-:W-:-:S03]  /*70e0*/  UMOV UR16, 0xffffffff ;  /* 0xffffffff00107882 */ /* 0x000fc60000000000 */
[----:B------:R-:W-:Y:S05]  /*70f0*/  BRA.DIV UR16, `(.L_x_1391) ;  /* 0x0000003a10707947 */ /* 0x000fea000b800000 */
[----:B------:R-:W-:Y:S01]  /*7100*/  NOP ;  /* 0x0000000000007918 */ /* 0x000fe20000000000 */
.L_x_1465:
        /* <DEDUP_REMOVED lines=19> */
.L_x_1393:
[----:B------:R-:W-:Y:S05]  /*7240*/  BSYNC B1 ;  /* 0x0000000000017941 */ /* 0x000fea0003800000 */
.L_x_1392:
[----:B------:R-:W-:Y:S01]  /*7250*/  UIMAD UR16, UR18, 0x3000, UR4 ;  /* 0x00003000121078a4 */ /* 0x000fe2000f8e0204 */
        /* <DEDUP_REMOVED lines=13> */
.L_x_1395:
[----:B------:R-:W-:Y:S05]  /*7330*/  BSYNC B1 ;  /* 0x0000000000017941 */ /* 0x000fea0003800000 */
.L_x_1394:
        /* <DEDUP_REMOVED lines=15> */
.L_x_1397:
[----:B------:R-:W-:Y:S05]  /*7430*/  BSYNC B1 ;  /* 0x0000000000017941 */ /* 0x000fea0003800000 */
.L_x_1396:
[----:B------:R-:W-:Y:S06]  /*7440*/  BAR.ARV 0xa, 0xa0 ;  /* 0x0282800000007b1d */ /* 0x000fec0000002000 */
[----:B------:R-:W-:Y:S04]  /*7450*/  BSSY B1, `(.L_x_1398) ;  /* 0x0000003000017945 */ /* 0x000fe80003800000 */
[----:B------:R-:W-:Y:S05]  /*7460*/  @!P0 BRA `(.L_x_1399) ;  /* 0x0000000000048947 */ /* 0x000fea0003800000 */
[----:B------:R-:W-:-:S04]  /*7470*/  DEPBAR.LE SB0, 0x1 ;  /* 0x000080400000791a */ /* 0x000fc80000000000 */
.L_x_1399:
[----:B------:R-:W-:Y:S05]  /*7480*/  BSYNC B1 ;  /* 0x0000000000017941 */ /* 0x000fea0003800000 */
.L_x_1398:
[----:B------:R-:W-:Y:S06]  /*7490*/  BAR.ARV 0xb, 0xa0 ;  /* 0x02c2800000007b1d */ /* 0x000fec0000002000 */
[----:B------:R-:W-:Y:S04]  /*74a0*/  BSSY B1, `(.L_x_1400) ;  /* 0x0000003000017945 */ /* 0x000fe80003800000 */
[----:B------:R-:W-:Y:S05]  /*74b0*/  @!P0 BRA `(.L_x_1401) ;  /* 0x0000000000048947 */ /* 0x000fea0003800000 */
[----:B------:R-:W-:-:S04]  /*74c0*/  DEPBAR.LE SB0, 0x0 ;  /* 0x000080000000791a */ /* 0x000fc80000000000 */
.L_x_1401:
[----:B------:R-:W-:Y:S05]  /*74d0*/  BSYNC B1 ;  /* 0x0000000000017941 */ /* 0x000fea0003800000 */
.L_x_1400:
        /* <DEDUP_REMOVED lines=19> */
.L_x_1403:
[----:B------:R-:W-:Y:S05]  /*7610*/  BSYNC B1 ;  /* 0x0000000000017941 */ /* 0x000fea0003800000 */
.L_x_1402:
        /* <DEDUP_REMOVED lines=9> */
.L_x_1406:
[----:B------:R-:W2:Y:S04]  /*76b0*/  LDG.E.STRONG.GPU R0, desc[UR46][R2.64] ;  /* 0x0000002e02007981 */ /* 0x000ea8000c1ef900 */
[----:B--2---:R-:W-:Y:S01]  /*76c0*/  CCTL.IVALL ;  /* 0x00000000ff00798f */ /* 0x004fe20002000000 */
[----:B------:R-:W-:Y:S05]  /*76d0*/  YIELD ;  /* 0x0000000000007946 */ /* 0x000fea0003800000 */
[----:B------:R-:W-:-:S13]  /*76e0*/  ISETP.NE.AND P1, PT, R0, UR23, PT ;  /* 0x0000001700007c0c */ /* 0x000fda000bf25270 */
[----:B------:R-:W-:Y:S05]  /*76f0*/  @P1 BRA `(.L_x_1406) ;  /* 0xfffffffc00ec1947 */ /* 0x000fea000383ffff */
.L_x_1405:
[----:B------:R-:W-:Y:S05]  /*7700*/  BSYNC B1 ;  /* 0x0000000000017941 */ /* 0x000fea0003800000 */
.L_x_1404:
[----:B------:R-:W-:-:S03]  /*7710*/  UMOV UR12, 0xffffffff ;  /* 0xffffffff000c7882 */ /* 0x000fc60000000000 */
[----:B------:R-:W-:Y:S05]  /*7720*/  BRA.DIV UR12, `(.L_x_1407) ;  /* 0x000000360c007947 */ /* 0x000fea000b800000 */
[----:B------:R-:W-:Y:S01]  /*7730*/  NOP ;  /* 0x0000000000007918 */ /* 0x000fe20000000000 */
.L_x_1468:
        /* <DEDUP_REMOVED lines=15> */
.L_x_1409:
[----:B------:R-:W-:Y:S05]  /*7830*/  BSYNC B1 ;  /* 0x0000000000017941 */ /* 0x000fea0003800000 */
.L_x_1408:
        /* <DEDUP_REMOVED lines=14> */
.L_x_1411:
[----:B------:R-:W-:Y:S05]  /*7920*/  BSYNC B1 ;  /* 0x0000000000017941 */ /* 0x000fea0003800000 */
.L_x_1410:
        /* <DEDUP_REMOVED lines=15> */
.L_x_1413:
[----:B------:R-:W-:Y:S05]  /*7a20*/  BSYNC B1 ;  /* 0x0000000000017941 */ /* 0x000fea0003800000 */
.L_x_1412:
[----:B------:R-:W-:Y:S06]  /*7a30*/  BAR.ARV 0xa, 0xa0 ;  /* 0x0282800000007b1d */ /* 0x000fec0000002000 */
[----:B------:R-:W-:Y:S04]  /*7a40*/  BSSY B1, `(.L_x_1414) ;  /* 0x0000003000017945 */ /* 0x000fe80003800000 */
[----:B------:R-:W-:Y:S05]  /*7a50*/  @!P0 BRA `(.L_x_1415) ;  /* 0x0000000000048947 */ /* 0x000fea0003800000 */
[----:B------:R-:W-:-:S04]  /*7a60*/  DEPBAR.LE SB0, 0x1 ;  /* 0x000080400000791a */ /* 0x000fc80000000000 */
.L_x_1415:
[----:B------:R-:W-:Y:S05]  /*7a70*/  BSYNC B1 ;  /* 0x0000000000017941 */ /* 0x000fea0003800000 */
.L_x_1414:
[----:B------:R-:W-:Y:S06]  /*7a80*/  BAR.ARV 0xb, 0xa0 ;  /* 0x02c2800000007b1d */ /* 0x000fec0000002000 */
[----:B------:R-:W-:Y:S04]  /*7a90*/  BSSY B1, `(.L_x_1416) ;  /* 0x0000003000017945 */ /* 0x000fe80003800000 */
[----:B------:R-:W-:Y:S05]  /*7aa0*/  @!P0 BRA `(.L_x_1417) ;  /* 0x0000000000048947 */ /* 0x000fea0003800000 */
[----:B------:R-:W-:-:S04]  /*7ab0*/  DEPBAR.LE SB0, 0x0 ;  /* 0x000080000000791a */ /* 0x000fc80000000000 */
.L_x_1417:
[----:B------:R-:W-:Y:S05]  /*7ac0*/  BSYNC B1 ;  /* 0x0000000000017941 */ /* 0x000fea0003800000 */
.L_x_1416:
        /* <DEDUP_REMOVED lines=19> */
.L_x_1419:
[----:B------:R-:W-:Y:S05]  /*7c00*/  BSYNC B1 ;  /* 0x0000000000017941 */ /* 0x000fea0003800000 */
.L_x_1418:
[----:B------:R-:W-:Y:S02]  /*7c10*/  UIADD3 UR8, UR8, 0x2, URZ ;  /* 0x0000000208087890 */ /* 0x000fe4000fffe03f */
[----:B------:R-:W-:Y:S02]  /*7c20*/  UIADD3 UR4, UR4, 0x6000, URZ ;  /* 0x0000600004047890 */ /* 0x000fe4000fffe03f */
[----:B------:R-:W-:-:S06]  /*7c30*/  UISETP.GE.AND UP0, UPT, UR8, UR11, UPT ;  /* 0x0000000b0800728c */ /* 0x000fcc000bf06270 */
[----:B------:R-:W-:-:S13]  /*7c40*/  PLOP3.LUT P1, PT, PT, PT, UP0, 0x80, 0x0 ;  /* 0x000000000000781c */ /* 0x000fda0003f2f008 */
[----:B------:R-:W-:Y:S05]  /*7c50*/  @!P1 BRA `(.L_x_1420) ;  /* 0xfffffff000dc9947 */ /* 0x000fea000383ffff */
.L_x_1369:
[----:B------:R-:W-:-:S06]  /*7c60*/  UISETP.GT.AND UP0, UPT, UR5, UR8, UPT ;  /* 0x000000080500728c */ /* 0x000fcc000bf04270 */
[----:B------:R-:W-:-:S13]  /*7c70*/  PLOP3.LUT P0, PT, PT, PT, UP0, 0x80, 0x0 ;  /* 0x000000000000781c */ /* 0x000fda0003f0f008 */
[----:B------:R-:W-:Y:S05]  /*7c80*/  @!P0 BRA `(.L_x_1366) ;  /* 0x0000002c00088947 */ /* 0x000fea0003800000 */
[----:B------:R-:W2:Y:S01]  /*7c90*/  S2R R0, SR_TID.X ;  /* 0x0000000000007919 */ /* 0x000ea20000002100 */
[----:B------:R-:W-:Y:S01]  /*7ca0*/  UIADD3 UR4, UR5, -UR8, URZ ;  /* 0x8000000805047290 */ /* 0x000fe2000fffe03f */
[----:B------:R-:W-:Y:S01]  /*7cb0*/  ULDC UR16, c[0x0][0x288] ;  /* 0x0000a20000107ab9 */ /* 0x000fe20000000800 */
[----:B------:R-:W-:Y:S02]  /*7cc0*/  ULDC UR17, c[0x0][0x760] ;  /* 0x0001d80000117ab9 */ /* 0x000fe40000000800 */
[----:B------:R-:W-:Y:S02]  /*7cd0*/  ULOP3.LUT UR4, UR4, 0x1, URZ, 0xc0, !UPT ;  /* 0x0000000104047892 */ /* 0x000fe4000f8ec03f */
[----:B------:R-:W-:Y:S02]  /*7ce0*/  UIMAD UR18, UR16, UR17, URZ ;  /* 0x00000011101272a4 */ /* 0x000fe4000f8e023f */
[----:B------:R-:W-:-:S06]  /*7cf0*/  UISETP.NE.U32.AND UP0, UPT, UR4, 0x1, UPT ;  /* 0x000000010400788c */ /* 0x000fcc000bf05070 */
[----:B------:R-:W-:Y:S02]  /*7d00*/  PLOP3.LUT P0, PT, PT, PT, UP0, 0x80, 0x0 ;  /* 0x000000000000781c */ /* 0x000fe40003f0f008 */
[----:B--2---:R-:W-:-:S11]  /*7d10*/  LOP3.LUT R0, R0, 0x1f, RZ, 0xc0, !PT ;  /* 0x0000001f00007812 */ /* 0x004fd600078ec0ff */
[----:B------:R-:W-:Y:S05]  /*7d20*/  @P0 BRA `(.L_x_1421) ;  /* 0x0000000000780947 */ /* 0x000fea0003800000 */
[----:B------:R-:W-:Y:S01]  /*7d30*/  UIMAD UR4, UR18, UR8, URZ ;  /* 0x00000008120472a4 */ /* 0x000fe2000f8e023f */
[----:B------:R-:W-:Y:S01]  /*7d40*/  ISETP.NE.AND P0, PT, R0, RZ, PT ;  /* 0x000000ff0000720c */ /* 0x000fe20003f05270 */
[----:B------:R-:W-:Y:S01]  /*7d50*/  ULDC.64 UR12, c[0x0][0x768] ;  /* 0x0001da00000c7ab9 */ /* 0x000fe20000000a00 */
[----:B------:R-:W-:Y:S01]  /*7d60*/  BSSY B1, `(.L_x_1422) ;  /* 0x0000019000017945 */ /* 0x000fe20003800000 */
[----:B------:R-:W-:-:S04]  /*7d70*/  UIADD3 UR6, UP0, UR4, UR9, URZ ;  /* 0x0000000904067290 */ /* 0x000fc8000ff1e03f */
[----:B------:R-:W-:Y:S02]  /*7d80*/  ULEA.HI.X.SX32 UR7, UR4, UR10, 0x1, UP0 ;  /* 0x0000000a04077291 */ /* 0x000fe400080f0e3f */
[----:B------:R-:W-:Y:S02]  /*7d90*/  ULEA UR11, UP0, UR6, UR12, 0x2 ;  /* 0x0000000c060b7291 */ /* 0x000fe4000f80103f */
[----:B------:R-:W-:Y:S02]  /*7da0*/  UIADD3 UR4, UR8, 0x1, URZ ;  /* 0x0000000108047890 */ /* 0x000fe4000fffe03f */
[----:B------:R-:W-:Y:S01]  /*7db0*/  ULEA.HI.X UR7, UR6, UR13, UR7, 0x2, UP0 ;  /* 0x0000000d06077291 */ /* 0x000fe200080f1407 */
[----:B------:R-:W-:Y:S01]  /*7dc0*/  NOP ;  /* 0x0000000000007918 */ /* 0x000fe20000000000 */
[----:B------:R-:W-:Y:S10]  /*7dd0*/  @P0 BRA `(.L_x_1423) ;  /* 0x0000000000440947 */ /* 0x000ff40003800000 */
        /* <DEDUP_REMOVED lines=9> */
[----:B-1----:R-:W1:Y:S01]  /*7e70*/  S2R R2, SR_LANEID ;  /* 0x0000000000027919 */ /* 0x002e620000000000 */
[----:B------:R-:W-:Y:S01]  /*7e80*/  VOTEU.ANY UR6, UPT, PT ;  /* 0x0000000000067886 */ /* 0x000fe200038e0100 */
[----:B------:R-:W-:Y:S01]  /*7e90*/  IMAD.U32 R3, RZ, RZ, UR7 ;  /* 0x00000007ff037e24 */ /* 0x000fe2000f8e00ff */
[----:B------:R-:W-:-:S02]  /*7ea0*/  UFLO.U32 UR12, UR6 ;  /* 0x00000006000c72bd */ /* 0x000fc400080e0000 */
[----:B------:R-:W2:Y:S04]  /*7eb0*/  POPC R5, UR6 ;  /* 0x0000000600057d09 */ /* 0x000ea80008000000 */
[----:B-1----:R-:W-:Y:S01]  /*7ec0*/  ISETP.EQ.U32.AND P0, PT, R2, UR12, PT ;  /* 0x0000000c02007c0c */ /* 0x002fe2000bf02070 */
[----:B------:R-:W-:-:S12]  /*7ed0*/  IMAD.U32 R2, RZ, RZ, UR11 ;  /* 0x0000000bff027e24 */ /* 0x000fd8000f8e00ff */
[----:B--2---:R2:W-:Y:S02]  /*7ee0*/  @P0 REDG.E.ADD.S32.STRONG.GPU desc[UR46][R2.64], R5 ;  /* 0x000000050200098e */ /* 0x0045e4000c10e3ae */
.L_x_1423:
[----:B------:R-:W-:Y:S05]  /*7ef0*/  BSYNC B1 ;  /* 0x0000000000017941 */ /* 0x000fea0003800000 */
.L_x_1422:
[----:B------:R-:W-:Y:S05]  /*7f00*/  BRA `(.L_x_1424) ;  /* 0x0000000000047947 */ /* 0x000fea0003800000 */
.L_x_1421:
[----:B------:R-:W-:-:S05]  /*7f10*/  UMOV UR4, UR8 ;  /* 0x0000000800047c82 */ /* 0x000fca0008000000 */
.L_x_1424:
[----:B------:R-:W-:-:S04]  /*7f20*/  UIADD3 UR6, UR8, 0x1, URZ ;  /* 0x0000000108067890 */ /* 0x000fc8000fffe03f */
[----:B------:R-:W-:-:S06]  /*7f30*/  UISETP.NE.AND UP0, UPT, UR5, UR6, UPT ;  /* 0x000000060500728c */ /* 0x000fcc000bf05270 */
[----:B------:R-:W-:-:S13]  /*7f40*/  PLOP3.LUT P0, PT, PT, PT, UP0, 0x80, 0x0 ;  /* 0x000000000000781c */ /* 0x000fda0003f0f008 */
[----:B------:R-:W-:Y:S05]  /*7f50*/  @!P0 BRA `(.L_x_1366) ;  /* 0x0000002800548947 */ /* 0x000fea0003800000 */
[----:B------:R-:W-:Y:S01]  /*7f60*/  UIADD3 UR6, UR4, 0x1, URZ ;  /* 0x0000000104067890 */ /* 0x000fe2000fffe03f */
[----:B------:R-:W-:Y:S01]  /*7f70*/  ISETP.NE.AND P1, PT, R0, RZ, PT ;  /* 0x000000ff0000720c */ /* 0x000fe20003f25270 */
[----:B------:R-:W-:Y:S02]  /*7f80*/  UIMAD UR7, UR4, UR16, URZ ;  /* 0x00000010040772a4 */ /* 0x000fe4000f8e023f */
[----:B------:R-:W-:Y:S02]  /*7f90*/  UIADD3 UR11, -UR5, UR4, URZ ;  /* 0x00000004050b7290 */ /* 0x000fe4000fffe13f */
[----:B------:R-:W-:Y:S02]  /*7fa0*/  UIMAD UR6, UR18, UR6, URZ ;  /* 0x00000006120672a4 */ /* 0x000fe4000f8e023f */
[----:B------:R-:W-:Y:S01]  /*7fb0*/  UIMAD UR7, UR7, UR17, URZ ;  /* 0x00000011070772a4 */ /* 0x000fe2000f8e023f */
[----:B------:R-:W-:-:S11]  /*7fc0*/  ULDC.64 UR20, c[0x0][0x768] ;  /* 0x0001da0000147ab9 */ /* 0x000fd60000000a00 */
.L_x_1429:
[----:B------:R-:W-:Y:S01]  /*7fd0*/  UIADD3 UR12, UP0, UR7, UR9, URZ ;  /* 0x00000009070c7290 */ /* 0x000fe2000ff1e03f */
[----:B------:R-:W-:-:S03]  /*7fe0*/  NOP ;  /* 0x0000000000007918 */ /* 0x000fc60000000000 */
[----:B------:R-:W-:Y:S01]  /*7ff0*/  ULEA.HI.X.SX32 UR13, UR7, UR10, 0x1, UP0 ;  /* 0x0000000a070d7291 */ /* 0x000fe200080f0e3f */
[----:B------:R-:W-:Y:S01]  /*8000*/  BSSY B1, `(.L_x_1425) ;  /* 0x0000015000017945 */ /* 0x000fe20003800000 */
[----:B------:R-:W-:-:S04]  /*8010*/  ULEA UR15, UP0, UR12, UR20, 0x2 ;  /* 0x000000140c0f7291 */ /* 0x000fc8000f80103f */
[----:B------:R-:W-:Y:S01]  /*8020*/  ULEA.HI.X UR13, UR12, UR21, UR13, 0x2, UP0 ;  /* 0x000000150c0d7291 */ /* 0x000fe200080f140d */
[----:B---34-:R-:W-:Y:S11]  /*8030*/  @P1 BRA `(.L_x_1426) ;  /* 0x0000000000441947 */ /* 0x018ff60003800000 */
[----:B------:R-:W-:Y:S01]  /*8040*/  @!PT LDS RZ, [RZ] ;  /* 0x00000000fffff984 */ /* 0x000fe20000000800 */
[----:B------:R-:W-:Y:S01]  /*8050*/  @!PT LDS RZ, [RZ] ;  /* 0x00000000fffff984 */ /* 0x000fe20000000800 */
[----:B------:R-:W-:Y:S01]  /*8060*/  @!PT LDS RZ, [RZ] ;  /* 0x00000000fffff984 */ /* 0x000fe20000000800 */
[----:B------:R-:W-:Y:S01]  /*8070*/  @!PT LDS RZ, [RZ] ;  /* 0x00000000fffff984 */ /* 0x000fe20000000800 */
[----:B------:R3:W-:Y:S06]  /*8080*/  MEMBAR.ALL.CTA ;  /* 0x0000000000007992 */ /* 0x0007ec0000008000 */
[----:B---3--:R-:W-:Y:S06]  /*8090*/  MEMBAR.ALL.GPU ;  /* 0x0000000000007992 */ /* 0x008fec000000a000 */
[----:B------:R-:W-:-:S00]  /*80a0*/  ERRBAR ;  /* 0x00000000000079ab */ /* 0x000fc00000000000 */
[----:B------:R-:W-:Y:S06]  /*80b0*/  CGAERRBAR ;  /* 0x00000000000075ab */ /* 0x000fec0000000000 */
[----:B012345:R-:W-:Y:S01]  /*80c0*/  CCTL.IVALL ;  /* 0x00000000ff00798f */ /* 0x03ffe20002000000 */
[----:B------:R-:W3:Y:S01]  /*80d0*/  S2R R0, SR_LANEID ;  /* 0x0000000000007919 */ /* 0x000ee20000000000 */
[----:B------:R-:W-:Y:S01]  /*80e0*/  VOTEU.ANY UR12, UPT, PT ;  /* 0x00000000000c7886 */ /* 0x000fe200038e0100 */
[----:B-12---:R-:W-:Y:S01]  /*80f0*/  IMAD.U32 R2, RZ, RZ, UR15 ;  /* 0x0000000fff027e24 */ /* 0x006fe2000f8e00ff */
[----:B------:R-:W-:-:S02]  /*8100*/  UFLO.U32 UR14, UR12 ;  /* 0x0000000c000e72bd */ /* 0x000fc400080e0000 */
[----:B------:R-:W1:Y:S01]  /*8110*/  POPC R5, UR12 ;  /* 0x0000000c00057d09 */ /* 0x000e620008000000 */
[----:B------:R-:W-:-:S03]  /*8120*/  IMAD.U32 R3, RZ, RZ, UR13 ;  /* 0x0000000dff037e24 */ /* 0x000fc6000f8e00ff */
[----:B---3--:R-:W-:-:S13]  /*8130*/  ISETP.EQ.U32.AND P0, PT, R0, UR14, PT ;  /* 0x0000000e00007c0c */ /* 0x008fda000bf02070 */
[----:B-1----:R3:W-:Y:S02]  /*8140*/  @P0 REDG.E.ADD.S32.STRONG.GPU desc[UR46][R2.64], R5 ;  /* 0x000000050200098e */ /* 0x0027e4000c10e3ae */
.L_x_1426:
[----:B------:R-:W-:Y:S05]  /*8150*/  BSYNC B1 ;  /* 0x0000000000017941 */ /* 0x000fea0003800000 */
.L_x_1425:
[----:B------:R-:W-:Y:S01]  /*8160*/  UIADD3 UR12, UP0, UR6, UR9, URZ ;  /* 0x00000009060c7290 */ /* 0x000fe2000ff1e03f */
[----:B------:R-:W-:-:S03]  /*8170*/  NOP ;  /* 0x0000000000007918 */ /* 0x000fc60000000000 */
[----:B------:R-:W-:Y:S01]  /*8180*/  ULEA.HI.X.SX32 UR13, UR6, UR10, 0x1, UP0 ;  /* 0x0000000a060d7291 */ /* 0x000fe200080f0e3f */
[----:B------:R-:W-:Y:S01]  /*8190*/  BSSY B1, `(.L_x_1427) ;  /* 0x0000015000017945 */ /* 0x000fe20003800000 */
[----:B------:R-:W-:-:S04]  /*81a0*/  ULEA UR15, UP0, UR12, UR20, 0x2 ;  /* 0x000000140c0f7291 */ /* 0x000fc8000f80103f */
[----:B------:R-:W-:Y:S01]  /*81b0*/  ULEA.HI.X UR13, UR12, UR21, UR13, 0x2, UP0 ;  /* 0x000000150c0d7291 */ /* 0x000fe200080f140d */
[----:B------:R-:W-:Y:S11]  /*81c0*/  @P1 BRA `(.L_x_1428) ;  /* 0x0000000000441947 */ /* 0x000ff60003800000 */
[----:B------:R-:W-:Y:S01]  /*81d0*/  @!PT LDS RZ, [RZ] ;  /* 0x00000000fffff984 */ /* 0x000fe20000000800 */
[----:B------:R-:W-:Y:S01]  /*81e0*/  @!PT LDS RZ, [RZ] ;  /* 0x00000000fffff984 */ /* 0x000fe20000000800 */
[----:B------:R-:W-:Y:S01]  /*81f0*/  @!PT LDS RZ, [RZ] ;  /* 0x00000000fffff984 */ /* 0x000fe20000000800 */
[----:B------:R-:W-:Y:S01]  /*8200*/  @!PT LDS RZ, [RZ] ;  /* 0x00000000fffff984 */ /* 0x000fe20000000800 */
[----:B------:R4:W-:Y:S06]  /*8210*/  MEMBAR.ALL.CTA ;  /* 0x0000000000007992 */ /* 0x0009ec0000008000 */
[----:B----4-:R-:W-:Y:S06]  /*8220*/  MEMBAR.ALL.GPU ;  /* 0x0000000000007992 */ /* 0x010fec000000a000 */
[----:B------:R-:W-:-:S00]  /*8230*/  ERRBAR ;  /* 0x00000000000079ab */ /* 0x000fc00000000000 */
[----:B------:R-:W-:Y:S06]  /*8240*/  CGAERRBAR ;  /* 0x00000000000075ab */ /* 0x000fec0000000000 */
[----:B012345:R-:W-:Y:S01]  /*8250*/  CCTL.IVALL ;  /* 0x00000000ff00798f */ /* 0x03ffe20002000000 */
[----:B------:R-:W4:Y:S01]  /*8260*/  S2R R0, SR_LANEID ;  /* 0x0000000000007919 */ /* 0x000f220000000000 */
[----:B------:R-:W-:Y:S01]  /*8270*/  VOTEU.ANY UR12, UPT, PT ;  /* 0x00000000000c7886 */ /* 0x000fe200038e0100 */
[----:B-123--:R-:W-:Y:S01]  /*8280*/  IMAD.U32 R2, RZ, RZ, UR15 ;  /* 0x0000000fff027e24 */ /* 0x00efe2000f8e00ff */
[----:B------:R-:W-:-:S02]  /*8290*/  UFLO.U32 UR14, UR12 ;  /* 0x0000000c000e72bd */ /* 0x000fc400080e0000 */
[----:B------:R-:W1:Y:S01]  /*82a0*/  POPC R5, UR12 ;  /* 0x0000000c00057d09 */ /* 0x000e620008000000 */
[----:B------:R-:W-:-:S03]  /*82b0*/  IMAD.U32 R3, RZ, RZ, UR13 ;  /* 0x0000000dff037e24 */ /* 0x000fc6000f8e00ff */
[----:B----4-:R-:W-:-:S13]  /*82c0*/  ISETP.EQ.U32.AND P0, PT, R0, UR14, PT ;  /* 0x0000000e00007c0c */ /* 0x010fda000bf02070 */
[----:B-1----:R4:W-:Y:S02]  /*82d0*/  @P0 REDG.E.ADD.S32.STRONG.GPU desc[UR46][R2.64], R5 ;  /* 0x000000050200098e */ /* 0x0029e4000c10e3ae */
.L_x_1428:
[----:B------:R-:W-:Y:S05]  /*82e0*/  BSYNC B1 ;  /* 0x0000000000017941 */ /* 0x000fea0003800000 */
.L_x_1427:
[----:B------:R-:W-:Y:S02]  /*82f0*/  UIADD3 UR11, UR11, 0x2, URZ ;  /* 0x000000020b0b7890 */ /* 0x000fe4000fffe03f */
[----:B------:R-:W-:Y:S02]  /*8300*/  ULEA UR6, UR18, UR6, 0x1 ;  /* 0x0000000612067291 */ /* 0x000fe4000f8e083f */
[----:B------:R-:W-:Y:S02]  /*8310*/  ULEA UR7, UR18, UR7, 0x1 ;  /* 0x0000000712077291 */ /* 0x000fe4000f8e083f */
[----:B------:R-:W-:-:S13]  /*8320*/  ISETP.NE.AND P0, PT, RZ, UR11, PT ;  /* 0x0000000bff007c0c */ /* 0x000fda000bf05270 */
[----:B------:R-:W-:Y:S05]  /*8330*/  @!P0 BRA `(.L_x_1366) ;  /* 0x00000024005c8947 */ /* 0x000fea0003800000 */
[----:B------:R-:W-:Y:S05]  /*8340*/  BRA `(.L_x_1429) ;  /* 0xfffffffc00207947 */ /* 0x000fea000383ffff */
.L_x_1365:
        /* <DEDUP_REMOVED lines=34> */
.L_x_1431:
        /* <DEDUP_REMOVED lines=50> */
.L_x_1469:
        /* <DEDUP_REMOVED lines=9> */
.L_x_1434:
        /* <DEDUP_REMOVED lines=115> */
.L_x_1445:
[----:B-1----:R-:W-:-:S05]  /*9050*/  IMAD.MOV.U32 R6, RZ, RZ, 0x1 ;  /* 0x00000001ff067424 */ /* 0x002fca00078e00ff */
[----:B------:R-:W-:-:S04]  /*9060*/  SHF.L.U32 R6, R6, 0x1f, RZ ;  /* 0x0000001f06067819 */ /* 0x000fc800000006ff */
[----:B------:R-:W1:Y:S02]  /*9070*/  SYNCS.PHASECHK.TRANS64.TRYWAIT P1, [R0+URZ+0x36438], R6 ;  /* 0x03643806000075a7 */ /* 0x000e64000802017f */
[----:B-123--:R-:W-:Y:S05]  /*9080*/  @!P1 BRA `(.L_x_1437) ;  /* 0x0000001800d89947 */ /* 0x00efea0003800000 */
.L_x_1470:
[----:B------:R-:W-:Y:S05]  /*9090*/  @P0 BRA `(.L_x_1438) ;  /* 0x0000000000140947 */ /* 0x000fea0003800000 */
[----:B------:R-:W-:Y:S01]  /*90a0*/  ISETP.NE.AND P1, PT, R20, RZ, PT ;  /* 0x000000ff1400720c */ /* 0x000fe20003f25270 */
[----:B------:R-:W-:-:S04]  /*90b0*/  IMAD.MOV.U32 R3, RZ, RZ, 0x6100 ;  /* 0x00006100ff037424 */ /* 0x000fc800078e00ff */
[----:B------:R2:W-:Y:S08]  /*90c0*/  SYNCS.ARRIVE.TRANS64 RZ, [R0+URZ+0x36430], R3 ;  /* 0x0364300300ff79a7 */ /* 0x0005f0000800003f */
[----:B------:R-:W-:Y:S05]  /*90d0*/  @!P1 BRA `(.L_x_1438) ;  /* 0x0000000000049947 */ /* 0x000fea0003800000 */
[----:B------:R-:W-:Y:S01]  /*90e0*/  BPT.TRAP 0x1 ;  /* 0x000000040000795c */ /* 0x000fe20000300000 */
.L_x_1438:
        /* <DEDUP_REMOVED lines=48> */
.L_x_1471:
[----:B------:R-:W-:Y:S05]  /*93f0*/  @P0 BRA `(.L_x_1440) ;  /* 0x0000000000140947 */ /* 0x000fea0003800000 */
[----:B------:R-:W-:Y:S01]  /*9400*/  ISETP.NE.AND P1, PT, R20, RZ, PT ;  /* 0x000000ff1400720c */ /* 0x000fe20003f25270 */
[----:B--2---:R-:W-:-:S04]  /*9410*/  IMAD.MOV.U32 R3, RZ, RZ, 0x6100 ;  /* 0x00006100ff037424 */ /* 0x004fc800078e00ff */
[----:B------:R3:W-:Y:S08]  /*9420*/  SYNCS.ARRIVE.TRANS64 RZ, [R0+URZ+0x36418], R3 ;  /* 0x0364180300ff79a7 */ /* 0x0007f0000800003f */
[----:B------:R-:W-:Y:S05]  /*9430*/  @!P1 BRA `(.L_x_1440) ;  /* 0x0000000000049947 */ /* 0x000fea0003800000 */
[----:B------:R-:W-:Y:S01]  /*9440*/  BPT.TRAP 0x1 ;  /* 0x000000040000795c */ /* 0x000fe20000300000 */
.L_x_1440:
        /* <DEDUP_REMOVED lines=44> */
.L_x_1472:
[----:B------:R-:W-:Y:S05]  /*9710*/  @P0 BRA `(.L_x_1442) ;  /* 0x0000000000140947 */ /* 0x000fea0003800000 */
[----:B------:R-:W-:Y:S01]  /*9720*/  ISETP.NE.AND P1, PT, R20, RZ, PT ;  /* 0x000000ff1400720c */ /* 0x000fe20003f25270 */
[----:B--2---:R-:W-:-:S04]  /*9730*/  IMAD.MOV.U32 R29, RZ, RZ, 0x6100 ;  /* 0x00006100ff1d7424 */ /* 0x004fc800078e00ff */
[----:B------:R3:W-:Y:S08]  /*9740*/  SYNCS.ARRIVE.TRANS64 RZ, [R0+URZ+0x36430], R29 ;  /* 0x0364301d00ff79a7 */ /* 0x0007f0000800003f */
[----:B------:R-:W-:Y:S05]  /*9750*/  @!P1 BRA `(.L_x_1442) ;  /* 0x0000000000049947 */ /* 0x000fea0003800000 */
[----:B------:R-:W-:Y:S01]  /*9760*/  BPT.TRAP 0x1 ;  /* 0x000000040000795c */ /* 0x000fe20000300000 */
.L_x_1442:
        /* <DEDUP_REMOVED lines=37> */
.L_x_1474:
[----:B------:R-:W-:Y:S05]  /*99c0*/  @P0 BRA `(.L_x_1444) ;  /* 0x0000000000140947 */ /* 0x000fea0003800000 */
[----:B------:R-:W-:Y:S01]  /*99d0*/  ISETP.NE.AND P1, PT, R20, RZ, PT ;  /* 0x000000ff1400720c */ /* 0x000fe20003f25270 */
[----:B----4-:R-:W-:-:S04]  /*99e0*/  IMAD.MOV.U32 R5, RZ, RZ, 0x6100 ;  /* 0x00006100ff057424 */ /* 0x010fc800078e00ff */
[----:B------:R4:W-:Y:S08]  /*99f0*/  SYNCS.ARRIVE.TRANS64 RZ, [R0+URZ+0x36410], R5 ;  /* 0x0364100500ff79a7 */ /* 0x0009f0000800003f */
[----:B------:R-:W-:Y:S05]  /*9a00*/  @!P1 BRA `(.L_x_1444) ;  /* 0x0000000000049947 */ /* 0x000fea0003800000 */
[----:B------:R-:W-:Y:S01]  /*9a10*/  BPT.TRAP 0x1 ;  /* 0x000000040000795c */ /* 0x000fe20000300000 */
.L_x_1444:
        /* <DEDUP_REMOVED lines=44> */
.L_x_1436:
[----:B------:R-:W-:Y:S01]  /*9ce0*/  ISETP.NE.AND P1, PT, R19, RZ, PT ;  /* 0x000000ff1300720c */ /* 0x000fe20003f25270 */
[----:B------:R-:W-:Y:S02]  /*9cf0*/  IMAD.MOV.U32 R5, RZ, RZ, 0x1 ;  /* 0x00000001ff057424 */ /* 0x000fe400078e00ff */
[----:B------:R-:W-:-:S10]  /*9d00*/  IMAD.MOV.U32 R4, RZ, RZ, R15 ;  /* 0x000000ffff047224 */ /* 0x000fd400078e000f */
[----:B------:R-:W-:Y:S05]  /*9d10*/  @!P1 BRA `(.L_x_1435) ;  /* 0x0000000400889947 */ /* 0x000fea0003800000 */
[----:B------:R-:W4:Y:S02]  /*9d20*/  SYNCS.PHASECHK.TRANS64.TRYWAIT P1, [R0+URZ+0x36438], R6 ;  /* 0x03643806000075a7 */ /* 0x000f24000802017f */
[----:B----4-:R-:W-:Y:S05]  /*9d30*/  @!P1 BRA `(.L_x_1446) ;  /* 0x0000001000009947 */ /* 0x010fea0003800000 */
.L_x_1475:
[----:B------:R-:W-:Y:S05]  /*9d40*/  @P0 BRA `(.L_x_1447) ;  /* 0x0000000000140947 */ /* 0x000fea0003800000 */
[----:B------:R-:W-:Y:S01]  /*9d50*/  ISETP.NE.AND P1, PT, R20, RZ, PT ;  /* 0x000000ff1400720c */ /* 0x000fe20003f25270 */
[----:B------:R-:W-:-:S04]  /*9d60*/  IMAD.MOV.U32 R5, RZ, RZ, 0x6100 ;  /* 0x00006100ff057424 */ /* 0x000fc800078e00ff */
[----:B------:R1:W-:Y:S08]  /*9d70*/  SYNCS.ARRIVE.TRANS64 RZ, [R0+URZ+0x36430], R5 ;  /* 0x0364300500ff79a7 */ /* 0x0003f0000800003f */
[----:B------:R-:W-:Y:S05]  /*9d80*/  @!P1 BRA `(.L_x_1447) ;  /* 0x0000000000049947 */ /* 0x000fea0003800000 */
[----:B------:R-:W-:Y:S01]  /*9d90*/  BPT.TRAP 0x1 ;  /* 0x000000040000795c */ /* 0x000fe20000300000 */
.L_x_1447:
        /* <DEDUP_REMOVED lines=41> */
.L_x_1476:
[----:B-1----:R-:W-:Y:S01]  /*a030*/  IMAD.MOV.U32 R5, RZ, RZ, RZ ;  /* 0x000000ffff057224 */ /* 0x002fe200078e00ff */
[----:B------:R-:W-:Y:S06]  /*a040*/  @P0 BRA `(.L_x_1449) ;  /* 0x0000000000140947 */ /* 0x000fec0003800000 */
[----:B------:R-:W-:Y:S01]  /*a050*/  ISETP.NE.AND P1, PT, R20, RZ, PT ;  /* 0x000000ff1400720c */ /* 0x000fe20003f25270 */
[----:B------:R-:W-:-:S04]  /*a060*/  IMAD.MOV.U32 R17, RZ, RZ, 0x6100 ;  /* 0x00006100ff117424 */ /* 0x000fc800078e00ff */
[----:B------:R1:W-:Y:S08]  /*a070*/  SYNCS.ARRIVE.TRANS64 RZ, [R0+URZ+0x36418], R17 ;  /* 0x0364181100ff79a7 */ /* 0x0003f0000800003f */
[----:B------:R-:W-:Y:S05]  /*a080*/  @!P1 BRA `(.L_x_1449) ;  /* 0x0000000000049947 */ /* 0x000fea0003800000 */
[----:B------:R-:W-:Y:S01]  /*a090*/  BPT.TRAP 0x1 ;  /* 0x000000040000795c */ /* 0x000fe20000300000 */
.L_x_1449:
        /* <DEDUP_REMOVED lines=42> */
.L_x_1435:
[----:B------:R-:W-:-:S04]  /*a340*/  SHF.L.U32 R3, R5, 0x1f, RZ ;  /* 0x0000001f05037819 */ /* 0x000fc800000006ff */
[----:B------:R-:W4:Y:S02]  /*a350*/  SYNCS.PHASECHK.TRANS64.TRYWAIT P1, [R0+URZ+0x36438], R3 ;  /* 0x03643803000075a7 */ /* 0x000f24000802017f */
[----:B----4-:R-:W-:Y:S05]  /*a360*/  @!P1 BRA `(.L_x_1450) ;  /* 0x00000008009c9947 */ /* 0x010fea0003800000 */
.L_x_1477:
[----:B------:R-:W-:Y:S05]  /*a370*/  @P0 BRA `(.L_x_1451) ;  /* 0x0000000000180947 */ /* 0x000fea0003800000 */
[----:B------:R-:W5:Y:S01]  /*a380*/  S2R R2, SR_TID.X ;  /* 0x0000000000027919 */ /* 0x000f620000002100 */
[----:B----4-:R-:W-:-:S04]  /*a390*/  IMAD.MOV.U32 R3, RZ, RZ, 0x6100 ;  /* 0x00006100ff037424 */ /* 0x010fc800078e00ff */
[----:B------:R4:W-:Y:S01]  /*a3a0*/  SYNCS.ARRIVE.TRANS64 RZ, [R0+URZ+0x36430], R3 ;  /* 0x0364300300ff79a7 */ /* 0x0009e2000800003f */
[----:B-----5:R-:W-:-:S13]  /*a3b0*/  LOP3.LUT P0, RZ, R2, 0x1f, RZ, 0xc0, !PT ;  /* 0x0000001f02ff7812 */ /* 0x020fda000780c0ff */
[----:B----4-:R-:W-:Y:S05]  /*a3c0*/  @!P0 BRA `(.L_x_1451) ;  /* 0x0000000000048947 */ /* 0x010fea0003800000 */
[----:B------:R-:W-:Y:S01]  /*a3d0*/  BPT.TRAP 0x1 ;  /* 0x000000040000795c */ /* 0x000fe20000300000 */
.L_x_1451:
        /* <DEDUP_REMOVED lines=43> */
.L_x_1432:
[----:B------:R-:W-:Y:S05]  /*a690*/  BSYNC B1 ;  /* 0x0000000000017941 */ /* 0x000fea0003800000 */
.L_x_1430:
[----:B------:R-:W-:-:S03]  /*a6a0*/  UMOV UR7, 0xffffffff ;  /* 0xffffffff00077882 */ /* 0x000fc60000000000 */
[----:B------:R-:W-:Y:S05]  /*a6b0*/  BRA.DIV UR7, `(.L_x_1452) ;  /* 0x0000000607dc7947 */ /* 0x000fea000b800000 */
[----:B------:R-:W-:-:S13]  /*a6c0*/  ELECT P6, URZ, PT ;  /* 0x00000000003f782f */ /* 0x000fda00038c0000 */
.L_x_1480:
[----:B------:R-:W-:Y:S05]  /*a6d0*/  @!P6 BRA `(.L_x_1366) ;  /* 0x000000000074e947 */ /* 0x000fea0003800000 */
[----:B------:R-:W-:-:S06]  /*a6e0*/  ULOP3.LUT UR7, UR38, 0x2, URZ, 0xfc, !UPT ;  /* 0x0000000226077892 */ /* 0x000fcc000f8efc3f */
[----:B------:R-:W-:-:S05]  /*a6f0*/  IMAD.U32 R0, RZ, RZ, UR7 ;  /* 0x00000007ff007e24 */ /* 0x000fca000f8e00ff */
[----:B------:R-:W-:-:S13]  /*a700*/  ISETP.NE.AND P2, PT, R0, 0x3, PT ;  /* 0x000000030000780c */ /* 0x000fda0003f45270 */
[----:B------:R-:W-:Y:S05]  /*a710*/  @!P2 BRA `(.L_x_1453) ;  /* 0x000000000004a947 */ /* 0x000fea0003800000 */
[----:B------:R-:W-:Y:S01]  /*a720*/  BPT.TRAP 0x1 ;  /* 0x000000040000795c */ /* 0x000fe20000300000 */
.L_x_1453:
        /* <DEDUP_REMOVED lines=15> */
.L_x_1481:
[----:B------:R-:W2:Y:S02]  /*a820*/  SYNCS.PHASECHK.TRANS64.TRYWAIT P0, [R3+URZ], R0 ;  /* 0x00000000030075a7 */ /* 0x000ea4000800017f */
[----:B--2---:R-:W-:Y:S05]  /*a830*/  @!P0 BRA `(.L_x_1455) ;  /* 0x0000000400b08947 */ /* 0x004fea0003800000 */
.L_x_1482:
[----:B------:R-:W-:Y:S05]  /*a840*/  @!P2 BRA `(.L_x_1456) ;  /* 0x000000000004a947 */ /* 0x000fea0003800000 */
[----:B------:R-:W-:Y:S01]  /*a850*/  BPT.TRAP 0x1 ;  /* 0x000000040000795c */ /* 0x000fe20000300000 */
.L_x_1456:
[----:B------:R-:W-:-:S07]  /*a860*/  SHF.L.U32 R5, R5, 0x1f, RZ ;  /* 0x0000001f05057819 */ /* 0x000fce00000006ff */
.L_x_1457:
[----:B---3--:R3:W4:Y:S02]  /*a870*/  SYNCS.PHASECHK.TRANS64.TRYWAIT P0, [R4+URZ+0x36438], R5 ;  /* 0x03643805040075a7 */ /* 0x008724000800017f */
[----:B----4-:R-:W-:Y:S05]  /*a880*/  @!P0 NANOSLEEP.SYNCS 0x989680 ;  /* 0x009896800000895d */ /* 0x010fea0003900000 */
[----:B------:R-:W4:Y:S02]  /*a890*/  @!P0 SYNCS.PHASECHK.TRANS64 P0, [R4+URZ+0x36438], R5 ;  /* 0x03643805040085a7 */ /* 0x000f24000800007f */
[----:B----4-:R-:W-:Y:S05]  /*a8a0*/  @!P0 BRA `(.L_x_1457) ;  /* 0xfffffffc00f08947 */ /* 0x010fea000383ffff */
.L_x_1366:
[----:B------:R-:W-:Y:S05]  /*a8b0*/  BSYNC B0 ;  /* 0x0000000000007941 */ /* 0x000fea0003800000 */
.L_x_1364:
[----:B------:R-:W-:Y:S05]  /*a8c0*/  EXIT ;  /* 0x000000000000794d */ /* 0x000fea0003800000 */
.L_x_1311:
[----:B------:R-:W-:Y:S02]  /*a8d0*/  IMAD.MOV.U32 R12, RZ, RZ, RZ ;  /* 0x000000ffff0c7224 */ /* 0x000fe400078e00ff */
[----:B------:R-:W-:Y:S02]  /*a8e0*/  IMAD.MOV.U32 R11, RZ, RZ, 0x1f ;  /* 0x0000001fff0b7424 */ /* 0x000fe400078e00ff */
[----:B------:R-:W-:-:S07]  /*a8f0*/  IMAD.MOV.U32 R15, RZ, RZ, -0x1 ;  /* 0xffffffffff0f7424 */ /* 0x000fce00078e00ff */
[----:B------:R-:W-:Y:S05]  /*a900*/  WARPSYNC.COLLECTIVE R15, `(.L_x_1458) ;  /* 0x000000000f087348 */ /* 0x000fea0003c00000 */
[----:B------:R1:W2:Y:S02]  /*a910*/  SHFL.IDX P6, R14, R13, R12, R11 ;  /* 0x0000000c0d0e7389 */ /* 0x0002a400000c000b */
[----:B-12---:R-:W-:Y:S01]  /*a920*/  ENDCOLLECTIVE ;  /* 0x000000000000791b */ /* 0x006fe20003800000 */
.L_x_1458:
[----:B------:R-:W-:Y:S05]  /*a930*/  BRA `(.L_x_1459) ;  /* 0xffffff6400f47947 */ /* 0x000fea000383ffff */
.L_x_1313:
[----:B--2---:R-:W-:-:S04]  /*a940*/  IMAD.U32 R3, RZ, RZ, UR37 ;  /* 0x00000025ff037e24 */ /* 0x004fc8000f8e00ff */
[----:B------:R2:W3:Y:S03]  /*a950*/  SYNCS.PHASECHK.TRANS64.TRYWAIT P0, [R3+URZ+0x36400], R10 ;  /* 0x0364000a030075a7 */ /* 0x0004e6000800017f */
[----:B---3--:R-:W-:Y:S05]  /*a960*/  @!P0 NANOSLEEP.SYNCS 0x989680 ;  /* 0x009896800000895d */ /* 0x008fea0003900000 */
[----:B------:R-:W3:Y:S02]  /*a970*/  @!P0 SYNCS.PHASECHK.TRANS64 P0, [R3+URZ+0x36400], R10 ;  /* 0x0364000a030085a7 */ /* 0x000ee4000800007f */
[----:B---3--:R-:W-:Y:S05]  /*a980*/  @!P0 BRA `(.L_x_1313) ;  /* 0xfffffffc00ec8947 */ /* 0x008fea000383ffff */
[----:B------:R-:W-:Y:S05]  /*a990*/  BRA `(.L_x_1312) ;  /* 0xffffff6800287947 */ /* 0x000fea000383ffff */
.L_x_1317:
[----:B--2---:R2:W3:Y:S02]  /*a9a0*/  SYNCS.PHASECHK.TRANS64.TRYWAIT P1, [R3+URZ+0x36410], R10 ;  /* 0x0364100a030075a7 */ /* 0x0044e4000802017f */
[----:B---3--:R-:W-:Y:S05]  /*a9b0*/  @!P1 NANOSLEEP.SYNCS 0x989680 ;  /* 0x009896800000995d */ /* 0x008fea0003900000 */
[----:B------:R-:W3:Y:S02]  /*a9c0*/  @!P1 SYNCS.PHASECHK.TRANS64 P1, [R3+URZ+0x36410], R10 ;  /* 0x0364100a030095a7 */ /* 0x000ee4000802007f */
[----:B---3--:R-:W-:Y:S05]  /*a9d0*/  @!P1 BRA `(.L_x_1317) ;  /* 0xfffffffc00f09947 */ /* 0x008fea000383ffff */
[----:B------:R-:W-:Y:S05]  /*a9e0*/  BRA `(.L_x_1316) ;  /* 0xffffff7000047947 */ /* 0x000fea000383ffff */
.L_x_1321:
[----:B----4-:R-:W-:-:S04]  /*a9f0*/  IMAD.U32 R11, RZ, RZ, UR37 ;  /* 0x00000025ff0b7e24 */ /* 0x010fc8000f8e00ff */
[----:B------:R4:W1:Y:S03]  /*aa00*/  SYNCS.PHASECHK.TRANS64.TRYWAIT P1, [R11+URZ+0x36430], R10 ;  /* 0x0364300a0b0075a7 */ /* 0x000866000802017f */
[----:B-1----:R-:W-:Y:S05]  /*aa10*/  @!P1 NANOSLEEP.SYNCS 0x989680 ;  /* 0x009896800000995d */ /* 0x002fea0003900000 */
[----:B------:R-:W1:Y:S02]  /*aa20*/  @!P1 SYNCS.PHASECHK.TRANS64 P1, [R11+URZ+0x36430], R10 ;  /* 0x0364300a0b0095a7 */ /* 0x000e64000802007f */
[----:B-1----:R-:W-:Y:S05]  /*aa30*/  @!P1 BRA `(.L_x_1321) ;  /* 0xfffffffc00ec9947 */ /* 0x002fea000383ffff */
[----:B------:R-:W-:Y:S05]  /*aa40*/  BRA `(.L_x_1320) ;  /* 0xffffff7400a07947 */ /* 0x000fea000383ffff */
.L_x_1374:
[----:B------:R-:W-:Y:S01]  /*aa50*/  BSSY B1, `(.L_x_1460) ;  /* 0x0000005000017945 */ /* 0x000fe20003800000 */
[----:B------:R-:W-:-:S07]  /*aa60*/  IMAD.MOV.U32 R15, RZ, RZ, -0x1 ;  /* 0xffffffffff0f7424 */ /* 0x000fce00078e00ff */
[----:B------:R-:W-:Y:S05]  /*aa70*/  WARPSYNC.COLLECTIVE R15, `(.L_x_1461) ;  /* 0x000000000f087348 */ /* 0x000fea0003c00000 */
[----:B------:R-:W-:Y:S01]  /*aa80*/  NOP ;  /* 0x0000000000007918 */ /* 0x000fe20000000000 */
[----:B------:R-:W-:Y:S01]  /*aa90*/  ENDCOLLECTIVE ;  /* 0x000000000000791b */ /* 0x000fe20003800000 */
.L_x_1461:
[----:B------:R-:W-:Y:S05]  /*aaa0*/  BSYNC B1 ;  /* 0x0000000000017941 */ /* 0x000fea0003800000 */
.L_x_1460:
[----:B------:R-:W-:Y:S05]  /*aab0*/  BRA `(.L_x_1462) ;  /* 0xffffffbc00907947 */ /* 0x000fea000383ffff */
.L_x_1391:
[----:B------:R-:W-:Y:S01]  /*aac0*/  BSSY B1, `(.L_x_1463) ;  /* 0x0000005000017945 */ /* 0x000fe20003800000 */
[----:B------:R-:W-:-:S07]  /*aad0*/  IMAD.MOV.U32 R15, RZ, RZ, -0x1 ;  /* 0xffffffffff0f7424 */ /* 0x000fce00078e00ff */
[----:B------:R-:W-:Y:S05]  /*aae0*/  WARPSYNC.COLLECTIVE R15, `(.L_x_1464) ;  /* 0x000000000f087348 */ /* 0x000fea0003c00000 */
[----:B------:R-:W-:Y:S01]  /*aaf0*/  NOP ;  /* 0x0000000000007918 */ /* 0x000fe20000000000 */
[----:B------:R-:W-:Y:S01]  /*ab00*/  ENDCOLLECTIVE ;  /* 0x000000000000791b */ /* 0x000fe20003800000 */
.L_x_1464:
[----:B------:R-:W-:Y:S05]  /*ab10*/  BSYNC B1 ;  /* 0x0000000000017941 */ /* 0x000fea0003800000 */
.L_x_1463:
[----:B------:R-:W-:Y:S05]  /*ab20*/  BRA `(.L_x_1465) ;  /* 0xffffffc400787947 */ /* 0x000fea000383ffff */
.L_x_1407:
[----:B------:R-:W-:Y:S01]  /*ab30*/  BSSY B1, `(.L_x_1466) ;  /* 0x0000005000017945 */ /* 0x000fe20003800000 */
[----:B------:R-:W-:-:S07]  /*ab40*/  IMAD.MOV.U32 R15, RZ, RZ, -0x1 ;  /* 0xffffffffff0f7424 */ /* 0x000fce00078e00ff */
[----:B------:R-:W-:Y:S05]  /*ab50*/  WARPSYNC.COLLECTIVE R15, `(.L_x_1467) ;  /* 0x000000000f087348 */ /* 0x000fea0003c00000 */
[----:B------:R-:W-:Y:S01]  /*ab60*/  NOP ;  /* 0x0000000000007918 */ /* 0x000fe20000000000 */
[----:B------:R-:W-:Y:S01]  /*ab70*/  ENDCOLLECTIVE ;  /* 0x000000000000791b */ /* 0x000fe20003800000 */
.L_x_1467:
[----:B------:R-:W-:Y:S05]  /*ab80*/  BSYNC B1 ;  /* 0x0000000000017941 */ /* 0x000fea0003800000 */
.L_x_1466:
[----:B------:R-:W-:Y:S05]  /*ab90*/  BRA `(.L_x_1468) ;  /* 0xffffffc800e87947 */ /* 0x000fea000383ffff */
.L_x_1433:
[----:B-1----:R1:W2:Y:S02]  /*aba0*/  SYNCS.PHASECHK.TRANS64.TRYWAIT P1, [R0+URZ+0x36420], R6 ;  /* 0x03642006000075a7 */ /* 0x0022a4000802017f */
[----:B--2---:R-:W-:Y:S05]  /*abb0*/  @!P1 NANOSLEEP.SYNCS 0x989680 ;  /* 0x009896800000995d */ /* 0x004fea0003900000 */
[----:B------:R-:W2:Y:S02]  /*abc0*/  @!P1 SYNCS.PHASECHK.TRANS64 P1, [R0+URZ+0x36420], R6 ;  /* 0x03642006000095a7 */ /* 0x000ea4000802007f */
[----:B--2---:R-:W-:Y:S05]  /*abd0*/  @!P1 BRA `(.L_x_1433) ;  /* 0xfffffffc00f09947 */ /* 0x004fea000383ffff */
[----:B------:R-:W-:Y:S05]  /*abe0*/  BRA `(.L_x_1469) ;  /* 0xffffffdc00287947 */ /* 0x000fea000383ffff */
.L_x_1437:
[----:B-1----:R1:W2:Y:S02]  /*abf0*/  SYNCS.PHASECHK.TRANS64.TRYWAIT P1, [R0+URZ+0x36438], R6 ;  /* 0x03643806000075a7 */ /* 0x0022a4000802017f */
[----:B--2---:R-:W-:Y:S05]  /*ac00*/  @!P1 NANOSLEEP.SYNCS 0x989680 ;  /* 0x009896800000995d */ /* 0x004fea0003900000 */
[----:B------:R-:W2:Y:S02]  /*ac10*/  @!P1 SYNCS.PHASECHK.TRANS64 P1, [R0+URZ+0x36438], R6 ;  /* 0x03643806000095a7 */ /* 0x000ea4000802007f */
[----:B--2---:R-:W-:Y:S05]  /*ac20*/  @!P1 BRA `(.L_x_1437) ;  /* 0xfffffffc00f09947 */ /* 0x004fea000383ffff */
[----:B------:R-:W-:Y:S05]  /*ac30*/  BRA `(.L_x_1470) ;  /* 0xffffffe400147947 */ /* 0x000fea000383ffff */
.L_x_1439:
[----:B--2---:R2:W3:Y:S02]  /*ac40*/  SYNCS.PHASECHK.TRANS64.TRYWAIT P1, [R0+URZ+0x36428], R3 ;  /* 0x03642803000075a7 */ /* 0x0044e4000802017f */
[----:B---3--:R-:W-:Y:S05]  /*ac50*/  @!P1 NANOSLEEP.SYNCS 0x989680 ;  /* 0x009896800000995d */ /* 0x008fea0003900000 */
[----:B------:R-:W3:Y:S02]  /*ac60*/  @!P1 SYNCS.PHASECHK.TRANS64 P1, [R0+URZ+0x36428], R3 ;  /* 0x03642803000095a7 */ /* 0x000ee4000802007f */
[----:B---3--:R-:W-:Y:S05]  /*ac70*/  @!P1 BRA `(.L_x_1439) ;  /* 0xfffffffc00f09947 */ /* 0x008fea000383ffff */
[----:B------:R-:W-:Y:S05]  /*ac80*/  BRA `(.L_x_1471) ;  /* 0xffffffe400d87947 */ /* 0x000fea000383ffff */
.L_x_1441:
[----:B--2---:R2:W3:Y:S02]  /*ac90*/  SYNCS.PHASECHK.TRANS64.TRYWAIT P1, [R0+URZ+0x36438], R29 ;  /* 0x0364381d000075a7 */ /* 0x0044e4000802017f */
[----:B---3--:R-:W-:Y:S05]  /*aca0*/  @!P1 NANOSLEEP.SYNCS 0x989680 ;  /* 0x009896800000995d */ /* 0x008fea0003900000 */
[----:B------:R-:W3:Y:S02]  /*acb0*/  @!P1 SYNCS.PHASECHK.TRANS64 P1, [R0+URZ+0x36438], R29 ;  /* 0x0364381d000095a7 */ /* 0x000ee4000802007f */
[----:B---3--:R-:W-:Y:S05]  /*acc0*/  @!P1 BRA `(.L_x_1441) ;  /* 0xfffffffc00f09947 */ /* 0x008fea000383ffff */
[----:B------:R-:W-:Y:S05]  /*acd0*/  BRA `(.L_x_1472) ;  /* 0xffffffe8008c7947 */ /* 0x000fea000383ffff */
.L_x_1443:
[----:B------:R-:W-:-:S07]  /*ace0*/  SHF.L.U32 R5, R7, 0x1f, RZ ;  /* 0x0000001f07057819 */ /* 0x000fce00000006ff */
.L_x_1473:
[----:B----4-:R4:W1:Y:S02]  /*acf0*/  SYNCS.PHASECHK.TRANS64.TRYWAIT P1, [R0+URZ+0x36420], R5 ;  /* 0x03642005000075a7 */ /* 0x010864000802017f */
[----:B-1----:R-:W-:Y:S05]  /*ad00*/  @!P1 NANOSLEEP.SYNCS 0x989680 ;  /* 0x009896800000995d */ /* 0x002fea0003900000 */
[----:B------:R-:W1:Y:S02]  /*ad10*/  @!P1 SYNCS.PHASECHK.TRANS64 P1, [R0+URZ+0x36420], R5 ;  /* 0x03642005000095a7 */ /* 0x000e64000802007f */
[----:B-1----:R-:W-:Y:S05]  /*ad20*/  @!P1 BRA `(.L_x_1473) ;  /* 0xfffffffc00f09947 */ /* 0x002fea000383ffff */
[----:B------:R-:W-:Y:S05]  /*ad30*/  BRA `(.L_x_1474) ;  /* 0xffffffec00207947 */ /* 0x000fea000383ffff */
.L_x_1446:
[----:B----4-:R4:W1:Y:S02]  /*ad40*/  SYNCS.PHASECHK.TRANS64.TRYWAIT P1, [R0+URZ+0x36438], R6 ;  /* 0x03643806000075a7 */ /* 0x010864000802017f */
[----:B-1----:R-:W-:Y:S05]  /*ad50*/  @!P1 NANOSLEEP.SYNCS 0x989680 ;  /* 0x009896800000995d */ /* 0x002fea0003900000 */
[----:B------:R-:W1:Y:S02]  /*ad60*/  @!P1 SYNCS.PHASECHK.TRANS64 P1, [R0+URZ+0x36438], R6 ;  /* 0x03643806000095a7 */ /* 0x000e64000802007f */
[----:B-1----:R-:W-:Y:S05]  /*ad70*/  @!P1 BRA `(.L_x_1446) ;  /* 0xfffffffc00f09947 */ /* 0x002fea000383ffff */
[----:B------:R-:W-:Y:S05]  /*ad80*/  BRA `(.L_x_1475) ;  /* 0xffffffec00ec7947 */ /* 0x000fea000383ffff */
.L_x_1448:
[----:B-1----:R1:W4:Y:S02]  /*ad90*/  SYNCS.PHASECHK.TRANS64.TRYWAIT P1, [R0+URZ+0x36428], R5 ;  /* 0x03642805000075a7 */ /* 0x002324000802017f */
[----:B----4-:R-:W-:Y:S05]  /*ada0*/  @!P1 NANOSLEEP.SYNCS 0x989680 ;  /* 0x009896800000995d */ /* 0x010fea0003900000 */
[----:B------:R-:W4:Y:S02]  /*adb0*/  @!P1 SYNCS.PHASECHK.TRANS64 P1, [R0+URZ+0x36428], R5 ;  /* 0x03642805000095a7 */ /* 0x000f24000802007f */
[----:B----4-:R-:W-:Y:S05]  /*adc0*/  @!P1 BRA `(.L_x_1448) ;  /* 0xfffffffc00f09947 */ /* 0x010fea000383ffff */
[----:B------:R-:W-:Y:S05]  /*add0*/  BRA `(.L_x_1476) ;  /* 0xfffffff000947947 */ /* 0x000fea000383ffff */
.L_x_1450:
[----:B----4-:R4:W1:Y:S02]  /*ade0*/  SYNCS.PHASECHK.TRANS64.TRYWAIT P1, [R0+URZ+0x36438], R3 ;  /* 0x03643803000075a7 */ /* 0x010864000802017f */
[----:B-1----:R-:W-:Y:S05]  /*adf0*/  @!P1 NANOSLEEP.SYNCS 0x989680 ;  /* 0x009896800000995d */ /* 0x002fea0003900000 */
[----:B------:R-:W1:Y:S02]  /*ae00*/  @!P1 SYNCS.PHASECHK.TRANS64 P1, [R0+URZ+0x36438], R3 ;  /* 0x03643803000095a7 */ /* 0x000e64000802007f */
[----:B-1----:R-:W-:Y:S05]  /*ae10*/  @!P1 BRA `(.L_x_1450) ;  /* 0xfffffffc00f09947 */ /* 0x002fea000383ffff */
[----:B------:R-:W-:Y:S05]  /*ae20*/  BRA `(.L_x_1477) ;  /* 0xfffffff400507947 */ /* 0x000fea000383ffff */
.L_x_1452:
[----:B------:R-:W-:Y:S01]  /*ae30*/  BSSY B1, `(.L_x_1478) ;  /* 0x0000006000017945 */ /* 0x000fe20003800000 */
[----:B------:R-:W-:-:S07]  /*ae40*/  IMAD.MOV.U32 R15, RZ, RZ, -0x1 ;  /* 0xffffffffff0f7424 */ /* 0x000fce00078e00ff */
[----:B------:R-:W-:Y:S05]  /*ae50*/  WARPSYNC.COLLECTIVE R15, `(.L_x_1479) ;  /* 0x000000000f0c7348 */ /* 0x000fea0003c00000 */
[----:B------:R-:W-:Y:S02]  /*ae60*/  ELECT P6, UR62, PT ;  /* 0x00000000003e782f */ /* 0x000fe400038c0000 */
[----:B------:R-:W-:Y:S01]  /*ae70*/  MOV R14, UR62 ;  /* 0x0000003e000e7c02 */ /* 0x000fe20008000f00 */
[----:B------:R-:W-:Y:S10]  /*ae80*/  ENDCOLLECTIVE ;  /* 0x000000000000791b */ /* 0x000ff40003800000 */
.L_x_1479:
[----:B------:R-:W-:Y:S05]  /*ae90*/  BSYNC B1 ;  /* 0x0000000000017941 */ /* 0x000fea0003800000 */
.L_x_1478:
[----:B------:R-:W-:Y:S05]  /*aea0*/  BRA `(.L_x_1480) ;  /* 0xfffffff800087947 */ /* 0x000fea000383ffff */
.L_x_1454:
[----:B-1----:R1:W2:Y:S02]  /*aeb0*/  SYNCS.PHASECHK.TRANS64.TRYWAIT P0, [R9+URZ], R2 ;  /* 0x00000002090075a7 */ /* 0x0022a4000800017f */
[----:B--2---:R-:W-:Y:S05]  /*aec0*/  @!P0 NANOSLEEP.SYNCS 0x989680 ;  /* 0x009896800000895d */ /* 0x004fea0003900000 */
[----:B------:R-:W2:Y:S02]  /*aed0*/  @!P0 SYNCS.PHASECHK.TRANS64 P0, [R9+URZ], R2 ;  /* 0x00000002090085a7 */ /* 0x000ea4000800007f */
[----:B--2---:R-:W-:Y:S05]  /*aee0*/  @!P0 BRA `(.L_x_1454) ;  /* 0xfffffffc00f08947 */ /* 0x004fea000383ffff */
[----:B------:R-:W-:Y:S05]  /*aef0*/  BRA `(.L_x_1481) ;  /* 0xfffffff800487947 */ /* 0x000fea000383ffff */
.L_x_1455:
[----:B--2---:R2:W3:Y:S02]  /*af00*/  SYNCS.PHASECHK.TRANS64.TRYWAIT P0, [R3+URZ], R0 ;  /* 0x00000000030075a7 */ /* 0x0044e4000800017f */
[----:B---3--:R-:W-:Y:S05]  /*af10*/  @!P0 NANOSLEEP.SYNCS 0x989680 ;  /* 0x009896800000895d */ /* 0x008fea0003900000 */
[----:B------:R-:W3:Y:S02]  /*af20*/  @!P0 SYNCS.PHASECHK.TRANS64 P0, [R3+URZ], R0 ;  /* 0x00000000030085a7 */ /* 0x000ee4000800007f */
[----:B---3--:R-:W-:Y:S05]  /*af30*/  @!P0 BRA `(.L_x_1455) ;  /* 0xfffffffc00f08947 */ /* 0x008fea000383ffff */
[----:B------:R-:W-:Y:S05]  /*af40*/  BRA `(.L_x_1482) ;  /* 0xfffffff8003c7947 */ /* 0x000fea000383ffff */
.L_x_1483:
        /* <DEDUP_REMOVED lines=11> */
.L_x_3864:


//--------------------- .text._ZN7cutlass13device_kernelIN5flash11enable_sm90INS1_16FlashAttnBwdSm90INS1_25CollectiveMainloopBwdSm90ILi2ELi1ELi1EN4cute5tupleIJNS5_1CILi1EEES8_S8_EEENS6_IJNS7_ILi64EEENS7_ILi96EEENS7_ILi192EEEEEENS_10bfloat16_tEfNS_4arch4Sm90ELb0ELb1ELb1ELb0ELb0ELb0ELb1ELb0ELi3ELi1ELi1ELi1ELb0EEENS1_24CollectiveEpilogueBwdGQAISD_fSG_Li384ELb0ELb0EEENS1_19SingleTileSchedulerILb0ELb0ELb0ELi96EEEEEEEEEvNT_6ParamsE --------------------------
	.section	.text._ZN7cutlass13device_kernelIN5flash11enable_sm90INS1_16FlashAttnBwdSm90INS1_25CollectiveMainloopBwdSm90ILi2ELi1ELi1EN4cute5tupleIJNS5_1CILi1EEES8_S8_EEENS6_IJNS7_ILi64EEENS7_ILi96EEENS7_ILi192EEEEEENS_10bfloat16_tEfNS_4arch4Sm90ELb0ELb1ELb1ELb0ELb0ELb0ELb1ELb0ELi3ELi1ELi1ELi1ELb0EEENS1_24CollectiveEpilogueBwdGQAISD_fSG_Li384ELb0ELb0EEENS1_19SingleTileSchedulerILb0ELb0ELb0ELi96EEEEEEEEEvNT_6ParamsE,"ax",@progbits
	.align	128
.text._ZN7cutlass13device_kernelIN5flash11enable_sm90INS1_16FlashAttnBwdSm90INS1_25CollectiveMainloopBwdSm90ILi2ELi1ELi1EN4cute5tupleIJNS5_1CILi1EEES8_S8_EEENS6_IJNS7_ILi64EEENS7_ILi96EEENS7_ILi192EEEEEENS_10bfloat16_tEfNS_4arch4Sm90ELb0ELb1ELb1ELb0ELb0ELb0ELb1ELb0ELi3ELi1ELi1ELi1ELb0EEENS1_24CollectiveEpilogueBwdGQAISD_fSG_Li384ELb0ELb0EEENS1_19SingleTileSchedulerILb0ELb0ELb0ELi96EEEEEEEEEvNT_6ParamsE:
        .type           _ZN7cutlass13device_kernelIN5flash11enable_sm90INS1_16FlashAttnBwdSm90INS1_25CollectiveMainloopBwdSm90ILi2ELi1ELi1EN4cute5tupleIJNS5_1CILi1EEES8_S8_EEENS6_IJNS7_ILi64EEENS7_ILi96EEENS7_ILi192EEEEEENS_10bfloat16_tEfNS_4arch4Sm90ELb0ELb1ELb1ELb0ELb0ELb0ELb1ELb0ELi3ELi1ELi1ELi1ELb0EEENS1_24CollectiveEpilogueBwdGQAISD_fSG_Li384ELb0ELb0EEENS1_19SingleTileSchedulerILb0ELb0ELb0ELi96EEEEEEEEEvNT_6ParamsE,@function
        .size           _ZN7cutlass13device_kernelIN5flash11enable_sm90INS1_16FlashAttnBwdSm90INS1_25CollectiveMainloopBwdSm90ILi2ELi1ELi1EN4cute5tupleIJNS5_1CILi1EEES8_S8_EEENS6_IJNS7_ILi64EEENS7_ILi96EEENS7_ILi192EEEEEENS_10bfloat16_tEfNS_4arch4Sm90ELb0ELb1ELb1ELb0ELb0ELb0ELb1ELb0ELi3ELi1ELi1ELi1ELb0EEENS1_24CollectiveEpilogueBwdGQAISD_fSG_Li384ELb0ELb0EEENS1_19SingleTileSchedulerILb0ELb0ELb0ELi96EEEEEEEEEvNT_6ParamsE,(.L_x_3865 - _ZN7cutlass13device_kernelIN5flash11enable_sm90INS1_16FlashAttnBwdSm90INS1_25CollectiveMainloopBwdSm90ILi2ELi1ELi1EN4cute5tupleIJNS5_1CILi1EEES8_S8_EEENS6_IJNS7_ILi64EEENS7_ILi96EEENS7_ILi192EEEEEENS_10bfloat16_tEfNS_4arch4Sm90ELb0ELb1ELb1ELb0ELb0ELb0ELb1ELb0ELi3ELi1ELi1ELi1ELb0EEENS1_24CollectiveEpilogueBwdGQAISD_fSG_Li384ELb0ELb0EEENS1_19SingleTileSchedulerILb0ELb0ELb0ELi96EEEEEEEEEvNT_6ParamsE)
        .other          _ZN7cutlass13device_kernelIN5flash11enable_sm90INS1_16FlashAttnBwdSm90INS1_25CollectiveMainloopBwdSm90ILi2ELi1ELi1EN4cute5tupleIJNS5_1CILi1EEES8_S8_EEENS6_IJNS7_ILi64EEENS7_ILi96EEENS7_ILi192EEEEEENS_10bfloat16_tEfNS_4arch4Sm90ELb0ELb1ELb1ELb0ELb0ELb0ELb1ELb0ELi3ELi1ELi1ELi1ELb0EEENS1_24CollectiveEpilogueBwdGQAISD_fSG_Li384ELb0ELb0EEENS1_19SingleTileSchedulerILb0ELb0ELb0ELi96EEEEEEEEEvNT_6ParamsE,@"STO_CUDA_ENTRY STV_DEFAULT"
_ZN7cutlass13device_kernelIN5flash11enable_sm90INS1_16FlashAttnBwdSm90INS1_25CollectiveMainloopBwdSm90ILi2ELi1ELi1EN4cute5tupleIJNS5_1CILi1EEES8_S8_EEENS6_IJNS7_ILi64EEENS7_ILi96EEENS7_ILi192EEEEEENS_10bfloat16_tEfNS_4arch4Sm90ELb0ELb1ELb1ELb0ELb0ELb0ELb1ELb0ELi3ELi1ELi1ELi1ELb0EEENS1_24CollectiveEpilogueBwdGQAISD_fSG_Li384ELb0ELb0EEENS1_19SingleTileSchedulerILb0ELb0ELb0ELi96EEEEEEEEEvNT_6ParamsE:
        /* <DEDUP_REMOVED lines=24> */
.L_x_1485:
[----:B------:R-:W-:Y:S05]  /*0180*/  BSYNC B0 ;  /* 0x0000000000007941 */ /* 0x000fea0003800000 */
.L_x_1484:
        /* <DEDUP_REMOVED lines=37> */
.L_x_1486:
        /* <DEDUP_REMOVED lines=20> */
.L_x_1487:
[----:B------:R-:W-:Y:S01]  /*0520*/  PLOP3.LUT P0, PT, PT, PT, UP0, 0x80, 0x0 ;  /* 0x000000000000781c */ /* 0x000fe20003f0f008 */
[----:B------:R-:W-:Y:S01]  /*0530*/  NOP ;  /* 0x0000000000007918 */ /* 0x000fe20000000000 */
[----:B------:R-:W-:Y:S01]  /*0540*/  BSSY B6, `(.L_x_1488) ;  /* 0x00007e5000067945 */ /* 0x000fe20003800000 */
[----:B-12-4-:R-:W-:Y:S10]  /*0550*/  BAR.SYNC.DEFER_BLOCKING 0x0 ;  /* 0x0000000000007b1d */ /* 0x016ff40000010000 */
[----:B------:R-:W-:Y:S05]  /*0560*/  @!P0 BRA `(.L_x_1489) ;  /* 0x0000004400ec8947 */ /* 0x000fea0003800000 */
.L_x_1490:
        /* <DEDUP_REMOVED lines=85> */
.L_x_1492:
        /* <DEDUP_REMOVED lines=37> */
.L_x_1495:
        /* <DEDUP_REMOVED lines=15> */
.L_x_1494:
        /* <DEDUP_REMOVED lines=20> */
.L_x_1497:
        /* <DEDUP_REMOVED lines=15> */
.L_x_1496:
        /* <DEDUP_REMOVED lines=8> */
.L_x_1588:
        /* <DEDUP_REMOVED lines=19> */
.L_x_1499:
        /* <DEDUP_REMOVED lines=81> */
[----:B------:R-:W-:Y:S02]  /*16f0*/  CS2R R62, SRZ ;  /* 0x00000000003e7805 */ /* 0x000fe4000001ff00 */
[----:B------:R-:W-:Y:S02]  /*1700*/  CS2R R60, SRZ ;  /* 0x00000000003c7805 */ /* 0x000fe4000001ff00 */
[----:B------:R-:W-:-:S02]  /*1710*/  IADD3.X R10, R16, UR4, RZ, PT, !PT ;  /* 0x00000004100a7c10 */ /* 0x000fc4000bffe4ff */
[----:B------:R-:W-:Y:S02]  /*1720*/  CS2R R58, SRZ ;  /* 0x00000000003a7805 */ /* 0x000fe4000001ff00 */
[----:B------:R-:W-:Y:S02]  /*1730*/  CS2R R56, SRZ ;  /* 0x0000000000387805 */ /* 0x000fe4000001ff00 */
[----:B------:R-:W-:Y:S02]  /*1740*/  CS2R R54, SRZ ;  /* 0x0000000000367805 */ /* 0x000fe4000001ff00 */
[--C-:B------:R-:W-:Y:S02]  /*1750*/  IADD3 R5, R10, -UR5, -R3.reuse ;  /* 0x800000050a057c10 */ /* 0x100fe4000fffe803 */
[----:B------:R-:W-:Y:S02]  /*1760*/  CS2R R52, SRZ ;  /* 0x0000000000347805 */ /* 0x000fe4000001ff00 */
[----:B------:R-:W-:Y:S01]  /*1770*/  IADD3 R10, -R3, UR4, R16 ;  /* 0x00000004030a7c10 */ /* 0x000fe2000fffe110 */
[----:B------:R-:W-:Y:S01]  /*1780*/  IMAD.IADD R3, R16, 0x1, -R3 ;  /* 0x0000000110037824 */ /* 0x000fe200078e0a03 */
[----:B------:R-:W-:-:S02]  /*1790*/  CS2R R50, SRZ ;  /* 0x0000000000327805 */ /* 0x000fc4000001ff00 */
        /* <DEDUP_REMOVED lines=15> */
[----:B------:R-:W-:Y:S02]  /*1890*/  LEA R0, R0, UR37, 0x2 ;  /* 0x0000002500007c11 */ /* 0x000fe4000f8e10ff */
[----:B-1----:R-:W-:-:S07]  /*18a0*/  IADD3 R157, R12, 0x30400, R9 ;  /* 0x000304000c9d7810 */ /* 0x002fce0007ffe009 */
.L_x_1519:
[----:B------:R-:W-:-:S05]  /*18b0*/  IMAD.U32 R3, RZ, RZ, UR38 ;  /* 0x00000026ff037e24 */ /* 0x000fca000f8e00ff */
[----:B------:R-:W-:-:S04]  /*18c0*/  LOP3.LUT R3, R3, 0x1, RZ, 0xfc, !PT ;  /* 0x0000000103037812 */ /* 0x000fc800078efcff */
[----:B------:R-:W-:-:S13]  /*18d0*/  ISETP.NE.AND P0, PT, R3, 0x3, PT ;  /* 0x000000030300780c */ /* 0x000fda0003f05270 */
[----:B------:R-:W-:Y:S05]  /*18e0*/  @!P0 BRA `(.L_x_1501) ;  /* 0x0000000000048947 */ /* 0x000fea0003800000 */
[----:B------:R-:W-:Y:S01]  /*18f0*/  BPT.TRAP 0x1 ;  /* 0x000000040000795c */ /* 0x000fe20000300000 */
.L_x_1501:
[----:B------:R-:W-:Y:S02]  /*1900*/  LEA R3, R2, UR37, 0x3 ;  /* 0x0000002502037c11 */ /* 0x000fe4000f8e18ff */
[----:B------:R-:W-:-:S04]  /*1910*/  SHF.L.U32 R10, R7, 0x1f, RZ ;  /* 0x0000001f070a7819 */ /* 0x000fc800000006ff */
[----:B------:R1:W2:Y:S01]  /*1920*/  SYNCS.PHASECHK.TRANS64.TRYWAIT P1, [R3+URZ+0x36410], R10 ;  /* 0x0364100a030075a7 */ /* 0x0002a2000802017f */
[----:B------:R-:W-:Y:S05]  /*1930*/  @!P0 BRA `(.L_x_1502) ;  /* 0x0000000000048947 */ /* 0x000fea0003800000 */
[----:B------:R-:W-:Y:S01]  /*1940*/  BPT.TRAP 0x1 ;  /* 0x000000040000795c */ /* 0x000fe20000300000 */
.L_x_1502:
[----:B--2---:R-:W-:Y:S05]  /*1950*/  @P1 BRA `(.L_x_1503) ;  /* 0x0000000000081947 */ /* 0x004fea0003800000 */
[----:B------:R-:W2:Y:S02]  /*1960*/  SYNCS.PHASECHK.TRANS64.TRYWAIT P1, [R3+URZ+0x36410], R10 ;  /* 0x0364100a030075a7 */ /* 0x000ea4000802017f */
[----:B--2---:R-:W-:Y:S05]  /*1970*/  @!P1 BRA `(.L_x_1504) ;  /* 0x0000006800c09947 */ /* 0x004fea0003800000 */
.L_x_1503:
[----:B------:R-:W-:Y:S05]  /*1980*/  WARPSYNC.ALL ;  /* 0x0000000000007948 */ /* 0x000fea0003800000 */
[----:B------:R-:W-:Y:S01]  /*1990*/  R2UR UR6, R8 ;  /* 0x00000000080672ca */ /* 0x000fe200000e0000 */
[----:B------:R-:W-:Y:S01]  /*19a0*/  UIADD3 UR4, UR37, 0x1e000, URZ ;  /* 0x0001e00025047890 */ /* 0x000fe2000fffe03f */
[C---:B------:R-:W-:Y:S01]  /*19b0*/  R2UR UR7, R2.reuse ;  /* 0x00000000020772ca */ /* 0x040fe200000e0000 */
[----:B------:R-:W-:Y:S01]  /*19c0*/  WARPGROUP.ARRIVE ;  /* 0x00000000000079c5 */ /* 0x000fe20000000000 */
[----:B------:R-:W-:Y:S01]  /*19d0*/  UMOV UR13, 0x40000040 ;  /* 0x40000040000d7882 */ /* 0x000fe20000000000 */
[----:B------:R-:W-:Y:S01]  /*19e0*/  USHF.R.U32.HI UR5, URZ, 0x4, UR4 ;  /* 0x000000043f057899 */ /* 0x000fe20008011604 */
[----:B-12---:R-:W-:Y:S01]  /*19f0*/  IMAD R10, R2, 0x40, R6 ;  /* 0x00000040020a7824 */ /* 0x006fe200078e0206 */
        /* <DEDUP_REMOVED lines=95> */
.L_x_1505:
[----:B-1----:R-:W-:-:S04]  /*1ff0*/  SHF.L.U32 R11, R4, 0x1f, RZ ;  /* 0x0000001f040b7819 */ /* 0x002fc800000006ff */
[----:B------:R1:W4:Y:S01]  /*2000*/  SYNCS.PHASECHK.TRANS64.TRYWAIT P1, [UR37+0x36430], R11 ;  /* 0x0364300bff0075a7 */ /* 0x0003220008020165 */
[----:B------:R-:W-:Y:S05]  /*2010*/  @!P0 BRA `(.L_x_1506) ;  /* 0x0000000000048947 */ /* 0x000fea0003800000 */
[----:B------:R-:W-:Y:S01]  /*2020*/  BPT.TRAP 0x1 ;  /* 0x000000040000795c */ /* 0x000fe20000300000 */
.L_x_1506:
[----:B----4-:R-:W-:Y:S05]  /*2030*/  @P1 BRA `(.L_x_1507) ;  /* 0x0000000000081947 */ /* 0x010fea0003800000 */
[----:B------:R-:W4:Y:S02]  /*2040*/  SYNCS.PHASECHK.TRANS64.TRYWAIT P1, [UR37+0x36430], R11 ;  /* 0x0364300bff0075a7 */ /* 0x000f240008020165 */
[----:B----4-:R-:W-:Y:S05]  /*2050*/  @!P1 BRA `(.L_x_1508) ;  /* 0x00000064001c9947 */ /* 0x010fea0003800000 */
.L_x_1507:
        /* <DEDUP_REMOVED lines=147> */
.L_x_1511:
[----:B------:R-:W-:-:S06]  /*2990*/  UISETP.NE.AND UP0, UPT, UR44, 0x1, UPT ;  /* 0x000000012c00788c */ /* 0x000fcc000bf05270 */
[----:B------:R-:W-:-:S05]  /*29a0*/  PLOP3.LUT P1, PT, PT, PT, UP0, 0x80, 0x0 ;  /* 0x000000000000781c */ /* 0x000fca0003f2f008 */
[----:B------:R-:W-:-:S08]  /*29b0*/  @UP0 ULDC UR5, c[0x0][0x754] ;  /* 0x0001d50000050ab9 */ /* 0x000fd00000000800 */
[----:B------:R-:W-:Y:S01]  /*29c0*/  @P1 IMAD.HI.U32 R143, R142, UR5, RZ ;  /* 0x000000058e8f1c27 */ /* 0x000fe2000f8e00ff */
[----:B------:R-:W-:-:S04]  /*29d0*/  @UP0 ULDC UR5, c[0x0][0x758] ;  /* 0x0001d60000050ab9 */ /* 0x000fc80000000800 */
[----:B------:R-:W-:-:S07]  /*29e0*/  @P1 SHF.R.U32.HI R142, RZ, UR5, R143 ;  /* 0x00000005ff8e1c19 */ /* 0x000fce000801168f */
.L_x_1512:
[----:B------:R-:W-:Y:S05]  /*29f0*/  BSYNC B0 ;  /* 0x0000000000007941 */ /* 0x000fea0003800000 */
.L_x_1510:
[----:B------:R-:W4:Y:S01]  /*2a00*/  LDL R143, [R1] ;  /* 0x00000000018f7983 */ /* 0x000f220000100800 */
[----:B------:R-:W-:Y:S01]  /*2a10*/  IADD3 R150, R140, UR4, R5 ;  /* 0x000000048c967c10 */ /* 0x000fe2000fffe005 */
[----:B----4-:R-:W-:-:S05]  /*2a20*/  IMAD R142, R142, UR44, R143 ;  /* 0x0000002c8e8e7c24 */ /* 0x010fca000f8e028f */
[----:B------:R-:W-:Y:S02]  /*2a30*/  VIADDMNMX R147, R142, UR44, R147, PT ;  /* 0x0000002c8e937c46 */ /* 0x000fe4000b800193 */
[----:B------:R-:W-:-:S07]  /*2a40*/  VIMNMX R150, R150, R142, !PT ;  /* 0x0000008e96967248 */ /* 0x000fce0007fe0100 */
.L_x_1509:
        /* <DEDUP_REMOVED lines=18> */
.L_x_1515:
[----:B------:R-:W-:-:S06]  /*2b70*/  UISETP.NE.AND UP0, UPT, UR44, 0x1, UPT ;  /* 0x000000012c00788c */ /* 0x000fcc000bf05270 */
[----:B------:R-:W-:-:S05]  /*2b80*/  PLOP3.LUT P1, PT, PT, PT, UP0, 0x80, 0x0 ;  /* 0x000000000000781c */ /* 0x000fca0003f2f008 */
[----:B------:R-:W-:-:S08]  /*2b90*/  @UP0 ULDC UR4, c[0x0][0x754] ;  /* 0x0001d50000040ab9 */ /* 0x000fd00000000800 */
[----:B------:R-:W-:Y:S01]  /*2ba0*/  @P1 IMAD.HI.U32 R142, R140, UR4, RZ ;  /* 0x000000048c8e1c27 */ /* 0x000fe2000f8e00ff */
[----:B------:R-:W-:-:S04]  /*2bb0*/  @UP0 ULDC UR4, c[0x0][0x758] ;  /* 0x0001d60000040ab9 */ /* 0x000fc80000000800 */
[----:B------:R-:W-:-:S07]  /*2bc0*/  @P1 SHF.R.U32.HI R140, RZ, UR4, R142 ;  /* 0x00000004ff8c1c19 */ /* 0x000fce000801168e */
.L_x_1516:
[----:B------:R-:W-:Y:S05]  /*2bd0*/  BSYNC B0 ;  /* 0x0000000000007941 */ /* 0x000fea0003800000 */
.L_x_1514:
[----:B------:R-:W4:Y:S02]  /*2be0*/  LDL R142, [R1] ;  /* 0x00000000018e7983 */ /* 0x000f240000100800 */
[----:B----4-:R-:W-:-:S05]  /*2bf0*/  IMAD R140, R140, UR44, R142 ;  /* 0x0000002c8c8c7c24 */ /* 0x010fca000f8e028e */
[----:B------:R-:W-:Y:S02]  /*2c00*/  VIMNMX R145, R145, R140, !PT ;  /* 0x0000008c91917248 */ /* 0x000fe40007fe0100 */
[----:B------:R-:W-:-:S07]  /*2c10*/  VIADDMNMX R139, R140, UR44, R139, PT ;  /* 0x0000002c8c8b7c46 */ /* 0x000fce000b80018b */
.L_x_1513:
[----:B------:R-:W1:Y:S01]  /*2c20*/  S2R R151, SR_CTAID.X ;  /* 0x0000000000977919 */ /* 0x000e620000002500 */
[----:B------:R-:W-:Y:S01]  /*2c30*/  LEA R152, R6, UR37, 0x2 ;  /* 0x0000002506987c11 */ /* 0x000fe2000f8e10ff */
[----:B------:R-:W-:Y:S01]  /*2c40*/  USHF.R.U32.HI UR6, URZ, 0x4, UR42 ;  /* 0x000000043f067899 */ /* 0x000fe2000801162a */
[----:B------:R-:W-:Y:S01]  /*2c50*/  P2R R148, PR, RZ, 0x1 ;  /* 0x00000001ff947803 */ /* 0x000fe20000000000 */
[----:B------:R-:W-:Y:S01]  /*2c60*/  UMOV UR11, 0x80000020 ;  /* 0x80000020000b7882 */ /* 0x000fe20000000000 */
[----:B------:R-:W-:Y:S01]  /*2c70*/  R2UR UR7, R8 ;  /* 0x00000000080772ca */ /* 0x000fe200000e0000 */
[----:B------:R-:W4:Y:S01]  /*2c80*/  LDS R153, [R152+0x30200] ;  /* 0x0302000098997984 */ /* 0x000f220000000800 */
[----:B------:R-:W-:Y:S01]  /*2c90*/  ULOP3.LUT UR6, UR6, 0x3fff, URZ, 0xc0, !UPT ;  /* 0x00003fff06067892 */ /* 0x000fe2000f8ec03f */
[----:B------:R-:W-:Y:S02]  /*2ca0*/  UMOV UR9, 0x40000040 ;  /* 0x4000004000097882 */ /* 0x000fe40000000000 */
[----:B------:R-:W5:Y:S01]  /*2cb0*/  LDS R152, [R152+0x30220] ;  /* 0x0302200098987984 */ /* 0x000f620000000800 */
[----:B------:R-:W-:Y:S01]  /*2cc0*/  ULOP3.LUT UR12, UR6, 0x1000000, URZ, 0xfc, !UPT ;  /* 0x01000000060c7892 */ /* 0x000fe2000f8efc3f */
[----:B------:R-:W-:Y:S01]  /*2cd0*/  UMOV UR13, 0x80000020 ;  /* 0x80000020000d7882 */ /* 0x000fe20000000000 */
[----:B------:R-:W-:-:S05]  /*2ce0*/  UMOV UR15, 0x40000040 ;  /* 0x40000040000f7882 */ /* 0x000fca0000000000 */
[----:B------:R-:W-:Y:S01]  /*2cf0*/  ULEA UR4, UR7, UR37, 0xd ;  /* 0x0000002507047291 */ /* 0x000fe2000f8e683f */
[----:B------:R-:W-:Y:S01]  /*2d00*/  UMOV UR10, UR12 ;  /* 0x0000000c000a7c82 */ /* 0x000fe20008000000 */
[----:B------:R-:W-:Y:S02]  /*2d10*/  UIMAD UR7, UR7, 0x3000, UR37 ;  /* 0x00003000070778a4 */ /* 0x000fe4000f8e0225 */
[----:B------:R-:W-:Y:S02]  /*2d20*/  UIADD3 UR5, UR4, 0x2a000, URZ ;  /* 0x0002a00004057890 */ /* 0x000fe4000fffe03f */
[----:B------:R-:W-:Y:S02]  /*2d30*/  USHF.R.U32.HI UR7, URZ, 0x4, UR7 ;  /* 0x000000043f077899 */ /* 0x000fe40008011607 */
[----:B------:R-:W-:Y:S02]  /*2d40*/  USHF.R.U32.HI UR5, URZ, 0x4, UR5 ;  /* 0x000000043f057899 */ /* 0x000fe40008011605 */
[----:B------:R-:W-:-:S02]  /*2d50*/  ULOP3.LUT UR14, UR7, 0x3fff, URZ, 0xc0, !UPT ;  /* 0x00003fff070e7892 */ /* 0x000fc4000f8ec03f */
[----:B------:R-:W-:Y:S01]  /*2d60*/  ULOP3.LUT UR6, UR5, 0x3fff, URZ, 0xc0, !UPT ;  /* 0x00003fff05067892 */ /* 0x000fe2000f8ec03f */
[----:B-1----:R-:W-:-:S05]  /*2d70*/  IMAD R151, R151, -0x60, RZ ;  /* 0xffffffa097977824 */ /* 0x002fca00078e02ff */
[C---:B------:R-:W-:Y:S01]  /*2d80*/  ISETP.GE.AND P6, PT, R151.reuse, 0x2, PT ;  /* 0x000000029700780c */ /* 0x040fe20003fc6270 */
[----:B------:R-:W-:Y:S01]  /*2d90*/  UMOV UR8, UR6 ;  /* 0x0000000600087c82 */ /* 0x000fe20008000000 */
[----:B------:R-:W-:Y:S02]  /*2da0*/  ISETP.GE.AND P4, PT, R151, 0x9, PT ;  /* 0x000000099700780c */ /* 0x000fe40003f86270 */
[C---:B------:R-:W-:Y:S02]  /*2db0*/  ISETP.GT.AND P5, PT, R145.reuse, 0x1, !P6 ;  /* 0x000000019100780c */ /* 0x040fe400077a4270 */
[----:B------:R-:W-:Y:S02]  /*2dc0*/  ISETP.GT.AND P6, PT, R150, 0x1, !P6 ;  /* 0x000000019600780c */ /* 0x000fe400077c4270 */
[----:B------:R-:W-:Y:S01]  /*2dd0*/  ISETP.GT.AND P3, PT, R145, 0x8, !P4 ;  /* 0x000000089100780c */ /* 0x000fe20006764270 */
[--C-:B----4-:R-:W-:Y:S01]  /*2de0*/  FADD.FTZ R120, R120, -R153.reuse ;  /* 0x8000009978787221 */ /* 0x110fe20000010000 */
[----:B------:R-:W-:Y:S01]  /*2df0*/  ISETP.LT.OR P6, PT, R147, 0x2, P6 ;  /* 0x000000029300780c */ /* 0x000fe200037c1670 */
[--C-:B------:R-:W-:Y:S01]  /*2e00*/  FADD.FTZ R121, R121, -R153.reuse ;  /* 0x8000009979797221 */ /* 0x100fe20000010000 */
[----:B------:R-:W-:Y:S01]  /*2e10*/  ISETP.GE.AND P2, PT, R151, 0xa, PT ;  /* 0x0000000a9700780c */ /* 0x000fe20003f46270 */
[--C-:B------:R-:W-:Y:S01]  /*2e20*/  FADD.FTZ R124, R124, -R153.reuse ;  /* 0x800000997c7c7221 */ /* 0x100fe20000010000 */
[----:B------:R-:W-:Y:S01]  /*2e30*/  ISETP.LT.OR P3, PT, R139, 0x9, P3 ;  /* 0x000000098b00780c */ /* 0x000fe20001f61670 */
[--C-:B------:R-:W-:Y:S01]  /*2e40*/  FADD.FTZ R125, R125, -R153.reuse ;  /* 0x800000997d7d7221 */ /* 0x100fe20000010000 */
[----:B------:R-:W-:Y:S01]  /*2e50*/  FSEL R155, R12, -INF , !P6 ;  /* 0xff8000000c9b7808 */ /* 0x000fe20007000000 */
[--C-:B------:R-:W-:Y:S01]  /*2e60*/  FADD.FTZ R128, R128, -R153.reuse ;  /* 0x8000009980807221 */ /* 0x100fe20000010000 */
[----:B------:R-:W-:Y:S01]  /*2e70*/  ISETP.LT.OR P5, PT, R139, 0x2, P5 ;  /* 0x000000028b00780c */ /* 0x000fe20002fa1670 */
[----:B------:R-:W-:Y:S01]  /*2e80*/  FADD.FTZ R129, R129, -R153 ;  /* 0x8000009981817221 */ /* 0x000fe20000010000 */
[----:B------:R-:W-:Y:S01]  /*2e90*/  ISETP.GE.AND P1, PT, R151, 0x11, PT ;  /* 0x000000119700780c */ /* 0x000fe20003f26270 */
[----:B--2---:R-:W-:Y:S01]  /*2ea0*/  FFMA.FTZ R155, R155, UR46, -R23 ;  /* 0x0000002e9b9b7c23 */ /* 0x004fe20008010817 */
[----:B------:R-:W-:Y:S01]  /*2eb0*/  ISETP.GT.AND P4, PT, R150, 0x8, !P4 ;  /* 0x000000089600780c */ /* 0x000fe20006784270 */
[--C-:B------:R-:W-:Y:S01]  /*2ec0*/  FADD.FTZ R132, R132, -R153.reuse ;  /* 0x8000009984847221 */ /* 0x100fe20000010000 */
[----:B------:R-:W-:Y:S01]  /*2ed0*/  ISETP.GT.AND P6, PT, R150, 0x9, !P2 ;  /* 0x000000099600780c */ /* 0x000fe200057c4270 */
[----:B------:R-:W-:Y:S01]  /*2ee0*/  FADD.FTZ R133, R133, -R153 ;  /* 0x8000009985857221 */ /* 0x000fe20000010000 */
[----:B------:R-:W-:Y:S01]  /*2ef0*/  FSEL R146, R17, -INF , !P3 ;  /* 0xff80000011927808 */ /* 0x000fe20005800000 */
[----:B------:R-:W1:Y:S01]  /*2f00*/  MUFU.EX2 R155, R155 ;  /* 0x0000009b009b7308 */ /* 0x000e620000000800 */
[----:B------:R-:W-:Y:S01]  /*2f10*/  FSEL R149, R14, -INF , !P5 ;  /* 0xff8000000e957808 */ /* 0x000fe20006800000 */
[----:B-----5:R-:W-:Y:S01]  /*2f20*/  FADD.FTZ R126, R126, -R152 ;  /* 0x800000987e7e7221 */ /* 0x020fe20000010000 */
[----:B------:R-:W-:Y:S01]  /*2f30*/  ISETP.LT.OR P4, PT, R147, 0x9, P4 ;  /* 0x000000099300780c */ /* 0x000fe20002781670 */
[--C-:B---3--:R-:W-:Y:S01]  /*2f40*/  FFMA.FTZ R146, R146, UR46, -R10.reuse ;  /* 0x0000002e92927c23 */ /* 0x108fe2000801080a */
[----:B------:R-:W-:Y:S01]  /*2f50*/  ISETP.GT.AND P3, PT, R150, 0x10, !P1 ;  /* 0x000000109600780c */ /* 0x000fe20004f64270 */
[----:B------:R-:W-:Y:S01]  /*2f60*/  FFMA.FTZ R149, R149, UR46, -R10 ;  /* 0x0000002e95957c23 */ /* 0x000fe2000801080a */
[----:B------:R-:W-:Y:S01]  /*2f70*/  ISETP.LT.OR P6, PT, R147, 0xa, P6 ;  /* 0x0000000a9300780c */ /* 0x000fe200037c1670 */
[--C-:B------:R-:W-:Y:S01]  /*2f80*/  FADD.FTZ R122, R122, -R152.reuse ;  /* 0x800000987a7a7221 */ /* 0x100fe20000010000 */
[----:B------:R-:W-:Y:S01]  /*2f90*/  ISETP.GE.AND P5, PT, R151, 0x12, PT ;  /* 0x000000129700780c */ /* 0x000fe20003fa6270 */
[----:B------:R-:W-:Y:S01]  /*2fa0*/  MUFU.EX2 R146, R146 ;  /* 0x0000009200927308 */ /* 0x000fe20000000800 */
[----:B------:R-:W-:Y:S01]  /*2fb0*/  FSEL R142, R15, -INF , !P4 ;  /* 0xff8000000f8e7808 */ /* 0x000fe20006000000 */
[--C-:B------:R-:W-:Y:S01]  /*2fc0*/  FADD.FTZ R123, R123, -R152.reuse ;  /* 0x800000987b7b7221 */ /* 0x100fe20000010000 */
[----:B------:R-:W-:Y:S01]  /*2fd0*/  ISETP.LT.OR P3, PT, R147, 0x11, P3 ;  /* 0x000000119300780c */ /* 0x000fe20001f61670 */
[--C-:B------:R-:W-:Y:S01]  /*2fe0*/  FADD.FTZ R134, R134, -R152.reuse ;  /* 0x8000009886867221 */ /* 0x100fe20000010000 */
[----:B------:R-:W-:Y:S01]  /*2ff0*/  FSEL R143, R16, -INF , !P6 ;  /* 0xff800000108f7808 */ /* 0x000fe20007000000 */
[--C-:B------:R-:W-:Y:S01]  /*3000*/  FFMA.FTZ R142, R142, UR46, -R23.reuse ;  /* 0x0000002e8e8e7c23 */ /* 0x100fe20008010817 */
[----:B------:R-:W-:Y:S01]  /*3010*/  ISETP.GE.AND P4, PT, R151, 0x19, PT ;  /* 0x000000199700780c */ /* 0x000fe20003f86270 */
[----:B-1----:R-:W-:Y:S01]  /*3020*/  FMUL.FTZ R121, R155, R121 ;  /* 0x000000799b797220 */ /* 0x002fe20000410000 */
[----:B------:R-:W-:Y:S01]  /*3030*/  ISETP.GT.AND P6, PT, R150, 0x11, !P5 ;  /* 0x000000119600780c */ /* 0x000fe20006fc4270 */
[--C-:B------:R-:W-:Y:S01]  /*3040*/  FFMA.FTZ R143, R143, UR46, -R23.reuse ;  /* 0x0000002e8f8f7c23 */ /* 0x100fe20008010817 */
[----:B------:R-:W-:Y:S01]  /*3050*/  FSEL R140, R20, -INF , !P3 ;  /* 0xff800000148c7808 */ /* 0x000fe20005800000 */
[----:B------:R-:W1:Y:S01]  /*3060*/  MUFU.EX2 R142, R142 ;  /* 0x0000008e008e7308 */ /* 0x000e620000000800 */
[----:B------:R-:W-:Y:S01]  /*3070*/  ISETP.GT.AND P3, PT, R150, 0x18, !P4 ;  /* 0x000000189600780c */ /* 0x000fe20006764270 */
[----:B------:R-:W-:Y:S01]  /*3080*/  FFMA.FTZ R16, -R16, R16, 1 ;  /* 0x3f80000010107423 */ /* 0x000fe20000010110 */
[C---:B------:R-:W-:Y:S01]  /*3090*/  ISETP.LT.OR P6, PT, R147.reuse, 0x12, P6 ;  /* 0x000000129300780c */ /* 0x040fe200037c1670 */
[--C-:B------:R-:W-:Y:S01]  /*30a0*/  FFMA.FTZ R140, R140, UR46, -R23.reuse ;  /* 0x0000002e8c8c7c23 */ /* 0x100fe20008010817 */
[----:B------:R-:W-:Y:S01]  /*30b0*/  ISETP.LT.OR P3, PT, R147, 0x19, P3 ;  /* 0x000000199300780c */ /* 0x000fe20001f61670 */
[----:B------:R-:W-:Y:S01]  /*30c0*/  FFMA.FTZ R14, -R14, R14, 1 ;  /* 0x3f8000000e0e7423 */ /* 0x000fe2000001010e */
[----:B------:R-:W-:Y:S01]  /*30d0*/  FSEL R144, R21, -INF , !P6 ;  /* 0xff80000015907808 */ /* 0x000fe20007000000 */
[----:B------:R-:W2:Y:S01]  /*30e0*/  MUFU.EX2 R143, R143 ;  /* 0x0000008f008f7308 */ /* 0x000ea20000000800 */
[----:B------:R-:W-:Y:S01]  /*30f0*/  ISETP.GE.AND P6, PT, R151, 0x1, PT ;  /* 0x000000019700780c */ /* 0x000fe20003fc6270 */
[----:B------:R-:W-:Y:S01]  /*3100*/  FFMA.FTZ R17, -R17, R17, 1 ;  /* 0x3f80000011117423 */ /* 0x000fe20000010111 */
[----:B------:R-:W-:Y:S01]  /*3110*/  FSEL R156, R22, -INF , !P3 ;  /* 0xff800000169c7808 */ /* 0x000fe20005800000 */
[--C-:B------:R-:W-:Y:S01]  /*3120*/  FFMA.FTZ R144, R144, UR46, -R23.reuse ;  /* 0x0000002e90907c23 */ /* 0x100fe20008010817 */
[----:B------:R-:W-:Y:S01]  /*3130*/  ISETP.GT.AND P3, PT, R150, RZ, !P6 ;  /* 0x000000ff9600720c */ /* 0x000fe20007764270 */
[--C-:B------:R-:W-:Y:S01]  /*3140*/  FADD.FTZ R127, R127, -R152.reuse ;  /* 0x800000987f7f7221 */ /* 0x100fe20000010000 */
[----:B------:R-:W-:Y:S01]  /*3150*/  ISETP.GT.AND P6, PT, R145, RZ, !P6 ;  /* 0x000000ff9100720c */ /* 0x000fe200077c4270 */
[--C-:B------:R-:W-:Y:S01]  /*3160*/  FFMA.FTZ R156, R156, UR46, -R23.reuse ;  /* 0x0000002e9c9c7c23 */ /* 0x100fe20008010817 */
[----:B------:R-:W-:Y:S01]  /*3170*/  ISETP.LT.OR P3, PT, R147, 0x1, P3 ;  /* 0x000000019300780c */ /* 0x000fe20001f61670 */
[----:B------:R-:W3:Y:S01]  /*3180*/  MUFU.EX2 R140, R140 ;  /* 0x0000008c008c7308 */ /* 0x000ee20000000800 */
[----:B------:R-:W-:Y:S01]  /*3190*/  ISETP.GT.AND P2, PT, R145, 0x9, !P2 ;  /* 0x000000099100780c */ /* 0x000fe20005744270 */
[----:B-1----:R-:W-:Y:S01]  /*31a0*/  FMUL.FTZ R124, R142, R124 ;  /* 0x0000007c8e7c7220 */ /* 0x002fe20000410000 */
[----:B------:R-:W-:Y:S01]  /*31b0*/  FSEL R154, R11, -INF , !P3 ;  /* 0xff8000000b9a7808 */ /* 0x000fe20005800000 */
[--C-:B------:R-:W-:Y:S01]  /*31c0*/  FADD.FTZ R130, R130, -R152.reuse ;  /* 0x8000009882827221 */ /* 0x100fe20000010000 */
[----:B------:R-:W-:Y:S01]  /*31d0*/  ISETP.GE.AND P3, PT, R151, 0x1a, PT ;  /* 0x0000001a9700780c */ /* 0x000fe20003f66270 */
[--C-:B------:R-:W-:Y:S01]  /*31e0*/  FADD.FTZ R131, R131, -R152.reuse ;  /* 0x8000009883837221 */ /* 0x100fe20000010000 */
[C---:B------:R-:W-:Y:S01]  /*31f0*/  ISETP.GT.AND P1, PT, R145.reuse, 0x10, !P1 ;  /* 0x000000109100780c */ /* 0x040fe20004f24270 */
[--C-:B------:R-:W-:Y:S01]  /*3200*/  FFMA.FTZ R154, R154, UR46, -R23.reuse ;  /* 0x0000002e9a9a7c23 */ /* 0x100fe20008010817 */
[----:B------:R-:W-:Y:S01]  /*3210*/  ISETP.GT.AND P0, PT, R150, 0x19, !P3 ;  /* 0x000000199600780c */ /* 0x000fe20005f04270 */
[----:B------:R-:W1:Y:S01]  /*3220*/  MUFU.EX2 R144, R144 ;  /* 0x0000009000907308 */ /* 0x000e620000000800 */
[----:B------:R-:W-:Y:S01]  /*3230*/  ISETP.GT.AND P5, PT, R145, 0x11, !P5 ;  /* 0x000000119100780c */ /* 0x000fe20006fa4270 */
[----:B--2---:R-:W-:Y:S01]  /*3240*/  FMUL.FTZ R125, R143, R125 ;  /* 0x0000007d8f7d7220 */ /* 0x004fe20000410000 */
[----:B------:R-:W-:Y:S01]  /*3250*/  ISETP.LT.OR P0, PT, R147, 0x1a, P0 ;  /* 0x0000001a9300780c */ /* 0x000fe20000701670 */
[----:B------:R-:W-:Y:S01]  /*3260*/  FADD.FTZ R135, R135, -R152 ;  /* 0x8000009887877221 */ /* 0x000fe20000010000 */
[----:B------:R-:W-:Y:S01]  /*3270*/  ISETP.GT.AND P4, PT, R145, 0x18, !P4 ;  /* 0x000000189100780c */ /* 0x000fe20006784270 */
[----:B------:R-:W-:Y:S01]  /*3280*/  FMUL.FTZ R16, R125, R16 ;  /* 0x000000107d107220 */ /* 0x000fe20000410000 */
[----:B------:R-:W-:Y:S01]  /*3290*/  ISETP.GT.AND P3, PT, R145, 0x19, !P3 ;  /* 0x000000199100780c */ /* 0x000fe20005f64270 */
[----:B------:R-:W2:Y:S01]  /*32a0*/  MUFU.EX2 R154, R154 ;  /* 0x0000009a009a7308 */ /* 0x000ea20000000800 */
[----:B------:R-:W-:Y:S01]  /*32b0*/  FSEL R147, R141, -INF , !P0 ;  /* 0xff8000008d937808 */ /* 0x000fe20004000000 */
[----:B------:R-:W-:Y:S01]  /*32c0*/  FFMA.FTZ R125, -R20, R20, 1 ;  /* 0x3f800000147d7423 */ /* 0x000fe20000010114 */
[C---:B------:R-:W-:Y:S01]  /*32d0*/  ISETP.LT.OR P6, PT, R139.reuse, 0x1, P6 ;  /* 0x000000018b00780c */ /* 0x040fe200037c1670 */
[----:B---3--:R-:W-:Y:S01]  /*32e0*/  FMUL.FTZ R128, R140, R128 ;  /* 0x000000808c807220 */ /* 0x008fe20000410000 */
[----:B------:R-:W-:Y:S01]  /*32f0*/  ISETP.LT.OR P2, PT, R139, 0xa, P2 ;  /* 0x0000000a8b00780c */ /* 0x000fe20001741670 */
[----:B------:R-:W-:Y:S01]  /*3300*/  FFMA.FTZ R147, R147, UR46, -R23 ;  /* 0x0000002e93937c23 */ /* 0x000fe20008010817 */
[C---:B------:R-:W-:Y:S01]  /*3310*/  ISETP.LT.OR P1, PT, R139.reuse, 0x11, P1 ;  /* 0x000000118b00780c */ /* 0x040fe20000f21670 */
[----:B------:R-:W-:Y:S01]  /*3320*/  FMUL.FTZ R125, R128, R125 ;  /* 0x0000007d807d7220 */ /* 0x000fe20000410000 */
[C---:B------:R-:W-:Y:S01]  /*3330*/  ISETP.LT.OR P5, PT, R139.reuse, 0x12, P5 ;  /* 0x000000128b00780c */ /* 0x040fe20002fa1670 */
[----:B-1----:R-:W-:Y:S01]  /*3340*/  FMUL.FTZ R129, R144, R129 ;  /* 0x0000008190817220 */ /* 0x002fe20000410000 */
[C---:B------:R-:W-:Y:S01]  /*3350*/  ISETP.LT.OR P4, PT, R139.reuse, 0x19, P4 ;  /* 0x000000198b00780c */ /* 0x040fe20002781670 */
[----:B------:R-:W1:Y:S01]  /*3360*/  MUFU.EX2 R147, R147 ;  /* 0x0000009300937308 */ /* 0x000e620000000800 */
[----:B------:R-:W-:Y:S01]  /*3370*/  ISETP.LT.OR P3, PT, R139, 0x1a, P3 ;  /* 0x0000001a8b00780c */ /* 0x000fe20001f61670 */
[----:B------:R-:W-:Y:S01]  /*3380*/  FFMA.FTZ R128, -R22, R22, 1 ;  /* 0x3f80000016807423 */ /* 0x000fe20000010116 */
[----:B------:R-:W-:Y:S01]  /*3390*/  ISETP.NE.AND P0, PT, R148, RZ, PT ;  /* 0x000000ff9400720c */ /* 0x000fe20003f05270 */
[----:B------:R-:W-:Y:S01]  /*33a0*/  IMAD.U32 R153, RZ, RZ, UR37 ;  /* 0x00000025ff997e24 */ /* 0x000fe2000f8e00ff */
[----:B------:R-:W-:Y:S01]  /*33b0*/  FSEL R151, R13, -INF , !P6 ;  /* 0xff8000000d977808 */ /* 0x000fe20007000000 */
[----:B--2---:R-:W-:Y:S01]  /*33c0*/  FMUL.FTZ R120, R154, R120 ;  /* 0x000000789a787220 */ /* 0x004fe20000410000 */
[----:B------:R-:W-:Y:S01]  /*33d0*/  FSEL R145, R18, -INF , !P2 ;  /* 0xff80000012917808 */ /* 0x000fe20005000000 */
[----:B------:R-:W2:Y:S01]  /*33e0*/  MUFU.EX2 R149, R149 ;  /* 0x0000009500957308 */ /* 0x000ea20000000800 */
        /* <DEDUP_REMOVED lines=8> */
[----:B------:R-:W3:Y:S01]  /*3470*/  MUFU.EX2 R151, R151 ;  /* 0x0000009700977308 */ /* 0x000ee20000000800 */
[--C-:B------:R-:W-:Y:S01]  /*3480*/  FFMA.FTZ R23, R23, UR46, -R10.reuse ;  /* 0x0000002e17177c23 */ /* 0x100fe2000801080a */
[----:B------:R-:W-:Y:S01]  /*3490*/  FFMA.FTZ R13, -R13, R13, 1 ;  /* 0x3f8000000d0d7423 */ /* 0x000fe2000001010d */
[----:B------:R-:W-:Y:S01]  /*34a0*/  FFMA.FTZ R139, R139, UR46, -R10 ;  /* 0x0000002e8b8b7c23 */ /* 0x000fe2000801080a */
[----:B------:R-:W-:Y:S01]  /*34b0*/  FFMA.FTZ R10, -R11, R11, 1 ;  /* 0x3f8000000b0a7423 */ /* 0x000fe2000001010b */
[----:B------:R-:W-:Y:S01]  /*34c0*/  FFMA.FTZ R11, -R12, R12, 1 ;  /* 0x3f8000000c0b7423 */ /* 0x000fe2000001010c */
[----:B-1----:R-:W-:Y:S01]  /*34d0*/  FMUL.FTZ R12, R147, R133 ;  /* 0x00000085930c7220 */ /* 0x002fe20000410000 */
[----:B------:R-:W-:Y:S01]  /*34e0*/  F2FP.BF16.F32.PACK_AB R20, R155, R154 ;  /* 0x0000009a9b14723e */ /* 0x000fe200000010ff */
[----:B------:R-:W-:Y:S01]  /*34f0*/  FMUL.FTZ R10, R120, R10 ;  /* 0x0000000a780a7220 */ /* 0x000fe20000410000 */
[----:B------:R-:W-:Y:S01]  /*3500*/  FMUL.FTZ R11, R121, R11 ;  /* 0x0000000b790b7220 */ /* 0x000fe20000410000 */
[----:B------:R-:W1:Y:S01]  /*3510*/  MUFU.EX2 R120, R156 ;  /* 0x0000009c00787308 */ /* 0x000e620000000800 */
[----:B------:R-:W-:Y:S01]  /*3520*/  FFMA.FTZ R121, -R15, R15, 1 ;  /* 0x3f8000000f797423 */ /* 0x000fe2000001010f */
[----:B--2---:R-:W-:Y:S01]  /*3530*/  FMUL.FTZ R123, R149, R123 ;  /* 0x0000007b957b7220 */ /* 0x004fe20000410000 */
[----:B------:R-:W-:Y:S01]  /*3540*/  F2FP.BF16.F32.PACK_AB R22, R143, R142 ;  /* 0x0000008e8f16723e */ /* 0x000fe200000010ff */
[----:B------:R-:W-:Y:S01]  /*3550*/  FFMA.FTZ R18, -R18, R18, 1 ;  /* 0x3f80000012127423 */ /* 0x000fe20000010112 */
[----:B------:R-:W-:Y:S01]  /*3560*/  FMUL.FTZ R121, R124, R121 ;  /* 0x000000797c797220 */ /* 0x000fe20000410000 */
[----:B------:R-:W-:Y:S01]  /*3570*/  FFMA.FTZ R124, -R21, R21, 1 ;  /* 0x3f800000157c7423 */ /* 0x000fe20000010115 */
[----:B---3--:R-:W-:Y:S01]  /*3580*/  FMUL.FTZ R122, R151, R122 ;  /* 0x0000007a977a7220 */ /* 0x008fe20000410000 */
[----:B------:R-:W2:Y:S01]  /*3590*/  MUFU.EX2 R145, R145 ;  /* 0x0000009100917308 */ /* 0x000ea20000000800 */
[----:B------:R-:W-:Y:S01]  /*35a0*/  F2FP.BF16.F32.PACK_AB R21, R149, R151 ;  /* 0x000000979515723e */ /* 0x000fe200000010ff */
[----:B------:R-:W-:Y:S01]  /*35b0*/  FMUL.FTZ R124, R129, R124 ;  /* 0x0000007c817c7220 */ /* 0x000fe20000410000 */
[----:B------:R-:W-:Y:S01]  /*35c0*/  FFMA.FTZ R129, -R141, R141, 1 ;  /* 0x3f8000008d817423 */ /* 0x000fe2000001018d */
[----:B------:R-:W-:Y:S01]  /*35d0*/  FMUL.FTZ R122, R122, R13 ;  /* 0x0000000d7a7a7220 */ /* 0x000fe20000410000 */
[----:B------:R-:W-:Y:S01]  /*35e0*/  FMUL.FTZ R123, R123, R14 ;  /* 0x0000000e7b7b7220 */ /* 0x000fe20000410000 */
[----:B------:R-:W-:Y:S01]  /*35f0*/  FFMA.FTZ R19, -R19, R19, 1 ;  /* 0x3f80000013137423 */ /* 0x000fe20000010113 */
[----:B------:R-:W-:Y:S01]  /*3600*/  FMUL.FTZ R129, R12, R129 ;  /* 0x000000810c817220 */ /* 0x000fe20000410000 */
[----:B------:R-:W-:Y:S01]  /*3610*/  FMUL.FTZ R12, R146, R126 ;  /* 0x0000007e920c7220 */ /* 0x000fe20000410000 */
[----:B-1----:R-:W-:Y:S01]  /*3620*/  FMUL.FTZ R15, R120, R132 ;  /* 0x00000084780f7220 */ /* 0x002fe20000410000 */
[----:B------:R-:W1:Y:S01]  /*3630*/  MUFU.EX2 R150, R150 ;  /* 0x0000009600967308 */ /* 0x000e620000000800 */
[----:B------:R-:W-:Y:S01]  /*3640*/  F2FP.BF16.F32.PACK_AB R14, R147, R120 ;  /* 0x00000078930e723e */ /* 0x000fe200000010ff */
[----:B------:R-:W-:Y:S01]  /*3650*/  FMUL.FTZ R17, R12, R17 ;  /* 0x000000110c117220 */ /* 0x000fe20000410000 */
[----:B------:R-:W-:Y:S01]  /*3660*/  FMUL.FTZ R128, R15, R128 ;  /* 0x000000800f807220 */ /* 0x000fe20000410000 */
[----:B------:R-:W-:Y:S01]  /*3670*/  F2FP.BF16.F32.PACK_AB R12, R144, R140 ;  /* 0x0000008c900c723e */ /* 0x000fe200000010ff */
[----:B------:R-:W-:Y:S01]  /*3680*/  FFMA.FTZ R136, -R136, R136, 1 ;  /* 0x3f80000088887423 */ /* 0x000fe20000010188 */
[----:B------:R-:W-:Y:S01]  /*3690*/  FFMA.FTZ R137, -R137, R137, 1 ;  /* 0x3f80000089897423 */ /* 0x000fe20000010189 */
[----:B--2---:R-:W-:Y:S01]  /*36a0*/  FMUL.FTZ R127, R145, R127 ;  /* 0x0000007f917f7220 */ /* 0x004fe20000410000 */
[----:B------:R2:W3:Y:S01]  /*36b0*/  MUFU.EX2 R15, R23 ;  /* 0x00000017000f7308 */ /* 0x0004e20000000800 */
[----:B------:R-:W-:Y:S01]  /*36c0*/  FFMA.FTZ R138, -R138, R138, 1 ;  /* 0x3f8000008a8a7423 */ /* 0x000fe2000001018a */
[----:B------:R-:W-:Y:S01]  /*36d0*/  F2FP.BF16.F32.PACK_AB R124, R124, R125 ;  /* 0x0000007d7c7c723e */ /* 0x000fe200000010ff */
[----:B------:R-:W-:Y:S01]  /*36e0*/  FMUL.FTZ R18, R127, R18 ;  /* 0x000000127f127220 */ /* 0x000fe20000410000 */
[----:B------:R-:W-:-:S04]  /*36f0*/  VIADD R153, R153, 0x33400 ;  /* 0x0003340099997836 */ /* 0x000fc80000000000 */
[----:B------:R-:W4:Y:S01]  /*3700*/  MUFU.EX2 R148, R148 ;  /* 0x0000009400947308 */ /* 0x000f220000000800 */
[----:B--2---:R-:W-:Y:S01]  /*3710*/  F2FP.BF16.F32.PACK_AB R23, R145, R146 ;  /* 0x000000929117723e */ /* 0x004fe200000010ff */
[----:B------:R-:W-:Y:S01]  /*3720*/  BAR.SYNC.DEFER_BLOCKING 0x9, 0x180 ;  /* 0x0246000000007b1d */ /* 0x000fe20000010000 */
[----:B-1----:R-:W-:Y:S01]  /*3730*/  FMUL.FTZ R130, R150, R130 ;  /* 0x0000008296827220 */ /* 0x002fe20000410000 */
[----:B------:R-:W-:-:S03]  /*3740*/  R2UR UR5, R153 ;  /* 0x00000000990572ca */ /* 0x000fc600000e0000 */
[----:B------:R-:W-:Y:S01]  /*3750*/  FMUL.FTZ R19, R130, R19 ;  /* 0x0000001382137220 */ /* 0x000fe20000410000 */
[----:B------:R-:W1:Y:S01]  /*3760*/  MUFU.EX2 R126, R139 ;  /* 0x0000008b007e7308 */ /* 0x000e620000000800 */
[----:B---3--:R-:W-:-:S04]  /*3770*/  FMUL.FTZ R134, R15, R134 ;  /* 0x000000860f867220 */ /* 0x008fc80000410000 */
[----:B------:R-:W-:Y:S01]  /*3780*/  FMUL.FTZ R127, R134, R137 ;  /* 0x00000089867f7220 */ /* 0x000fe20000410000 */
[C---:B----4-:R-:W-:Y:S01]  /*3790*/  F2FP.BF16.F32.PACK_AB R13, R148.reuse, R150 ;  /* 0x00000096940d723e */ /* 0x050fe200000010ff */
[----:B------:R-:W-:Y:S02]  /*37a0*/  FMUL.FTZ R131, R148, R131 ;  /* 0x0000008394837220 */ /* 0x000fe40000410000 */
[----:B------:R-:W-:Y:S02]  /*37b0*/  USHF.R.U32.HI UR5, URZ, 0x4, UR5 ;  /* 0x000000043f057899 */ /* 0x000fe40008011605 */
[----:B------:R-:W-:Y:S02]  /*37c0*/  FMUL.FTZ R136, R131, R136 ;  /* 0x0000008883887220 */ /* 0x000fe40000410000 */
[----:B------:R-:W-:Y:S01]  /*37d0*/  ULOP3.LUT UR5, UR5, 0x3fff, URZ, 0xc0, !UPT ;  /* 0x00003fff05057892 */ /* 0x000fe2000f8ec03f */
[C---:B-1----:R-:W-:Y:S01]  /*37e0*/  F2FP.BF16.F32.PACK_AB R15, R126.reuse, R15 ;  /* 0x0000000f7e0f723e */ /* 0x042fe200000010ff */
[----:B------:R-:W-:Y:S01]  /*37f0*/  STSM.16.M88.4 [R9+0x30400], R20 ;  /* 0x0304001409007844 */ /* 0x000fe20000000200 */
[----:B------:R-:W-:Y:S01]  /*3800*/  FMUL.FTZ R135, R126, R135 ;  /* 0x000000877e877220 */ /* 0x000fe20000410000 */
[----:B------:R-:W-:-:S02]  /*3810*/  F2FP.BF16.F32.PACK_AB R126, R129, R128 ;  /* 0x00000080817e723e */ /* 0x000fc400000010ff */
[----:B------:R1:W-:Y:S01]  /*3820*/  STSM.16.M88.4 [R157], R12 ;  /* 0x0000000c9d007844 */ /* 0x0003e20000000200 */
[----:B------:R-:W-:Y:S01]  /*3830*/  FMUL.FTZ R138, R135, R138 ;  /* 0x0000008a878a7220 */ /* 0x000fe20000410000 */
[----:B------:R-:W-:Y:S01]  /*3840*/  F2FP.BF16.F32.PACK_AB R125, R136, R19 ;  /* 0x00000013887d723e */ /* 0x000fe200000010ff */
[----:B------:R-:W-:Y:S01]  /*3850*/  @!PT LDS RZ, [RZ] ;  /* 0x00000000fffff984 */ /* 0x000fe20000000800 */
[----:B------:R-:W-:Y:S01]  /*3860*/  @!PT LDS RZ, [RZ] ;  /* 0x00000000fffff984 */ /* 0x000fe20000000800 */
[----:B------:R-:W-:Y:S01]  /*3870*/  @!PT LDS RZ, [RZ] ;  /* 0x00000000fffff984 */ /* 0x000fe20000000800 */
[----:B------:R-:W-:Y:S01]  /*3880*/  @!PT LDS RZ, [RZ] ;  /* 0x00000000fffff984 */ /* 0x000fe20000000800 */
[----:B------:R2:W-:Y:S06]  /*3890*/  MEMBAR.ALL.CTA ;  /* 0x0000000000007992 */ /* 0x0005ec0000008000 */
[----:B--2---:R-:W2:Y:S01]  /*38a0*/  FENCE.VIEW.ASYNC.S ;  /* 0x00000000000073c6 */ /* 0x004ea20000000000 */
[----:B------:R-:W-:-:S02]  /*38b0*/  F2FP.BF16.F32.PACK_AB R127, R138, R127 ;  /* 0x0000007f8a7f723e */ /* 0x000fc400000010ff */
[----:B-1----:R-:W-:Y:S02]  /*38c0*/  F2FP.BF16.F32.PACK_AB R12, R11, R10 ;  /* 0x0000000a0b0c723e */ /* 0x002fe400000010ff */
        /* <DEDUP_REMOVED lines=26> */
[----:B------:R-:W-:Y:S01]  /*3a70*/  ULOP3.LUT UR12, UR5, 0x10000, URZ, 0xfc, !UPT ;  /* 0x00010000050c7892 */ /* 0x000fe2000f8efc3f */
        /* <DEDUP_REMOVED lines=51> */
.L_x_1517:
        /* <DEDUP_REMOVED lines=59> */
.L_x_1518:
        /* <DEDUP_REMOVED lines=63> */
.L_x_1493:
[----:B------:R-:W-:Y:S05]  /*4550*/  @P0 BRA `(.L_x_1491) ;  /* 0x0000003c008c0947 */ /* 0x000fea0003800000 */
[----:B------:R-:W1:Y:S01]  /*4560*/  S2R R4, SR_TID.X ;  /* 0x0000000000047919 */ /* 0x000e620000002100 */
[----:B------:R-:W2:Y:S01]  /*4570*/  S2UR UR5, SR_CTAID.Y ;  /* 0x00000000000579c3 */ /* 0x000ea20000002600 */
[----:B------:R-:W-:Y:S01]  /*4580*/  ULDC UR4, c[0x0][0x850] ;  /* 0x0002140000047ab9 */ /* 0x000fe20000000800 */
[----:B------:R-:W-:Y:S01]  /*4590*/  ULDC.64 UR12, c[0x0][0x818] ;  /* 0x00020600000c7ab9 */ /* 0x000fe20000000a00 */
[----:B------:R-:W-:Y:S01]  /*45a0*/  UISETP.NE.AND UP0, UPT, UR4, 0x1, UPT ;  /* 0x000000010400788c */ /* 0x000fe2000bf05270 */
[----:B------:R-:W-:Y:S01]  /*45b0*/  BSSY B0, `(.L_x_1520) ;  /* 0x0000052000007945 */ /* 0x000fe20003800000 */
[----:B------:R-:W-:Y:S01]  /*45c0*/  ULDC.64 UR14, c[0x0][0x820] ;  /* 0x00020800000e7ab9 */ /* 0x000fe20000000a00 */
[----:B------:R-:W-:Y:S01]  /*45d0*/  UMOV UR4, 0x400 ;  /* 0x0000040000047882 */ /* 0x000fe20000000000 */
[----:B------:R-:W-:Y:S01]  /*45e0*/  ULDC.64 UR16, c[0x0][0x848] ;  /* 0x0002120000107ab9 */ /* 0x000fe20000000a00 */
[----:B------:R-:W3:Y:S06]  /*45f0*/  S2UR UR9, SR_CgaCtaId ;  /* 0x00000000000979c3 */ /* 0x000eec0000008800 */
[----:B------:R-:W-:-:S02]  /*4600*/  @UP0 ULDC UR6, c[0x0][0x854] ;  /* 0x0002150000060ab9 */ /* 0x000fc40000000800 */
[----:B------:R-:W4:Y:S01]  /*4610*/  S2UR UR8, SR_CTAID.X ;  /* 0x00000000000879c3 */ /* 0x000f220000002500 */
[----:B--2---:R-:W-:-:S07]  /*4620*/  UIMAD.WIDE.U32 UR6, UR5, UR6, URZ ;  /* 0x00000006050672a5 */ /* 0x004fce000f8e003f */
[----:B------:R-:W2:Y:S01]  /*4630*/  S2UR UR18, SR_CTAID.Z ;  /* 0x00000000001279c3 */ /* 0x000ea20000002700 */
[----:B-1----:R-:W-:Y:S01]  /*4640*/  VIADD R3, R4, 0xffffff80 ;  /* 0xffffff8004037836 */ /* 0x002fe20000000000 */
[----:B---3--:R-:W-:-:S03]  /*4650*/  ULEA UR4, UR9, UR4, 0x18 ;  /* 0x0000000409047291 */ /* 0x008fc6000f8ec03f */
[----:B------:R-:W-:Y:S01]  /*4660*/  @UP0 ULDC UR9, c[0x0][0x858] ;  /* 0x0002160000090ab9 */ /* 0x000fe20000000800 */
[----:B------:R-:W-:Y:S01]  /*4670*/  SHF.R.S32.HI R0, RZ, 0x1f, R3 ;  /* 0x0000001fff007819 */ /* 0x000fe20000011403 */
[----:B------:R-:W-:Y:S01]  /*4680*/  @UP0 USHF.R.U32.HI UR5, URZ, UR9, UR7 ;  /* 0x000000093f050299 */ /* 0x000fe20008011607 */
[----:B------:R-:W-:Y:S01]  /*4690*/  BAR.SYNC.DEFER_BLOCKING 0x1, 0x180 ;  /* 0x0046000000007b1d */ /* 0x000fe20000010000 */
[----:B------:R-:W-:Y:S01]  /*46a0*/  ISETP.NE.AND P0, PT, R3, RZ, PT ;  /* 0x000000ff0300720c */ /* 0x000fe20003f05270 */
[----:B----4-:R-:W-:Y:S01]  /*46b0*/  UIMAD UR8, UR8, 0x4800, URZ ;  /* 0x00004800080878a4 */ /* 0x010fe2000f8e023f */
[----:B------:R-:W-:Y:S01]  /*46c0*/  LEA.HI R2, R0, R3, RZ, 0x7 ;  /* 0x0000000300027211 */ /* 0x000fe200078f38ff */
[----:B------:R-:W-:Y:S02]  /*46d0*/  USHF.R.S32.HI UR10, URZ, 0x1f, UR5 ;  /* 0x0000001f3f0a7899 */ /* 0x000fe40008011405 */
[----:B------:R-:W-:Y:S01]  /*46e0*/  USHF.R.S32.HI UR9, URZ, 0x1f, UR8 ;  /* 0x0000001f3f097899 */ /* 0x000fe20008011408 */
[----:B------:R-:W-:Y:S01]  /*46f0*/  LOP3.LUT R0, R2, 0x3fffff80, RZ, 0xc0, !PT ;  /* 0x3fffff8002007812 */ /* 0x000fe200078ec0ff */
[----:B------:R-:W-:Y:S01]  /*4700*/  UIMAD UR11, UR10, UR12, URZ ;  /* 0x0000000c0a0b72a4 */ /* 0x000fe2000f8e023f */
[----:B------:R-:W-:Y:S01]  /*4710*/  SHF.R.S32.HI R5, RZ, 0x7, R2 ;  /* 0x00000007ff057819 */ /* 0x000fe20000011402 */
[----:B------:R-:W-:-:S02]  /*4720*/  UIMAD.WIDE.U32 UR6, UR5, UR12, UR8 ;  /* 0x0000000c050672a5 */ /* 0x000fc4000f8e0008 */
[----:B------:R-:W-:Y:S01]  /*4730*/  IMAD.IADD R0, R3, 0x1, -R0 ;  /* 0x0000000103007824 */ /* 0x000fe200078e0a00 */
[----:B------:R-:W-:-:S03]  /*4740*/  UIMAD UR11, UR5, UR13, UR11 ;  /* 0x0000000d050b72a4 */ /* 0x000fc6000f8e020b */
[----:B------:R-:W-:Y:S01]  /*4750*/  IMAD R0, R5, 0x600, R0 ;  /* 0x0000060005007824 */ /* 0x000fe200078e0200 */
[----:B------:R-:W-:Y:S01]  /*4760*/  ULDC.64 UR12, c[0x0][0x840] ;  /* 0x00021000000c7ab9 */ /* 0x000fe20000000a00 */
[----:B------:R-:W-:Y:S02]  /*4770*/  UIADD3 UR7, UR7, UR11, URZ ;  /* 0x0000000b07077290 */ /* 0x000fe4000fffe03f */
[----:B------:R-:W-:Y:S01]  /*4780*/  IMAD.SHL.U32 R0, R0, 0x4, RZ ;  /* 0x0000000400007824 */ /* 0x000fe200078e00ff */
[----:B------:R-:W-:Y:S02]  /*4790*/  UIMAD UR10, UR10, UR12, URZ ;  /* 0x0000000c0a0a72a4 */ /* 0x000fe4000f8e023f */
[----:B------:R-:W-:Y:S02]  /*47a0*/  UIMAD.WIDE.U32 UR8, UR5, UR12, UR8 ;  /* 0x0000000c050872a5 */ /* 0x000fe4000f8e0008 */
[----:B------:R-:W-:Y:S01]  /*47b0*/  LEA R0, R0, UR4, 0x2 ;  /* 0x0000000400007c11 */ /* 0x000fe2000f8e10ff */
[----:B------:R-:W-:-:S02]  /*47c0*/  UIMAD UR12, UR5, UR13, UR10 ;  /* 0x0000000d050c72a4 */ /* 0x000fc4000f8e020a */
[----:B--2---:R-:W-:Y:S02]  /*47d0*/  USHF.R.S32.HI UR5, URZ, 0x1f, UR18 ;  /* 0x0000001f3f057899 */ /* 0x004fe40008011412 */
[----:B------:R1:W-:Y:S01]  /*47e0*/  STS.128 [R0], R24 ;  /* 0x0000001800007388 */ /* 0x0003e20000000c00 */
[----:B------:R-:W-:Y:S02]  /*47f0*/  UIADD3 UR9, UR9, UR12, URZ ;  /* 0x0000000c09097290 */ /* 0x000fe4000fffe03f */
[----:B------:R-:W-:Y:S01]  /*4800*/  UIMAD UR10, UR5, UR14, URZ ;  /* 0x0000000e050a72a4 */ /* 0x000fe2000f8e023f */
[----:B------:R1:W-:Y:S01]  /*4810*/  STS.128 [R0+0x800], R28 ;  /* 0x0008001c00007388 */ /* 0x0003e20000000c00 */
[----:B------:R-:W-:Y:S02]  /*4820*/  UIMAD UR5, UR5, UR16, URZ ;  /* 0x00000010050572a4 */ /* 0x000fe4000f8e023f */
[----:B------:R-:W-:Y:S01]  /*4830*/  UIMAD UR10, UR18, UR15, UR10 ;  /* 0x0000000f120a72a4 */ /* 0x000fe2000f8e020a */
[----:B------:R1:W-:Y:S01]  /*4840*/  STS.128 [R0+0x1000], R32 ;  /* 0x0010002000007388 */ /* 0x0003e20000000c00 */
[----:B------:R-:W-:-:S02]  /*4850*/  UIMAD.WIDE.U32 UR6, UR18, UR14, UR6 ;  /* 0x0000000e120672a5 */ /* 0x000fc4000f8e0006 */
[----:B------:R-:W-:Y:S01]  /*4860*/  UIMAD UR5, UR18, UR17, UR5 ;  /* 0x00000011120572a4 */ /* 0x000fe2000f8e0205 */
[----:B------:R1:W-:Y:S01]  /*4870*/  STS.128 [R0+0x1800], R36 ;  /* 0x0018002400007388 */ /* 0x0003e20000000c00 */
[----:B------:R-:W-:Y:S01]  /*4880*/  UIMAD.WIDE.U32 UR8, UR18, UR16, UR8 ;  /* 0x00000010120872a5 */ /* 0x000fe2000f8e0008 */
[----:B------:R-:W-:Y:S02]  /*4890*/  ULDC.64 UR12, c[0x0][0x800] ;  /* 0x00020000000c7ab9 */ /* 0x000fe40000000a00 */
[----:B------:R1:W-:Y:S01]  /*48a0*/  STS.128 [R0+0x2000], R40 ;  /* 0x0020002800007388 */ /* 0x0003e20000000c00 */
[----:B------:R-:W-:Y:S01]  /*48b0*/  ULDC.64 UR14, c[0x0][0x828] ;  /* 0x00020a00000e7ab9 */ /* 0x000fe20000000a00 */
[----:B------:R-:W-:Y:S02]  /*48c0*/  UIADD3 UR7, UR7, UR10, URZ ;  /* 0x0000000a07077290 */ /* 0x000fe4000fffe03f */
[----:B------:R1:W-:Y:S01]  /*48d0*/  STS.128 [R0+0x2800], R44 ;  /* 0x0028002c00007388 */ /* 0x0003e20000000c00 */
[----:B------:R-:W-:-:S02]  /*48e0*/  ULEA UR12, UP0, UR6, UR12, 0x2 ;  /* 0x0000000c060c7291 */ /* 0x000fc4000f80103f */
[----:B------:R-:W-:Y:S01]  /*48f0*/  UIADD3 UR5, UR9, UR5, URZ ;  /* 0x0000000509057290 */ /* 0x000fe2000fffe03f */
[----:B------:R1:W-:Y:S01]  /*4900*/  STS.128 [R0+0x3000], R48 ;  /* 0x0030003000007388 */ /* 0x0003e20000000c00 */
[----:B------:R-:W-:Y:S02]  /*4910*/  ULEA UR14, UP1, UR8, UR14, 0x2 ;  /* 0x0000000e080e7291 */ /* 0x000fe4000f82103f */
[----:B------:R-:W-:Y:S01]  /*4920*/  ULEA.HI.X UR13, UR6, UR13, UR7, 0x2, UP0 ;  /* 0x0000000d060d7291 */ /* 0x000fe200080f1407 */
[----:B------:R1:W-:Y:S01]  /*4930*/  STS.128 [R0+0x3800], R52 ;  /* 0x0038003400007388 */ /* 0x0003e20000000c00 */
[----:B------:R-:W-:-:S03]  /*4940*/  ULEA.HI.X UR7, UR8, UR15, UR5, 0x2, UP1 ;  /* 0x0000000f08077291 */ /* 0x000fc600088f1405 */
        /* <DEDUP_REMOVED lines=10> */
[----:B--2---:R-:W-:Y:S06]  /*49f0*/  BAR.SYNC.DEFER_BLOCKING 0x1, 0x180 ;  /* 0x0046000000007b1d */ /* 0x004fec0000010000 */
[----:B------:R-:W-:Y:S05]  /*4a00*/  @P0 BRA `(.L_x_1521) ;  /* 0x0000000000300947 */ /* 0x000fea0003800000 */
[----:B------:R-:W-:Y:S01]  /*4a10*/  PLOP3.LUT P0, PT, PT, PT, PT, 0x80, 0x0 ;  /* 0x000000000000781c */ /* 0x000fe20003f0f070 */
[----:B------:R-:W-:Y:S01]  /*4a20*/  UMOV UR5, 0x1200 ;  /* 0x0000120000057882 */ /* 0x000fe20000000000 */
[----:B------:R-:W-:Y:S01]  /*4a30*/  UMOV UR8, 0x0 ;  /* 0x0000000000087882 */ /* 0x000fe20000000000 */
[----:B------:R-:W-:Y:S01]  /*4a40*/  UMOV UR9, 0x14f00000 ;  /* 0x14f0000000097882 */ /* 0x000fe20000000000 */
[----:B------:R-:W-:-:S09]  /*4a50*/  UMOV UR6, UR14 ;  /* 0x0000000e00067c82 */ /* 0x000fd20008000000 */
.L_x_1522:
[----:B------:R-:W-:Y:S01]  /*4a60*/  @P0 ELECT P1, URZ, PT ;  /* 0x00000000003f082f */ /* 0x000fe20003820000 */
[----:B------:R2:W-:-:S12]  /*4a70*/  UBLKRED.G.S.ADD.F32.RN [UR6], [UR4], UR5, desc[UR8] ;  /* 0x00000806040073bb */ /* 0x0005d800080a1405 */
[----:B------:R-:W-:Y:S02]  /*4a80*/  @P1 PLOP3.LUT P0, PT, P1, PT, PT, 0x8, 0x0 ;  /* 0x000000000000181c */ /* 0x000fe40000f0e170 */
[----:B------:R-:W-:-:S11]  /*4a90*/  PLOP3.LUT P1, PT, PT, PT, PT, 0x8, 0x0 ;  /* 0x000000000000781c */ /* 0x000fd60003f2e170 */
[----:B--2---:R-:W-:Y:S05]  /*4aa0*/  @P0 BRA.U.ANY `(.L_x_1522) ;  /* 0xfffffffd00ec0947 */ /* 0x004fea000393ffff */
[----:B------:R0:W-:Y:S01]  /*4ab0*/  UTMACMDFLUSH ;  /* 0x00000000000079b7 */ /* 0x0001e20000000000 */
[----:B------:R-:W-:-:S04]  /*4ac0*/  DEPBAR.LE SB0, 0x0 ;  /* 0x000080000000791a */ /* 0x000fc80000000000 */
.L_x_1521:
[----:B------:R-:W-:Y:S05]  /*4ad0*/  BSYNC B0 ;  /* 0x0000000000007941 */ /* 0x000fea0003800000 */
.L_x_1520:
        /* <DEDUP_REMOVED lines=26> */
[----:B------:R-:W-:Y:S01]  /*4c80*/  UMOV UR6, UR12 ;  /* 0x0000000c00067c82 */ /* 0x000fe20008000000 */
[----:B------:R-:W-:-:S08]  /*4c90*/  UMOV UR7, UR13 ;  /* 0x0000000d00077c82 */ /* 0x000fd00008000000 */
.L_x_1523:
[----:B------:R-:W-:Y:S01]  /*4ca0*/  @P0 ELECT P1, URZ, PT ;  /* 0x00000000003f082f */ /* 0x000fe20003820000 */
[----:B------:R2:W-:-:S12]  /*4cb0*/  UBLKRED.G.S.ADD.F32.RN [UR6], [UR4], UR5, desc[UR8] ;  /* 0x00000806040073bb */ /* 0x0005d800080a1405 */
[----:B------:R-:W-:Y:S02]  /*4cc0*/  @P1 PLOP3.LUT P0, PT, P1, PT, PT, 0x8, 0x0 ;  /* 0x000000000000181c */ /* 0x000fe40000f0e170 */
[----:B------:R-:W-:-:S11]  /*4cd0*/  PLOP3.LUT P1, PT, PT, PT, PT, 0x8, 0x0 ;  /* 0x000000000000781c */ /* 0x000fd60003f2e170 */
[----:B--2---:R-:W-:Y:S05]  /*4ce0*/  @P0 BRA.U.ANY `(.L_x_1523) ;  /* 0xfffffffd00ec0947 */ /* 0x004fea000393ffff */
[----:B------:R0:W-:Y:S01]  /*4cf0*/  UTMACMDFLUSH ;  /* 0x00000000000079b7 */ /* 0x0001e20000000000 */
[----:B------:R-:W-:-:S04]  /*4d00*/  DEPBAR.LE SB0, 0x0 ;  /* 0x000080000000791a */ /* 0x000fc80000000000 */
[----:B------:R-:W-:Y:S05]  /*4d10*/  BRA `(.L_x_1491) ;  /* 0x00000034009c7947 */ /* 0x000fea0003800000 */
.L_x_1489:
        /* <DEDUP_REMOVED lines=40> */
.L_x_1525:
[----:B------:R-:W-:Y:S02]  /*4fa0*/  UISETP.GT.AND UP0, UPT, UR8, UR5, UPT ;  /* 0x000000050800728c */ /* 0x000fe4000bf04270 */
[----:B------:R-:W-:Y:S02]  /*4fb0*/  USHF.R.S32.HI UR14, URZ, 0x1f, UR12 ;  /* 0x0000001f3f0e7899 */ /* 0x000fe4000801140c */
[----:B------:R-:W-:Y:S02]  /*4fc0*/  USHF.R.S32.HI UR4, URZ, 0x1f, UR13 ;  /* 0x0000001f3f047899 */ /* 0x000fe4000801140d */
[----:B------:R-:W-:-:S13]  /*4fd0*/  PLOP3.LUT P0, PT, PT, PT, UP0, 0x80, 0x0 ;  /* 0x000000000000781c */ /* 0x000fda0003f0f008 */
[----:B------:R-:W-:Y:S05]  /*4fe0*/  @!P0 BRA `(.L_x_1491) ;  /* 0x0000003000e88947 */ /* 0x000fea0003800000 */
[----:B------:R-:W-:Y:S01]  /*4ff0*/  ULDC.64 UR10, c[0x0][0x2d8] ;  /* 0x0000b600000a7ab9 */ /* 0x000fe20000000a00 */
[----:B------:R-:W-:Y:S01]  /*5000*/  ELECT P0, URZ, PT ;  /* 0x00000000003f782f */ /* 0x000fe20003800000 */
[----:B------:R-:W-:Y:S02]  /*5010*/  UIMAD UR9, UR4, UR10, URZ ;  /* 0x0000000a040972a4 */ /* 0x000fe4000f8e023f */
[----:B------:R-:W-:Y:S02]  /*5020*/  UIADD3 UR4, -UR5, UR8, URZ ;  /* 0x0000000805047290 */ /* 0x000fe4000fffe13f */
[----:B------:R-:W-:Y:S02]  /*5030*/  UIMAD.WIDE.U32 UR6, UR13, UR10, URZ ;  /* 0x0000000a0d0672a5 */ /* 0x000fe4000f8e003f */
[----:B------:R-:W-:Y:S02]  /*5040*/  ULOP3.LUT UR4, UR4, 0x1, URZ, 0xc0, !UPT ;  /* 0x0000000104047892 */ /* 0x000fe4000f8ec03f */
[----:B------:R-:W-:-:S02]  /*5050*/  UIMAD UR9, UR13, UR11, UR9 ;  /* 0x0000000b0d0972a4 */ /* 0x000fc4000f8e0209 */
[----:B------:R-:W-:Y:S01]  /*5060*/  UISETP.NE.U32.AND UP0, UPT, UR4, 0x1, UPT ;  /* 0x000000010400788c */ /* 0x000fe2000bf05070 */
[----:B------:R-:W-:Y:S01]  /*5070*/  ULDC.64 UR10, c[0x0][0x2e0] ;  /* 0x0000b800000a7ab9 */ /* 0x000fe20000000a00 */
[----:B------:R-:W-:Y:S02]  /*5080*/  UIADD3 UR7, UR7, UR9, URZ ;  /* 0x0000000907077290 */ /* 0x000fe4000fffe03f */
[----:B------:R-:W-:Y:S02]  /*5090*/  UIMAD UR9, UR14, UR10, URZ ;  /* 0x0000000a0e0972a4 */ /* 0x000fe4000f8e023f */
[----:B------:R-:W-:Y:S01]  /*50a0*/  PLOP3.LUT P1, PT, PT, PT, UP0, 0x80, 0x0 ;  /* 0x000000000000781c */ /* 0x000fe20003f2f008 */
[----:B------:R-:W-:Y:S02]  /*50b0*/  UIMAD.WIDE.U32 UR6, UR12, UR10, UR6 ;  /* 0x0000000a0c0672a5 */ /* 0x000fe4000f8e0006 */
[----:B------:R-:W-:-:S04]  /*50c0*/  UIMAD UR9, UR12, UR11, UR9 ;  /* 0x0000000b0c0972a4 */ /* 0x000fc8000f8e0209 */
[----:B------:R-:W-:-:S06]  /*50d0*/  UIADD3 UR9, UR7, UR9, URZ ;  /* 0x0000000907097290 */ /* 0x000fcc000fffe03f */
[----:B------:R-:W-:Y:S06]  /*50e0*/  @P1 BRA `(.L_x_1526) ;  /* 0x00000004001c1947 */ /* 0x000fec0003800000 */
        /* <DEDUP_REMOVED lines=18> */
.L_x_1528:
[----:B------:R-:W-:Y:S05]  /*5210*/  BSYNC B0 ;  /* 0x0000000000007941 */ /* 0x000fea0003800000 */
.L_x_1527:
        /* <DEDUP_REMOVED lines=18> */
.L_x_1530:
[----:B------:R-:W-:Y:S05]  /*5340*/  BSYNC B0 ;  /* 0x0000000000007941 */ /* 0x000fea0003800000 */
.L_x_1529:
        /* <DEDUP_REMOVED lines=19> */
.L_x_1532:
[----:B------:R-:W-:Y:S05]  /*5480*/  BSYNC B0 ;  /* 0x0000000000007941 */ /* 0x000fea0003800000 */
.L_x_1531:
[----:B------:R-:W-:Y:S06]  /*5490*/  BAR.ARV 0xa, 0xa0 ;  /* 0x0282800000007b1d */ /* 0x000fec0000002000 */
[----:B------:R-:W-:Y:S04]  /*54a0*/  BSSY B0, `(.L_x_1533) ;  /* 0x0000003000007945 */ /* 0x000fe80003800000 */
[----:B------:R-:W-:Y:S05]  /*54b0*/  @!P0 BRA `(.L_x_1534) ;  /* 0x0000000000048947 */ /* 0x000fea0003800000 */
[----:B------:R-:W-:-:S04]  /*54c0*/  DEPBAR.LE SB0, 0x1 ;  /* 0x000080400000791a */ /* 0x000fc80000000000 */
.L_x_1534:
[----:B------:R-:W-:Y:S05]  /*54d0*/  BSYNC B0 ;  /* 0x0000000000007941 */ /* 0x000fea0003800000 */
.L_x_1533:
[----:B------:R-:W-:Y:S06]  /*54e0*/  BAR.ARV 0xb, 0xa0 ;  /* 0x02c2800000007b1d */ /* 0x000fec0000002000 */
[----:B------:R-:W-:Y:S04]  /*54f0*/  BSSY B0, `(.L_x_1535) ;  /* 0x0000003000007945 */ /* 0x000fe80003800000 */
[----:B------:R-:W-:Y:S05]  /*5500*/  @!P0 BRA `(.L_x_1536) ;  /* 0x0000000000048947 */ /* 0x000fea0003800000 */
[----:B------:R-:W-:-:S04]  /*5510*/  DEPBAR.LE SB0, 0x0 ;  /* 0x000080000000791a */ /* 0x000fc80000000000 */
.L_x_1536:
[----:B------:R-:W-:Y:S05]  /*5520*/  BSYNC B0 ;  /* 0x0000000000007941 */ /* 0x000fea0003800000 */
.L_x_1535:
[----:B------:R-:W-:Y:S06]  /*5530*/  BAR.ARV 0xc, 0xa0 ;  /* 0x0302800000007b1d */ /* 0x000fec0000002000 */
[----:B------:R-:W-:Y:S01]  /*5540*/  UIADD3 UR12, UR5, 0x1, URZ ;  /* 0x00000001050c7890 */ /* 0x000fe2000fffe03f */
[----:B------:R-:W-:Y:S11]  /*5550*/  BRA `(.L_x_1537) ;  /* 0x0000000000047947 */ /* 0x000ff60003800000 */
.L_x_1526:
[----:B------:R-:W-:-:S05]  /*5560*/  UMOV UR12, UR5 ;  /* 0x00000005000c7c82 */ /* 0x000fca0008000000 */
.L_x_1537:
        /* <DEDUP_REMOVED lines=21> */
.L_x_1558:
        /* <DEDUP_REMOVED lines=22> */
.L_x_1539:
[----:B------:R-:W-:Y:S05]  /*5820*/  BSYNC B0 ;  /* 0x0000000000007941 */ /* 0x000fea0003800000 */
.L_x_1538:
        /* <DEDUP_REMOVED lines=12> */
.L_x_1541:
[----:B------:R-:W-:Y:S05]  /*58f0*/  BSYNC B0 ;  /* 0x0000000000007941 */ /* 0x000fea0003800000 */
.L_x_1540:
        /* <DEDUP_REMOVED lines=13> */
.L_x_1543:
[----:B------:R-:W-:Y:S05]  /*59d0*/  BSYNC B0 ;  /* 0x0000000000007941 */ /* 0x000fea0003800000 */
.L_x_1542:
[----:B------:R-:W-:Y:S06]  /*59e0*/  BAR.ARV 0xa, 0xa0 ;  /* 0x0282800000007b1d */ /* 0x000fec0000002000 */
[----:B------:R-:W-:Y:S04]  /*59f0*/  BSSY B0, `(.L_x_1544) ;  /* 0x0000003000007945 */ /* 0x000fe80003800000 */
[----:B------:R-:W-:Y:S05]  /*5a00*/  @!P0 BRA `(.L_x_1545) ;  /* 0x0000000000048947 */ /* 0x000fea0003800000 */
[----:B------:R-:W-:-:S04]  /*5a10*/  DEPBAR.LE SB0, 0x1 ;  /* 0x000080400000791a */ /* 0x000fc80000000000 */
.L_x_1545:
[----:B------:R-:W-:Y:S05]  /*5a20*/  BSYNC B0 ;  /* 0x0000000000007941 */ /* 0x000fea0003800000 */
.L_x_1544:
[----:B------:R-:W-:Y:S06]  /*5a30*/  BAR.ARV 0xb, 0xa0 ;  /* 0x02c2800000007b1d */ /* 0x000fec0000002000 */
[----:B------:R-:W-:Y:S04]  /*5a40*/  BSSY B0, `(.L_x_1546) ;  /* 0x0000003000007945 */ /* 0x000fe80003800000 */
[----:B------:R-:W-:Y:S05]  /*5a50*/  @!P0 BRA `(.L_x_1547) ;  /* 0x0000000000048947 */ /* 0x000fea0003800000 */
[----:B------:R-:W-:-:S04]  /*5a60*/  DEPBAR.LE SB0, 0x0 ;  /* 0x000080000000791a */ /* 0x000fc80000000000 */
.L_x_1547:
[----:B------:R-:W-:Y:S05]  /*5a70*/  BSYNC B0 ;  /* 0x0000000000007941 */ /* 0x000fea0003800000 */
.L_x_1546:
        /* <DEDUP_REMOVED lines=13> */
.L_x_1549:
[----:B------:R-:W-:Y:S05]  /*5b50*/  BSYNC B0 ;  /* 0x0000000000007941 */ /* 0x000fea0003800000 */
.L_x_1548:
        /* <DEDUP_REMOVED lines=12> */
.L_x_1551:
[----:B------:R-:W-:Y:S05]  /*5c20*/  BSYNC B0 ;  /* 0x0000000000007941 */ /* 0x000fea0003800000 */
.L_x_1550:
        /* <DEDUP_REMOVED lines=13> */
.L_x_1553:
[----:B------:R-:W-:Y:S05]  /*5d00*/  BSYNC B0 ;  /* 0x0000000000007941 */ /* 0x000fea0003800000 */
.L_x_1552:
[----:B------:R-:W-:Y:S06]  /*5d10*/  BAR.ARV 0xa, 0xa0 ;  /* 0x0282800000007b1d */ /* 0x000fec0000002000 */
[----:B------:R-:W-:Y:S04]  /*5d20*/  BSSY B0, `(.L_x_1554) ;  /* 0x0000003000007945 */ /* 0x000fe80003800000 */
[----:B------:R-:W-:Y:S05]  /*5d30*/  @!P0 BRA `(.L_x_1555) ;  /* 0x0000000000048947 */ /* 0x000fea0003800000 */
[----:B------:R-:W-:-:S04]  /*5d40*/  DEPBAR.LE SB0, 0x1 ;  /* 0x000080400000791a */ /* 0x000fc80000000000 */
.L_x_1555:
[----:B------:R-:W-:Y:S05]  /*5d50*/  BSYNC B0 ;  /* 0x0000000000007941 */ /* 0x000fea0003800000 */
.L_x_1554:
[----:B------:R-:W-:Y:S01]  /*5d60*/  UIADD3 UR12, UR12, 0x2, URZ ;  /* 0x000000020c0c7890 */ /* 0x000fe2000fffe03f */
[----:B------:R-:W-:Y:S06]  /*5d70*/  BAR.ARV 0xb, 0xa0 ;  /* 0x02c2800000007b1d */ /* 0x000fec0000002000 */
[----:B------:R-:W-:Y:S01]  /*5d80*/  UISETP.GE.AND UP0, UPT, UR12, UR8, UPT ;  /* 0x000000080c00728c */ /* 0x000fe2000bf06270 */
[----:B------:R-:W-:Y:S04]  /*5d90*/  BSSY B0, `(.L_x_1556) ;  /* 0x0000003000007945 */ /* 0x000fe80003800000 */
[----:B------:R-:W-:Y:S06]  /*5da0*/  @!P0 BRA `(.L_x_1557) ;  /* 0x0000000000048947 */ /* 0x000fec0003800000 */
[----:B------:R-:W-:-:S04]  /*5db0*/  DEPBAR.LE SB0, 0x0 ;  /* 0x000080000000791a */ /* 0x000fc80000000000 */
.L_x_1557:
[----:B------:R-:W-:Y:S05]  /*5dc0*/  BSYNC B0 ;  /* 0x0000000000007941 */ /* 0x000fea0003800000 */
.L_x_1556:
[----:B------:R-:W-:Y:S06]  /*5dd0*/  BAR.ARV 0xc, 0xa0 ;  /* 0x0302800000007b1d */ /* 0x000fec0000002000 */
[----:B------:R-:W-:Y:S01]  /*5de0*/  PLOP3.LUT P1, PT, PT, PT, UP0, 0x80, 0x0 ;  /* 0x000000000000781c */ /* 0x000fe20003f2f008 */
[----:B------:R-:W-:Y:S02]  /*5df0*/  UIADD3 UR24, UR24, 0x6000, URZ ;  /* 0x0000600018187890 */ /* 0x000fe4000fffe03f */
[----:B------:R-:W-:-:S10]  /*5e00*/  UIADD3 UR4, UR4, 0x6000, URZ ;  /* 0x0000600004047890 */ /* 0x000fd4000fffe03f */
[----:B------:R-:W-:Y:S05]  /*5e10*/  @!P1 BRA `(.L_x_1558) ;  /* 0xfffffff800289947 */ /* 0x000fea000383ffff */
[----:B------:R-:W-:Y:S05]  /*5e20*/  BRA `(.L_x_1491) ;  /* 0x0000002400587947 */ /* 0x000fea0003800000 */
.L_x_1524:
        /* <DEDUP_REMOVED lines=34> */
.L_x_1560:
        /* <DEDUP_REMOVED lines=50> */
.L_x_1589:
        /* <DEDUP_REMOVED lines=9> */
.L_x_1563:
        /* <DEDUP_REMOVED lines=115> */
.L_x_1574:
[----:B-1----:R-:W-:-:S05]  /*6b30*/  IMAD.MOV.U32 R6, RZ, RZ, 0x1 ;  /* 0x00000001ff067424 */ /* 0x002fca00078e00ff */
[----:B------:R-:W-:-:S04]  /*6b40*/  SHF.L.U32 R6, R6, 0x1f, RZ ;  /* 0x0000001f06067819 */ /* 0x000fc800000006ff */
[----:B------:R-:W1:Y:S02]  /*6b50*/  SYNCS.PHASECHK.TRANS64.TRYWAIT P1, [R0+URZ+0x36438], R6 ;  /* 0x03643806000075a7 */ /* 0x000e64000802017f */
[----:B-123--:R-:W-:Y:S05]  /*6b60*/  @!P1 BRA `(.L_x_1566) ;  /* 0x0000001800849947 */ /* 0x00efea0003800000 */
.L_x_1590:
[----:B------:R-:W-:Y:S05]  /*6b70*/  @P0 BRA `(.L_x_1567) ;  /* 0x0000000000140947 */ /* 0x000fea0003800000 */
[----:B------:R-:W-:Y:S01]  /*6b80*/  ISETP.NE.AND P1, PT, R20, RZ, PT ;  /* 0x000000ff1400720c */ /* 0x000fe20003f25270 */
[----:B------:R-:W-:-:S04]  /*6b90*/  IMAD.MOV.U32 R3, RZ, RZ, 0x6100 ;  /* 0x00006100ff037424 */ /* 0x000fc800078e00ff */
[----:B------:R2:W-:Y:S08]  /*6ba0*/  SYNCS.ARRIVE.TRANS64 RZ, [R0+URZ+0x36430], R3 ;  /* 0x0364300300ff79a7 */ /* 0x0005f0000800003f */
[----:B------:R-:W-:Y:S05]  /*6bb0*/  @!P1 BRA `(.L_x_1567) ;  /* 0x0000000000049947 */ /* 0x000fea0003800000 */
[----:B------:R-:W-:Y:S01]  /*6bc0*/  BPT.TRAP 0x1 ;  /* 0x000000040000795c */ /* 0x000fe20000300000 */
.L_x_1567:
        /* <DEDUP_REMOVED lines=48> */
.L_x_1591:
[----:B------:R-:W-:Y:S05]  /*6ed0*/  @P0 BRA `(.L_x_1569) ;  /* 0x0000000000140947 */ /* 0x000fea0003800000 */
[----:B------:R-:W-:Y:S01]  /*6ee0*/  ISETP.NE.AND P1, PT, R20, RZ, PT ;  /* 0x000000ff1400720c */ /* 0x000fe20003f25270 */
[----:B--2---:R-:W-:-:S04]  /*6ef0*/  IMAD.MOV.U32 R3, RZ, RZ, 0x6100 ;  /* 0x00006100ff037424 */ /* 0x004fc800078e00ff */
[----:B------:R3:W-:Y:S08]  /*6f00*/  SYNCS.ARRIVE.TRANS64 RZ, [R0+URZ+0x36418], R3 ;  /* 0x0364180300ff79a7 */ /* 0x0007f0000800003f */
[----:B------:R-:W-:Y:S05]  /*6f10*/  @!P1 BRA `(.L_x_1569) ;  /* 0x0000000000049947 */ /* 0x000fea0003800000 */
[----:B------:R-:W-:Y:S01]  /*6f20*/  BPT.TRAP 0x1 ;  /* 0x000000040000795c */ /* 0x000fe20000300000 */
.L_x_1569:
        /* <DEDUP_REMOVED lines=44> */
.L_x_1592:
[----:B------:R-:W-:Y:S05]  /*71f0*/  @P0 BRA `(.L_x_1571) ;  /* 0x0000000000140947 */ /* 0x000fea0003800000 */
[----:B------:R-:W-:Y:S01]  /*7200*/  ISETP.NE.AND P1, PT, R20, RZ, PT ;  /* 0x000000ff1400720c */ /* 0x000fe20003f25270 */
[----:B--2---:R-:W-:-:S04]  /*7210*/  IMAD.MOV.U32 R29, RZ, RZ, 0x6100 ;  /* 0x00006100ff1d7424 */ /* 0x004fc800078e00ff */
[----:B------:R3:W-:Y:S08]  /*7220*/  SYNCS.ARRIVE.TRANS64 RZ, [R0+URZ+0x36430], R29 ;  /* 0x0364301d00ff79a7 */ /* 0x0007f0000800003f */
[----:B------:R-:W-:Y:S05]  /*7230*/  @!P1 BRA `(.L_x_1571) ;  /* 0x0000000000049947 */ /* 0x000fea0003800000 */
[----:B------:R-:W-:Y:S01]  /*7240*/  BPT.TRAP 0x1 ;  /* 0x000000040000795c */ /* 0x000fe20000300000 */
.L_x_1571:
        /* <DEDUP_REMOVED lines=37> */
.L_x_1594:
[----:B------:R-:W-:Y:S05]  /*74a0*/  @P0 BRA `(.L_x_1573) ;  /* 0x0000000000140947 */ /* 0x000fea0003800000 */
[----:B------:R-:W-:Y:S01]  /*74b0*/  ISETP.NE.AND P1, PT, R20, RZ, PT ;  /* 0x000000ff1400720c */ /* 0x000fe20003f25270 */
[----:B----4-:R-:W-:-:S04]  /*74c0*/  IMAD.MOV.U32 R5, RZ, RZ, 0x6100 ;  /* 0x00006100ff057424 */ /* 0x010fc800078e00ff */
[----:B------:R4:W-:Y:S08]  /*74d0*/  SYNCS.ARRIVE.TRANS64 RZ, [R0+URZ+0x36410], R5 ;  /* 0x0364100500ff79a7 */ /* 0x0009f0000800003f */
[----:B------:R-:W-:Y:S05]  /*74e0*/  @!P1 BRA `(.L_x_1573) ;  /* 0x0000000000049947 */ /* 0x000fea0003800000 */
[----:B------:R-:W-:Y:S01]  /*74f0*/  BPT.TRAP 0x1 ;  /* 0x000000040000795c */ /* 0x000fe20000300000 */
.L_x_1573:
        /* <DEDUP_REMOVED lines=44> */
.L_x_1565:
[----:B------:R-:W-:Y:S01]  /*77c0*/  ISETP.NE.AND P1, PT, R19, RZ, PT ;  /* 0x000000ff1300720c */ /* 0x000fe20003f25270 */
[----:B------:R-:W-:Y:S02]  /*77d0*/  IMAD.MOV.U32 R5, RZ, RZ, 0x1 ;  /* 0x00000001ff057424 */ /* 0x000fe400078e00ff */
[----:B------:R-:W-:-:S10]  /*77e0*/  IMAD.MOV.U32 R4, RZ, RZ, R15 ;  /* 0x000000ffff047224 */ /* 0x000fd400078e000f */
[----:B------:R-:W-:Y:S05]  /*77f0*/  @!P1 BRA `(.L_x_1564) ;  /* 0x0000000400889947 */ /* 0x000fea0003800000 */
[----:B------:R-:W4:Y:S02]  /*7800*/  SYNCS.PHASECHK.TRANS64.TRYWAIT P1, [R0+URZ+0x36438], R6 ;  /* 0x03643806000075a7 */ /* 0x000f24000802017f */
[----:B----4-:R-:W-:Y:S05]  /*7810*/  @!P1 BRA `(.L_x_1575) ;  /* 0x0000000c00ac9947 */ /* 0x010fea0003800000 */
.L_x_1595:
[----:B------:R-:W-:Y:S05]  /*7820*/  @P0 BRA `(.L_x_1576) ;  /* 0x0000000000140947 */ /* 0x000fea0003800000 */
[----:B------:R-:W-:Y:S01]  /*7830*/  ISETP.NE.AND P1, PT, R20, RZ, PT ;  /* 0x000000ff1400720c */ /* 0x000fe20003f25270 */
[----:B------:R-:W-:-:S04]  /*7840*/  IMAD.MOV.U32 R5, RZ, RZ, 0x6100 ;  /* 0x00006100ff057424 */ /* 0x000fc800078e00ff */
[----:B------:R1:W-:Y:S08]  /*7850*/  SYNCS.ARRIVE.TRANS64 RZ, [R0+URZ+0x36430], R5 ;  /* 0x0364300500ff79a7 */ /* 0x0003f0000800003f */
[----:B------:R-:W-:Y:S05]  /*7860*/  @!P1 BRA `(.L_x_1576) ;  /* 0x0000000000049947 */ /* 0x000fea0003800000 */
[----:B------:R-:W-:Y:S01]  /*7870*/  BPT.TRAP 0x1 ;  /* 0x000000040000795c */ /* 0x000fe20000300000 */
.L_x_1576:
        /* <DEDUP_REMOVED lines=41> */
.L_x_1596:
[----:B-1----:R-:W-:Y:S01]  /*7b10*/  IMAD.MOV.U32 R5, RZ, RZ, RZ ;  /* 0x000000ffff057224 */ /* 0x002fe200078e00ff */
[----:B------:R-:W-:Y:S06]  /*7b20*/  @P0 BRA `(.L_x_1578) ;  /* 0x0000000000140947 */ /* 0x000fec0003800000 */
[----:B------:R-:W-:Y:S01]  /*7b30*/  ISETP.NE.AND P1, PT, R20, RZ, PT ;  /* 0x000000ff1400720c */ /* 0x000fe20003f25270 */
[----:B------:R-:W-:-:S04]  /*7b40*/  IMAD.MOV.U32 R17, RZ, RZ, 0x6100 ;  /* 0x00006100ff117424 */ /* 0x000fc800078e00ff */
[----:B------:R1:W-:Y:S08]  /*7b50*/  SYNCS.ARRIVE.TRANS64 RZ, [R0+URZ+0x36418], R17 ;  /* 0x0364181100ff79a7 */ /* 0x0003f0000800003f */
[----:B------:R-:W-:Y:S05]  /*7b60*/  @!P1 BRA `(.L_x_1578) ;  /* 0x0000000000049947 */ /* 0x000fea0003800000 */
[----:B------:R-:W-:Y:S01]  /*7b70*/  BPT.TRAP 0x1 ;  /* 0x000000040000795c */ /* 0x000fe20000300000 */
.L_x_1578:
        /* <DEDUP_REMOVED lines=42> */
.L_x_1564:
[----:B------:R-:W-:-:S04]  /*7e20*/  SHF.L.U32 R3, R5, 0x1f, RZ ;  /* 0x0000001f05037819 */ /* 0x000fc800000006ff */
[----:B------:R-:W4:Y:S02]  /*7e30*/  SYNCS.PHASECHK.TRANS64.TRYWAIT P1, [R0+URZ+0x36438], R3 ;  /* 0x03643803000075a7 */ /* 0x000f24000802017f */
[----:B----4-:R-:W-:Y:S05]  /*7e40*/  @!P1 BRA `(.L_x_1579) ;  /* 0x0000000800489947 */ /* 0x010fea0003800000 */
.L_x_1597:
[----:B------:R-:W-:Y:S05]  /*7e50*/  @P0 BRA `(.L_x_1580) ;  /* 0x0000000000180947 */ /* 0x000fea0003800000 */
[----:B------:R-:W5:Y:S01]  /*7e60*/  S2R R2, SR_TID.X ;  /* 0x0000000000027919 */ /* 0x000f620000002100 */
[----:B----4-:R-:W-:-:S04]  /*7e70*/  IMAD.MOV.U32 R3, RZ, RZ, 0x6100 ;  /* 0x00006100ff037424 */ /* 0x010fc800078e00ff */
[----:B------:R4:W-:Y:S01]  /*7e80*/  SYNCS.ARRIVE.TRANS64 RZ, [R0+URZ+0x36430], R3 ;  /* 0x0364300300ff79a7 */ /* 0x0009e2000800003f */
[----:B-----5:R-:W-:-:S13]  /*7e90*/  LOP3.LUT P0, RZ, R2, 0x1f, RZ, 0xc0, !PT ;  /* 0x0000001f02ff7812 */ /* 0x020fda000780c0ff */
[----:B----4-:R-:W-:Y:S05]  /*7ea0*/  @!P0 BRA `(.L_x_1580) ;  /* 0x0000000000048947 */ /* 0x010fea0003800000 */
[----:B------:R-:W-:Y:S01]  /*7eb0*/  BPT.TRAP 0x1 ;  /* 0x000000040000795c */ /* 0x000fe20000300000 */
.L_x_1580:
        /* <DEDUP_REMOVED lines=43> */
.L_x_1561:
[----:B------:R-:W-:Y:S05]  /*8170*/  BSYNC B0 ;  /* 0x0000000000007941 */ /* 0x000fea0003800000 */
.L_x_1559:
[----:B------:R-:W-:-:S03]  /*8180*/  UMOV UR7, 0xffffffff ;  /* 0xffffffff00077882 */ /* 0x000fc60000000000 */
[----:B------:R-:W-:Y:S05]  /*8190*/  BRA.DIV UR7, `(.L_x_1581) ;  /* 0x0000000607887947 */ /* 0x000fea000b800000 */
[----:B------:R-:W-:-:S13]  /*81a0*/  ELECT P6, URZ, PT ;  /* 0x00000000003f782f */ /* 0x000fda00038c0000 */
.L_x_1600:
[----:B------:R-:W-:Y:S05]  /*81b0*/  @!P6 BRA `(.L_x_1491) ;  /* 0x000000000074e947 */ /* 0x000fea0003800000 */
[----:B------:R-:W-:-:S06]  /*81c0*/  ULOP3.LUT UR7, UR38, 0x2, URZ, 0xfc, !UPT ;  /* 0x0000000226077892 */ /* 0x000fcc000f8efc3f */
[----:B------:R-:W-:-:S05]  /*81d0*/  IMAD.U32 R0, RZ, RZ, UR7 ;  /* 0x00000007ff007e24 */ /* 0x000fca000f8e00ff */
[----:B------:R-:W-:-:S13]  /*81e0*/  ISETP.NE.AND P2, PT, R0, 0x3, PT ;  /* 0x000000030000780c */ /* 0x000fda0003f45270 */
[----:B------:R-:W-:Y:S05]  /*81f0*/  @!P2 BRA `(.L_x_1582) ;  /* 0x000000000004a947 */ /* 0x000fea0003800000 */
[----:B------:R-:W-:Y:S01]  /*8200*/  BPT.TRAP 0x1 ;  /* 0x000000040000795c */ /* 0x000fe20000300000 */
.L_x_1582:
        /* <DEDUP_REMOVED lines=15> */
.L_x_1601:
[----:B------:R-:W2:Y:S02]  /*8300*/  SYNCS.PHASECHK.TRANS64.TRYWAIT P0, [R3+URZ], R0 ;  /* 0x00000000030075a7 */ /* 0x000ea4000800017f */
[----:B--2---:R-:W-:Y:S05]  /*8310*/  @!P0 BRA `(.L_x_1584) ;  /* 0x00000004005c8947 */ /* 0x004fea0003800000 */
.L_x_1602:
[----:B------:R-:W-:Y:S05]  /*8320*/  @!P2 BRA `(.L_x_1585) ;  /* 0x000000000004a947 */ /* 0x000fea0003800000 */
[----:B------:R-:W-:Y:S01]  /*8330*/  BPT.TRAP 0x1 ;  /* 0x000000040000795c */ /* 0x000fe20000300000 */
.L_x_1585:
[----:B------:R-:W-:-:S07]  /*8340*/  SHF.L.U32 R5, R5, 0x1f, RZ ;  /* 0x0000001f05057819 */ /* 0x000fce00000006ff */
.L_x_1586:
[----:B---3--:R3:W4:Y:S02]  /*8350*/  SYNCS.PHASECHK.TRANS64.TRYWAIT P0, [R4+URZ+0x36438], R5 ;  /* 0x03643805040075a7 */ /* 0x008724000800017f */
[----:B----4-:R-:W-:Y:S05]  /*8360*/  @!P0 NANOSLEEP.SYNCS 0x989680 ;  /* 0x009896800000895d */ /* 0x010fea0003900000 */
[----:B------:R-:W4:Y:S02]  /*8370*/  @!P0 SYNCS.PHASECHK.TRANS64 P0, [R4+URZ+0x36438], R5 ;  /* 0x03643805040085a7 */ /* 0x000f24000800007f */
[----:B----4-:R-:W-:Y:S05]  /*8380*/  @!P0 BRA `(.L_x_1586) ;  /* 0xfffffffc00f08947 */ /* 0x010fea000383ffff */
.L_x_1491:
[----:B------:R-:W-:Y:S05]  /*8390*/  BSYNC B6 ;  /* 0x0000000000067941 */ /* 0x000fea0003800000 */
.L_x_1488:
[----:B------:R-:W-:Y:S05]  /*83a0*/  EXIT ;  /* 0x000000000000794d */ /* 0x000fea0003800000 */
.L_x_1498:
[----:B------:R-:W-:Y:S02]  /*83b0*/  IMAD.MOV.U32 R12, RZ, RZ, RZ ;  /* 0x000000ffff0c7224 */ /* 0x000fe400078e00ff */
[----:B------:R-:W-:Y:S02]  /*83c0*/  IMAD.MOV.U32 R11, RZ, RZ, 0x1f ;  /* 0x0000001fff0b7424 */ /* 0x000fe400078e00ff */
[----:B------:R-:W-:-:S07]  /*83d0*/  IMAD.MOV.U32 R15, RZ, RZ, -0x1 ;  /* 0xffffffffff0f7424 */ /* 0x000fce00078e00ff */
[----:B------:R-:W-:Y:S05]  /*83e0*/  WARPSYNC.COLLECTIVE R15, `(.L_x_1587) ;  /* 0x000000000f087348 */ /* 0x000fea0003c00000 */
[----:B------:R1:W2:Y:S02]  /*83f0*/  SHFL.IDX P6, R14, R13, R12, R11 ;  /* 0x0000000c0d0e7389 */ /* 0x0002a400000c000b */
[----:B-12---:R-:W-:Y:S01]  /*8400*/  ENDCOLLECTIVE ;  /* 0x000000000000791b */ /* 0x006fe20003800000 */
.L_x_1587:
[----:B------:R-:W-:Y:S05]  /*8410*/  BRA `(.L_x_1588) ;  /* 0xffffff8c00247947 */ /* 0x000fea000383ffff */
.L_x_1500:
[----:B--2---:R-:W-:-:S04]  /*8420*/  IMAD.U32 R3, RZ, RZ, UR37 ;  /* 0x00000025ff037e24 */ /* 0x004fc8000f8e00ff */
[----:B------:R2:W3:Y:S03]  /*8430*/  SYNCS.PHASECHK.TRANS64.TRYWAIT P0, [R3+URZ+0x36400], R10 ;  /* 0x0364000a030075a7 */ /* 0x0004e6000800017f */
[----:B---3--:R-:W-:Y:S05]  /*8440*/  @!P0 NANOSLEEP.SYNCS 0x989680 ;  /* 0x009896800000895d */ /* 0x008fea0003900000 */
[----:B------:R-:W3:Y:S02]  /*8450*/  @!P0 SYNCS.PHASECHK.TRANS64 P0, [R3+URZ+0x36400], R10 ;  /* 0x0364000a030085a7 */ /* 0x000ee4000800007f */
[----:B---3--:R-:W-:Y:S05]  /*8460*/  @!P0 BRA `(.L_x_1500) ;  /* 0xfffffffc00ec8947 */ /* 0x008fea000383ffff */
[----:B------:R-:W-:Y:S05]  /*8470*/  BRA `(.L_x_1499) ;  /* 0xffffff8c00587947 */ /* 0x000fea000383ffff */
.L_x_1504:
[----:B--2---:R2:W3:Y:S02]  /*8480*/  SYNCS.PHASECHK.TRANS64.TRYWAIT P1, [R3+URZ+0x36410], R10 ;  /* 0x0364100a030075a7 */ /* 0x0044e4000802017f */
[----:B---3--:R-:W-:Y:S05]  /*8490*/  @!P1 NANOSLEEP.SYNCS 0x989680 ;  /* 0x009896800000995d */ /* 0x008fea0003900000 */
[----:B------:R-:W3:Y:S02]  /*84a0*/  @!P1 SYNCS.PHASECHK.TRANS64 P1, [R3+URZ+0x36410], R10 ;  /* 0x0364100a030095a7 */ /* 0x000ee4000802007f */
[----:B---3--:R-:W-:Y:S05]  /*84b0*/  @!P1 BRA `(.L_x_1504) ;  /* 0xfffffffc00f09947 */ /* 0x008fea000383ffff */
[----:B------:R-:W-:Y:S05]  /*84c0*/  BRA `(.L_x_1503) ;  /* 0xffffff94002c7947 */ /* 0x000fea000383ffff */
.L_x_1508:
[----:B----4-:R-:W-:-:S04]  /*84d0*/  IMAD.U32 R12, RZ, RZ, UR37 ;  /* 0x00000025ff0c7e24 */ /* 0x010fc8000f8e00ff */
[----:B------:R4:W1:Y:S03]  /*84e0*/  SYNCS.PHASECHK.TRANS64.TRYWAIT P1, [R12+URZ+0x36430], R11 ;  /* 0x0364300b0c0075a7 */ /* 0x000866000802017f */
[----:B-1----:R-:W-:Y:S05]  /*84f0*/  @!P1 NANOSLEEP.SYNCS 0x989680 ;  /* 0x009896800000995d */ /* 0x002fea0003900000 */
[----:B------:R-:W1:Y:S02]  /*8500*/  @!P1 SYNCS.PHASECHK.TRANS64 P1, [R12+URZ+0x36430], R11 ;  /* 0x0364300b0c0095a7 */ /* 0x000e64000802007f */
[----:B-1----:R-:W-:Y:S05]  /*8510*/  @!P1 BRA `(.L_x_1508) ;  /* 0xfffffffc00ec9947 */ /* 0x002fea000383ffff */
[----:B------:R-:W-:Y:S05]  /*8520*/  BRA `(.L_x_1507) ;  /* 0xffffff9800cc7947 */ /* 0x000fea000383ffff */
.L_x_1562:
[----:B-1----:R1:W2:Y:S02]  /*8530*/  SYNCS.PHASECHK.TRANS64.TRYWAIT P1, [R0+URZ+0x36420], R6 ;  /* 0x03642006000075a7 */ /* 0x0022a4000802017f */
[----:B--2---:R-:W-:Y:S05]  /*8540*/  @!P1 NANOSLEEP.SYNCS 0x989680 ;  /* 0x009896800000995d */ /* 0x004fea0003900000 */
[----:B------:R-:W2:Y:S02]  /*8550*/  @!P1 SYNCS.PHASECHK.TRANS64 P1, [R0+URZ+0x36420], R6 ;  /* 0x03642006000095a7 */ /* 0x000ea4000802007f */
[----:B--2---:R-:W-:Y:S05]  /*8560*/  @!P1 BRA `(.L_x_1562) ;  /* 0xfffffffc00f09947 */ /* 0x004fea000383ffff */
[----:B------:R-:W-:Y:S05]  /*8570*/  BRA `(.L_x_1589) ;  /* 0xffffffdc007c7947 */ /* 0x000fea000383ffff */
.L_x_1566:
[----:B-1----:R1:W2:Y:S02]  /*8580*/  SYNCS.PHASECHK.TRANS64.TRYWAIT P1, [R0+URZ+0x36438], R6 ;  /* 0x03643806000075a7 */ /* 0x0022a4000802017f */
[----:B--2---:R-:W-:Y:S05]  /*8590*/  @!P1 NANOSLEEP.SYNCS 0x989680 ;  /* 0x009896800000995d */ /* 0x004fea0003900000 */
[----:B------:R-:W2:Y:S02]  /*85a0*/  @!P1 SYNCS.PHASECHK.TRANS64 P1, [R0+URZ+0x36438], R6 ;  /* 0x03643806000095a7 */ /* 0x000ea4000802007f */
[----:B--2---:R-:W-:Y:S05]  /*85b0*/  @!P1 BRA `(.L_x_1566) ;  /* 0xfffffffc00f09947 */ /* 0x004fea000383ffff */
[----:B------:R-:W-:Y:S05]  /*85c0*/  BRA `(.L_x_1590) ;  /* 0xffffffe400687947 */ /* 0x000fea000383ffff */
.L_x_1568:
[----:B--2---:R2:W3:Y:S02]  /*85d0*/  SYNCS.PHASECHK.TRANS64.TRYWAIT P1, [R0+URZ+0x36428], R3 ;  /* 0x03642803000075a7 */ /* 0x0044e4000802017f */
[----:B---3--:R-:W-:Y:S05]  /*85e0*/  @!P1 NANOSLEEP.SYNCS 0x989680 ;  /* 0x009896800000995d */ /* 0x008fea0003900000 */
[----:B------:R-:W3:Y:S02]  /*85f0*/  @!P1 SYNCS.PHASECHK.TRANS64 P1, [R0+URZ+0x36428], R3 ;  /* 0x03642803000095a7 */ /* 0x000ee4000802007f */
[----:B---3--:R-:W-:Y:S05]  /*8600*/  @!P1 BRA `(.L_x_1568) ;  /* 0xfffffffc00f09947 */ /* 0x008fea000383ffff */
[----:B------:R-:W-:Y:S05]  /*8610*/  BRA `(.L_x_1591) ;  /* 0xffffffe8002c7947 */ /* 0x000fea000383ffff */
.L_x_1570:
[----:B--2---:R2:W3:Y:S02]  /*8620*/  SYNCS.PHASECHK.TRANS64.TRYWAIT P1, [R0+URZ+0x36438], R29 ;  /* 0x0364381d000075a7 */ /* 0x0044e4000802017f */
[----:B---3--:R-:W-:Y:S05]  /*8630*/  @!P1 NANOSLEEP.SYNCS 0x989680 ;  /* 0x009896800000995d */ /* 0x008fea0003900000 */
[----:B------:R-:W3:Y:S02]  /*8640*/  @!P1 SYNCS.PHASECHK.TRANS64 P1, [R0+URZ+0x36438], R29 ;  /* 0x0364381d000095a7 */ /* 0x000ee4000802007f */
[----:B---3--:R-:W-:Y:S05]  /*8650*/  @!P1 BRA `(.L_x_1570) ;  /* 0xfffffffc00f09947 */ /* 0x008fea000383ffff */
[----:B------:R-:W-:Y:S05]  /*8660*/  BRA `(.L_x_1592) ;  /* 0xffffffe800e07947 */ /* 0x000fea000383ffff */
.L_x_1572:
[----:B------:R-:W-:-:S07]  /*8670*/  SHF.L.U32 R5, R7, 0x1f, RZ ;  /* 0x0000001f07057819 */ /* 0x000fce00000006ff */
.L_x_1593:
[----:B----4-:R4:W1:Y:S02]  /*8680*/  SYNCS.PHASECHK.TRANS64.TRYWAIT P1, [R0+URZ+0x36420], R5 ;  /* 0x03642005000075a7 */ /* 0x010864000802017f */
[----:B-1----:R-:W-:Y:S05]  /*8690*/  @!P1 NANOSLEEP.SYNCS 0x989680 ;  /* 0x009896800000995d */ /* 0x002fea0003900000 */
[----:B------:R-:W1:Y:S02]  /*86a0*/  @!P1 SYNCS.PHASECHK.TRANS64 P1, [R0+URZ+0x36420], R5 ;  /* 0x03642005000095a7 */ /* 0x000e64000802007f */
[----:B-1----:R-:W-:Y:S05]  /*86b0*/  @!P1 BRA `(.L_x_1593) ;  /* 0xfffffffc00f09947 */ /* 0x002fea000383ffff */
[----:B------:R-:W-:Y:S05]  /*86c0*/  BRA `(.L_x_1594) ;  /* 0xffffffec00747947 */ /* 0x000fea000383ffff */
.L_x_1575:
[----:B----4-:R4:W1:Y:S02]  /*86d0*/  SYNCS.PHASECHK.TRANS64.TRYWAIT P1, [R0+URZ+0x36438], R6 ;  /* 0x03643806000075a7 */ /* 0x010864000802017f */
[----:B-1----:R-:W-:Y:S05]  /*86e0*/  @!P1 NANOSLEEP.SYNCS 0x989680 ;  /* 0x009896800000995d */ /* 0x002fea0003900000 */
[----:B------:R-:W1:Y:S02]  /*86f0*/  @!P1 SYNCS.PHASECHK.TRANS64 P1, [R0+URZ+0x36438], R6 ;  /* 0x03643806000095a7 */ /* 0x000e64000802007f */
[----:B-1----:R-:W-:Y:S05]  /*8700*/  @!P1 BRA `(.L_x_1575) ;  /* 0xfffffffc00f09947 */ /* 0x002fea000383ffff */
[----:B------:R-:W-:Y:S05]  /*8710*/  BRA `(.L_x_1595) ;  /* 0xfffffff000407947 */ /* 0x000fea000383ffff */
.L_x_1577:
[----:B-1----:R1:W4:Y:S02]  /*8720*/  SYNCS.PHASECHK.TRANS64.TRYWAIT P1, [R0+URZ+0x36428], R5 ;  /* 0x03642805000075a7 */ /* 0x002324000802017f */
[----:B----4-:R-:W-:Y:S05]  /*8730*/  @!P1 NANOSLEEP.SYNCS 0x989680 ;  /* 0x009896800000995d */ /* 0x010fea0003900000 */
[----:B------:R-:W4:Y:S02]  /*8740*/  @!P1 SYNCS.PHASECHK.TRANS64 P1, [R0+URZ+0x36428], R5 ;  /* 0x03642805000095a7 */ /* 0x000f24000802007f */
[----:B----4-:R-:W-:Y:S05]  /*8750*/  @!P1 BRA `(.L_x_1577) ;  /* 0xfffffffc00f09947 */ /* 0x010fea000383ffff */
[----:B------:R-:W-:Y:S05]  /*8760*/  BRA `(.L_x_1596) ;  /* 0xfffffff000e87947 */ /* 0x000fea000383ffff */
.L_x_1579:
[----:B----4-:R4:W1:Y:S02]  /*8770*/  SYNCS.PHASECHK.TRANS64.TRYWAIT P1, [R0+URZ+0x36438], R3 ;  /* 0x03643803000075a7 */ /* 0x010864000802017f */
[----:B-1----:R-:W-:Y:S05]  /*8780*/  @!P1 NANOSLEEP.SYNCS 0x989680 ;  /* 0x009896800000995d */ /* 0x002fea0003900000 */
[----:B------:R-:W1:Y:S02]  /*8790*/  @!P1 SYNCS.PHASECHK.TRANS64 P1, [R0+URZ+0x36438], R3 ;  /* 0x03643803000095a7 */ /* 0x000e64000802007f */
[----:B-1----:R-:W-:Y:S05]  /*87a0*/  @!P1 BRA `(.L_x_1579) ;  /* 0xfffffffc00f09947 */ /* 0x002fea000383ffff */
[----:B------:R-:W-:Y:S05]  /*87b0*/  BRA `(.L_x_1597) ;  /* 0xfffffff400a47947 */ /* 0x000fea000383ffff */
.L_x_1581:
[----:B------:R-:W-:Y:S01]  /*87c0*/  BSSY B0, `(.L_x_1598) ;  /* 0x0000006000007945 */ /* 0x000fe20003800000 */
[----:B------:R-:W-:-:S07]  /*87d0*/  IMAD.MOV.U32 R15, RZ, RZ, -0x1 ;  /* 0xffffffffff0f7424 */ /* 0x000fce00078e00ff */
[----:B------:R-:W-:Y:S05]  /*87e0*/  WARPSYNC.COLLECTIVE R15, `(.L_x_1599) ;  /* 0x000000000f0c7348 */ /* 0x000fea0003c00000 */
[----:B------:R-:W-:Y:S02]  /*87f0*/  ELECT P6, UR62, PT ;  /* 0x00000000003e782f */ /* 0x000fe400038c0000 */
[----:B------:R-:W-:Y:S01]  /*8800*/  MOV R14, UR62 ;  /* 0x0000003e000e7c02 */ /* 0x000fe20008000f00 */
[----:B------:R-:W-:Y:S10]  /*8810*/  ENDCOLLECTIVE ;  /* 0x000000000000791b */ /* 0x000ff40003800000 */
.L_x_1599:
[----:B------:R-:W-:Y:S05]  /*8820*/  BSYNC B0 ;  /* 0x0000000000007941 */ /* 0x000fea0003800000 */
.L_x_1598:
[----:B------:R-:W-:Y:S05]  /*8830*/  BRA `(.L_x_1600) ;  /* 0xfffffff8005c7947 */ /* 0x000fea000383ffff */
.L_x_1583:
[----:B-1----:R1:W2:Y:S02]  /*8840*/  SYNCS.PHASECHK.TRANS64.TRYWAIT P0, [R9+URZ], R2 ;  /* 0x00000002090075a7 */ /* 0x0022a4000800017f */
[----:B--2---:R-:W-:Y:S05]  /*8850*/  @!P0 NANOSLEEP.SYNCS 0x989680 ;  /* 0x009896800000895d */ /* 0x004fea0003900000 */
[----:B------:R-:W2:Y:S02]  /*8860*/  @!P0 SYNCS.PHASECHK.TRANS64 P0, [R9+URZ], R2 ;  /* 0x00000002090085a7 */ /* 0x000ea4000800007f */
[----:B--2---:R-:W-:Y:S05]  /*8870*/  @!P0 BRA `(.L_x_1583) ;  /* 0xfffffffc00f08947 */ /* 0x004fea000383ffff */
[----:B------:R-:W-:Y:S05]  /*8880*/  BRA `(.L_x_1601) ;  /* 0xfffffff8009c7947 */ /* 0x000fea000383ffff */
.L_x_1584:
[----:B--2---:R2:W3:Y:S02]  /*8890*/  SYNCS.PHASECHK.TRANS64.TRYWAIT P0, [R3+URZ], R0 ;  /* 0x00000000030075a7 */ /* 0x0044e4000800017f */
[----:B---3--:R-:W-:Y:S05]  /*88a0*/  @!P0 NANOSLEEP.SYNCS 0x989680 ;  /* 0x009896800000895d */ /* 0x008fea0003900000 */
[----:B------:R-:W3:Y:S02]  /*88b0*/  @!P0 SYNCS.PHASECHK.TRANS64 P0, [R3+URZ], R0 ;  /* 0x00000000030085a7 */ /* 0x000ee4000800007f */
[----:B---3--:R-:W-:Y:S05]  /*88c0*/  @!P0 BRA `(.L_x_1584) ;  /* 0xfffffffc00f08947 */ /* 0x008fea000383ffff */
[----:B------:R-:W-:Y:S05]  /*88d0*/  BRA `(.L_x_1602) ;  /* 0xfffffff800907947 */ /* 0x000fea000383ffff */
.L_x_1603:
        /* <DEDUP_REMOVED lines=10> */
.L_x_3865:


//--------------------- .text._ZN7cutlass13device_kernelIN5flash11enable_sm90INS1_16FlashAttnBwdSm90INS1_25CollectiveMainloopBwdSm90ILi2ELi1ELi1EN4cute5tupleIJNS5_1CILi1EEES8_S8_EEENS6_IJNS7_ILi64EEENS7_ILi96EEENS7_ILi192EEEEEENS_10bfloat16_tEfNS_4arch4Sm90ELb0ELb1ELb1ELb0ELb1ELb0ELb1ELb0ELi3ELi1ELi1ELi1ELb0EEENS1_24CollectiveEpilogueBwdGQAISD_fSG_Li384ELb0ELb1EEENS1_19SingleTileSchedulerILb0ELb0ELb0ELi96EEEEEEEEEvNT_6ParamsE --------------------------
	.section	.text._ZN7cutlass13device_kernelIN5flash11enable_sm90INS1_16FlashAttnBwdSm90INS1_25CollectiveMainloopBwdSm90ILi2ELi1ELi1EN4cute5tupleIJNS5_1CILi1EEES8_S8_EEENS6_IJNS7_ILi64EEENS7_ILi96EEENS7_ILi192EEEEEENS_10bfloat16_tEfNS_4arch4Sm90ELb0ELb1ELb1ELb0ELb1ELb0ELb1ELb0ELi3ELi1ELi1ELi1ELb0EEENS1_24CollectiveEpilogueBwdGQAISD_fSG_Li384ELb0ELb1EEENS1_19SingleTileSchedulerILb0ELb0ELb0ELi96EEEEEEEEEvNT_6ParamsE,"ax",@progbits
	.align	128
.text._ZN7cutlass13device_kernelIN5flash11enable_sm90INS1_16FlashAttnBwdSm90INS1_25CollectiveMainloopBwdSm90ILi2ELi1ELi1EN4cute5tupleIJNS5_1CILi1EEES8_S8_EEENS6_IJNS7_ILi64EEENS7_ILi96EEENS7_ILi192EEEEEENS_10bfloat16_tEfNS_4arch4Sm90ELb0ELb1ELb1ELb0ELb1ELb0ELb1ELb0ELi3ELi1ELi1ELi1ELb0EEENS1_24CollectiveEpilogueBwdGQAISD_fSG_Li384ELb0ELb1EEENS1_19SingleTileSchedulerILb0ELb0ELb0ELi96EEEEEEEEEvNT_6ParamsE:
        .type           _ZN7cutlass13device_kernelIN5flash11enable_sm90INS1_16FlashAttnBwdSm90INS1_25CollectiveMainloopBwdSm90ILi2ELi1ELi1EN4cute5tupleIJNS5_1CILi1EEES8_S8_EEENS6_IJNS7_ILi64EEENS7_ILi96EEENS7_ILi192EEEEEENS_10bfloat16_tEfNS_4arch4Sm90ELb0ELb1ELb1ELb0ELb1ELb0ELb1ELb0ELi3ELi1ELi1ELi1ELb0EEENS1_24CollectiveEpilogueBwdGQAISD_fSG_Li384ELb0ELb1EEENS1_19SingleTileSchedulerILb0ELb0ELb0ELi96EEEEEEEEEvNT_6ParamsE,@function
        .size           _ZN7cutlass13device_kernelIN5flash11enable_sm90INS1_16FlashAttnBwdSm90INS1_25CollectiveMainloopBwdSm90ILi2ELi1ELi1EN4cute5tupleIJNS5_1CILi1EEES8_S8_EEENS6_IJNS7_ILi64EEENS7_ILi96EEENS7_ILi192EEEEEENS_10bfloat16_tEfNS_4arch4Sm90ELb0ELb1ELb1ELb0ELb1ELb0ELb1ELb0ELi3ELi1ELi1ELi1ELb0EEENS1_24CollectiveEpilogueBwdGQAISD_fSG_Li384ELb0ELb1EEENS1_19SingleTileSchedulerILb0ELb0ELb0ELi96EEEEEEEEEvNT_6ParamsE,(.L_x_3866 - _ZN7cutlass13device_kernelIN5flash11enable_sm90INS1_16FlashAttnBwdSm90INS1_25CollectiveMainloopBwdSm90ILi2ELi1ELi1EN4cute5tupleIJNS5_1CILi1EEES8_S8_EEENS6_IJNS7_ILi64EEENS7_ILi96EEENS7_ILi192EEEEEENS_10bfloat16_tEfNS_4arch4Sm90ELb0ELb1ELb1ELb0ELb1ELb0ELb1ELb0ELi3ELi1ELi1ELi1ELb0EEENS1_24CollectiveEpilogueBwdGQAISD_fSG_Li384ELb0ELb1EEENS1_19SingleTileSchedulerILb0ELb0ELb0ELi96EEEEEEEEEvNT_6ParamsE)
        .other          _ZN7cutlass13device_kernelIN5flash11enable_sm90INS1_16FlashAttnBwdSm90INS1_25CollectiveMainloopBwdSm90ILi2ELi1ELi1EN4cute5tupleIJNS5_1CILi1EEES8_S8_EEENS6_IJNS7_ILi64EEENS7_ILi96EEENS7_ILi192EEEEEENS_10bfloat16_tEfNS_4arch4Sm90ELb0ELb1ELb1ELb0ELb1ELb0ELb1ELb0ELi3ELi1ELi1ELi1ELb0EEENS1_24CollectiveEpilogueBwdGQAISD_fSG_Li384ELb0ELb1EEENS1_19SingleTileSchedulerILb0ELb0ELb0ELi96EEEEEEEEEvNT_6ParamsE,@"STO_CUDA_ENTRY STV_DEFAULT"
_ZN7cutlass13device_kernelIN5flash11enable_sm90INS1_16FlashAttnBwdSm90INS1_25CollectiveMainloopBwdSm90ILi2ELi1ELi1EN4cute5tupleIJNS5_1CILi1EEES8_S8_EEENS6_IJNS7_ILi64EEENS7_ILi96EEENS7_ILi192EEEEEENS_10bfloat16_tEfNS_4arch4Sm90ELb0ELb1ELb1ELb0ELb1ELb0ELb1ELb0ELi3ELi1ELi1ELi1ELb0EEENS1_24CollectiveEpilogueBwdGQAISD_fSG_Li384ELb0ELb1EEENS1_19SingleTileSchedulerILb0ELb0ELb0ELi96EEEEEEEEEvNT_6ParamsE:
        /* <DEDUP_REMOVED lines=24> */
.L_x_1605:
[----:B------:R-:W-:Y:S05]  /*0180*/  BSYNC B0 ;  /* 0x0000000000007941 */ /* 0x000fea0003800000 */
.L_x_1604:
        /* <DEDUP_REMOVED lines=37> */
.L_x_1606:
        /* <DEDUP_REMOVED lines=20> */
.L_x_1607:
[----:B------:R-:W-:Y:S01]  /*0520*/  PLOP3.LUT P0, PT, PT, PT, UP0, 0x80, 0x0 ;  /* 0x000000000000781c */ /* 0x000fe20003f0f008 */
[----:B------:R-:W-:Y:S01]  /*0530*/  NOP ;  /* 0x0000000000007918 */ /* 0x000fe20000000000 */
[----:B------:R-:W-:Y:S01]  /*0540*/  ULDC.64 UR46, c[0x0][0x208] ;  /* 0x00008200002e7ab9 */ /* 0x000fe20000000a00 */
[----:B------:R-:W-:Y:S01]  /*0550*/  BSSY B6, `(.L_x_1608) ;  /* 0x0000922000067945 */ /* 0x000fe20003800000 */
[----:B-12-4-:R-:W-:Y:S09]  /*0560*/  BAR.SYNC.DEFER_BLOCKING 0x0 ;  /* 0x0000000000007b1d */ /* 0x016ff20000010000 */
[----:B------:R-:W-:Y:S05]  /*0570*/  @!P0 BRA `(.L_x_1609) ;  /* 0x0000004c00248947 */ /* 0x000fea0003800000 */
.L_x_1610:
        /* <DEDUP_REMOVED lines=13> */
[----:B-1----:R-:W-:Y:S05]  /*0650*/  @!P0 BRA `(.L_x_1611) ;  /* 0x0000009000448947 */ /* 0x002fea0003800000 */
        /* <DEDUP_REMOVED lines=71> */
.L_x_1612:
        /* <DEDUP_REMOVED lines=37> */
.L_x_1615:
        /* <DEDUP_REMOVED lines=15> */
.L_x_1614:
        /* <DEDUP_REMOVED lines=20> */
.L_x_1617:
        /* <DEDUP_REMOVED lines=15> */
.L_x_1616:
        /* <DEDUP_REMOVED lines=8> */
.L_x_1749:
        /* <DEDUP_REMOVED lines=19> */
.L_x_1619:
        /* <DEDUP_REMOVED lines=109> */
.L_x_1639:
[----:B------:R-:W-:-:S05]  /*18c0*/  IMAD.U32 R3, RZ, RZ, UR38 ;  /* 0x00000026ff037e24 */ /* 0x000fca000f8e00ff */
[----:B------:R-:W-:-:S04]  /*18d0*/  LOP3.LUT R3, R3, 0x1, RZ, 0xfc, !PT ;  /* 0x0000000103037812 */ /* 0x000fc800078efcff */
[----:B------:R-:W-:-:S13]  /*18e0*/  ISETP.NE.AND P0, PT, R3, 0x3, PT ;  /* 0x000000030300780c */ /* 0x000fda0003f05270 */
[----:B------:R-:W-:Y:S05]  /*18f0*/  @!P0 BRA `(.L_x_1621) ;  /* 0x0000000000048947 */ /* 0x000fea0003800000 */
[----:B------:R-:W-:Y:S01]  /*1900*/  BPT.TRAP 0x1 ;  /* 0x000000040000795c */ /* 0x000fe20000300000 */
.L_x_1621:
[----:B------:R-:W-:Y:S02]  /*1910*/  LEA R3, R2, UR37, 0x3 ;  /* 0x0000002502037c11 */ /* 0x000fe4000f8e18ff */
[----:B------:R-:W-:-:S04]  /*1920*/  SHF.L.U32 R10, R7, 0x1f, RZ ;  /* 0x0000001f070a7819 */ /* 0x000fc800000006ff */
[----:B------:R1:W2:Y:S01]  /*1930*/  SYNCS.PHASECHK.TRANS64.TRYWAIT P1, [R3+URZ+0x36410], R10 ;  /* 0x0364100a030075a7 */ /* 0x0002a2000802017f */
[----:B------:R-:W-:Y:S05]  /*1940*/  @!P0 BRA `(.L_x_1622) ;  /* 0x0000000000048947 */ /* 0x000fea0003800000 */
[----:B------:R-:W-:Y:S01]  /*1950*/  BPT.TRAP 0x1 ;  /* 0x000000040000795c */ /* 0x000fe20000300000 */
.L_x_1622:
[----:B--2---:R-:W-:Y:S05]  /*1960*/  @P1 BRA `(.L_x_1623) ;  /* 0x0000000000081947 */ /* 0x004fea0003800000 */
[----:B------:R-:W2:Y:S02]  /*1970*/  SYNCS.PHASECHK.TRANS64.TRYWAIT P1, [R3+URZ+0x36410], R10 ;  /* 0x0364100a030075a7 */ /* 0x000ea4000802017f */
[----:B--2---:R-:W-:Y:S05]  /*1980*/  @!P1 BRA `(.L_x_1624) ;  /* 0x0000007c00b49947 */ /* 0x004fea0003800000 */
.L_x_1623:
        /* <DEDUP_REMOVED lines=8> */
[----:B------:R-:W-:-:S02]  /*1a10*/  UMOV UR11, 0x40000040 ;  /* 0x40000040000b7882 */ /* 0x000fc40000000000 */
[----:B------:R-:W-:Y:S02]  /*1a20*/  ULOP3.LUT UR5, UR5, 0x3fff, URZ, 0xc0, !UPT ;  /* 0x00003fff05057892 */ /* 0x000fe4000f8ec03f */
[----:B------:R-:W-:Y:S02]  /*1a30*/  LEA R11, R10, UR37, 0x2 ;  /* 0x000000250a0b7c11 */ /* 0x000fe4000f8e10ff */
        /* <DEDUP_REMOVED lines=91> */
.L_x_1625:
[----:B-1----:R-:W-:-:S04]  /*1ff0*/  SHF.L.U32 R11, R4, 0x1f, RZ ;  /* 0x0000001f040b7819 */ /* 0x002fc800000006ff */
[----:B------:R1:W4:Y:S01]  /*2000*/  SYNCS.PHASECHK.TRANS64.TRYWAIT P1, [UR37+0x36430], R11 ;  /* 0x0364300bff0075a7 */ /* 0x0003220008020165 */
[----:B------:R-:W-:Y:S05]  /*2010*/  @!P0 BRA `(.L_x_1626) ;  /* 0x0000000000048947 */ /* 0x000fea0003800000 */
[----:B------:R-:W-:Y:S01]  /*2020*/  BPT.TRAP 0x1 ;  /* 0x000000040000795c */ /* 0x000fe20000300000 */
.L_x_1626:
[----:B----4-:R-:W-:Y:S05]  /*2030*/  @P1 BRA `(.L_x_1627) ;  /* 0x0000000000081947 */ /* 0x010fea0003800000 */
[----:B------:R-:W4:Y:S02]  /*2040*/  SYNCS.PHASECHK.TRANS64.TRYWAIT P1, [UR37+0x36430], R11 ;  /* 0x0364300bff0075a7 */ /* 0x000f240008020165 */
[----:B----4-:R-:W-:Y:S05]  /*2050*/  @!P1 BRA `(.L_x_1628) ;  /* 0x0000007800149947 */ /* 0x010fea0003800000 */
.L_x_1627:
        /* <DEDUP_REMOVED lines=147> */
.L_x_1631:
[----:B------:R-:W-:-:S06]  /*2990*/  UISETP.NE.AND UP0, UPT, UR42, 0x1, UPT ;  /* 0x000000012a00788c */ /* 0x000fcc000bf05270 */
[----:B------:R-:W-:-:S05]  /*29a0*/  PLOP3.LUT P1, PT, PT, PT, UP0, 0x80, 0x0 ;  /* 0x000000000000781c */ /* 0x000fca0003f2f008 */
[----:B------:R-:W-:-:S08]  /*29b0*/  @UP0 ULDC UR5, c[0x0][0x754] ;  /* 0x0001d50000050ab9 */ /* 0x000fd00000000800 */
[----:B------:R-:W-:Y:S01]  /*29c0*/  @P1 IMAD.HI.U32 R143, R142, UR5, RZ ;  /* 0x000000058e8f1c27 */ /* 0x000fe2000f8e00ff */
[----:B------:R-:W-:-:S04]  /*29d0*/  @UP0 ULDC UR5, c[0x0][0x758] ;  /* 0x0001d60000050ab9 */ /* 0x000fc80000000800 */
[----:B------:R-:W-:-:S07]  /*29e0*/  @P1 SHF.R.U32.HI R142, RZ, UR5, R143 ;  /* 0x00000005ff8e1c19 */ /* 0x000fce000801168f */
.L_x_1632:
[----:B------:R-:W-:Y:S05]  /*29f0*/  BSYNC B0 ;  /* 0x0000000000007941 */ /* 0x000fea0003800000 */
.L_x_1630:
[----:B------:R-:W4:Y:S01]  /*2a00*/  LDL R143, [R1] ;  /* 0x00000000018f7983 */ /* 0x000f220000100800 */
[----:B------:R-:W-:Y:S01]  /*2a10*/  IADD3 R150, R140, UR4, R5 ;  /* 0x000000048c967c10 */ /* 0x000fe2000fffe005 */
[----:B----4-:R-:W-:-:S05]  /*2a20*/  IMAD R142, R142, UR42, R143 ;  /* 0x0000002a8e8e7c24 */ /* 0x010fca000f8e028f */
[----:B------:R-:W-:Y:S02]  /*2a30*/  VIADDMNMX R147, R142, UR42, R147, PT ;  /* 0x0000002a8e937c46 */ /* 0x000fe4000b800193 */
[----:B------:R-:W-:-:S07]  /*2a40*/  VIMNMX R150, R150, R142, !PT ;  /* 0x0000008e96967248 */ /* 0x000fce0007fe0100 */
.L_x_1629:
        /* <DEDUP_REMOVED lines=18> */
.L_x_1635:
[----:B------:R-:W-:-:S06]  /*2b70*/  UISETP.NE.AND UP0, UPT, UR42, 0x1, UPT ;  /* 0x000000012a00788c */ /* 0x000fcc000bf05270 */
[----:B------:R-:W-:-:S05]  /*2b80*/  PLOP3.LUT P1, PT, PT, PT, UP0, 0x80, 0x0 ;  /* 0x000000000000781c */ /* 0x000fca0003f2f008 */
[----:B------:R-:W-:-:S08]  /*2b90*/  @UP0 ULDC UR4, c[0x0][0x754] ;  /* 0x0001d50000040ab9 */ /* 0x000fd00000000800 */
[----:B------:R-:W-:Y:S01]  /*2ba0*/  @P1 IMAD.HI.U32 R142, R140, UR4, RZ ;  /* 0x000000048c8e1c27 */ /* 0x000fe2000f8e00ff */
[----:B------:R-:W-:-:S04]  /*2bb0*/  @UP0 ULDC UR4, c[0x0][0x758] ;  /* 0x0001d60000040ab9 */ /* 0x000fc80000000800 */
[----:B------:R-:W-:-:S07]  /*2bc0*/  @P1 SHF.R.U32.HI R140, RZ, UR4, R142 ;  /* 0x00000004ff8c1c19 */ /* 0x000fce000801168e */
.L_x_1636:
[----:B------:R-:W-:Y:S05]  /*2bd0*/  BSYNC B0 ;  /* 0x0000000000007941 */ /* 0x000fea0003800000 */
.L_x_1634:
[----:B------:R-:W4:Y:S02]  /*2be0*/  LDL R142, [R1] ;  /* 0x00000000018e7983 */ /* 0x000f240000100800 */
[----:B----4-:R-:W-:-:S05]  /*2bf0*/  IMAD R140, R140, UR42, R142 ;  /* 0x0000002a8c8c7c24 */ /* 0x010fca000f8e028e */
[----:B------:R-:W-:Y:S02]  /*2c00*/  VIMNMX R145, R145, R140, !PT ;  /* 0x0000008c91917248 */ /* 0x000fe40007fe0100 */
[----:B------:R-:W-:-:S07]  /*2c10*/  VIADDMNMX R139, R140, UR42, R139, PT ;  /* 0x0000002a8c8b7c46 */ /* 0x000fce000b80018b */
.L_x_1633:
        /* <DEDUP_REMOVED lines=10> */
[----:B------:R-:W-:-:S03]  /*2cc0*/  ULOP3.LUT UR9, UR5, 0x1000000, URZ, 0xfc, !UPT ;  /* 0x0100000005097892 */ /* 0x000fc6000f8efc3f */
[----:B------:R-:W-:-:S04]  /*2cd0*/  UMOV UR5, 0x40000040 ;  /* 0x4000004000057882 */ /* 0x000fc80000000000 */
[----:B------:R-:W-:Y:S01]  /*2ce0*/  ULEA UR12, UR10, UR37, 0xd ;  /* 0x000000250a0c7291 */ /* 0x000fe2000f8e683f */
[----:B------:R-:W-:-:S03]  /*2cf0*/  UMOV UR6, UR9 ;  /* 0x0000000900067c82 */ /* 0x000fc60008000000 */
[----:B------:R-:W-:-:S04]  /*2d00*/  UIADD3 UR4, UR12, 0x2a000, URZ ;  /* 0x0002a0000c047890 */ /* 0x000fc8000fffe03f */
[----:B------:R-:W-:-:S04]  /*2d10*/  USHF.R.U32.HI UR4, URZ, 0x4, UR4 ;  /* 0x000000043f047899 */ /* 0x000fc80008011604 */
        /* <DEDUP_REMOVED lines=171> */
[----:B------:R-:W-:Y:S01]  /*37d0*/  F2FP.BF16.F32.PACK_AB R126, R129, R128 ;  /* 0x00000080817e723e */ /* 0x000fe200000010ff */
[----:B------:R-:W-:Y:S01]  /*37e0*/  ULOP3.LUT UR14, UR13, 0x10000, URZ, 0xfc, !UPT ;  /* 0x000100000d0e7892 */ /* 0x000fe2000f8efc3f */
        /* <DEDUP_REMOVED lines=40> */
[----:B------:R-:W-:Y:S01]  /*3a70*/  UMOV UR8, UR14 ;  /* 0x0000000e00087c82 */ /* 0x000fe20008000000 */
        /* <DEDUP_REMOVED lines=52> */
.L_x_1637:
        /* <DEDUP_REMOVED lines=59> */
.L_x_1638:
        /* <DEDUP_REMOVED lines=63> */
.L_x_1613:
[----:B------:R-:W-:Y:S05]  /*4560*/  @P0 BRA `(.L_x_1611) ;  /* 0x0000005000800947 */ /* 0x000fea0003800000 */
[----:B------:R-:W1:Y:S01]  /*4570*/  S2R R4, SR_TID.X ;  /* 0x0000000000047919 */ /* 0x000e620000002100 */
[----:B------:R-:W2:Y:S01]  /*4580*/  S2UR UR8, SR_CTAID.Y ;  /* 0x00000000000879c3 */ /* 0x000ea20000002600 */
[----:B------:R-:W-:Y:S01]  /*4590*/  ULDC UR9, c[0x0][0x850] ;  /* 0x0002140000097ab9 */ /* 0x000fe20000000800 */
[----:B------:R-:W-:Y:S01]  /*45a0*/  ULDC.64 UR12, c[0x0][0x818] ;  /* 0x00020600000c7ab9 */ /* 0x000fe20000000a00 */
[----:B------:R-:W-:Y:S01]  /*45b0*/  UISETP.NE.AND UP0, UPT, UR9, 0x1, UPT ;  /* 0x000000010900788c */ /* 0x000fe2000bf05270 */
[----:B------:R-:W-:Y:S01]  /*45c0*/  BSSY B0, `(.L_x_1640) ;  /* 0x0000058000007945 */ /* 0x000fe20003800000 */
[----:B------:R-:W-:Y:S01]  /*45d0*/  ULDC UR18, c[0x0][0x80c] ;  /* 0x0002030000127ab9 */ /* 0x000fe20000000800 */
[----:B------:R-:W-:Y:S01]  /*45e0*/  UMOV UR20, 0x400 ;  /* 0x0000040000147882 */ /* 0x000fe20000000000 */
[----:B------:R-:W-:Y:S01]  /*45f0*/  ULDC.64 UR16, c[0x0][0x840] ;  /* 0x0002100000107ab9 */ /* 0x000fe20000000a00 */
[----:B------:R-:W3:Y:S01]  /*4600*/  S2UR UR15, SR_CTAID.X ;  /* 0x00000000000f79c3 */ /* 0x000ee20000002500 */
[----:B------:R-:W-:-:S05]  /*4610*/  ULDC.64 UR24, c[0x0][0x848] ;  /* 0x0002120000187ab9 */ /* 0x000fca0000000a00 */
[----:B------:R-:W-:Y:S01]  /*4620*/  @UP0 ULDC UR4, c[0x0][0x854] ;  /* 0x0002150000040ab9 */ /* 0x000fe20000000800 */
[----:B------:R-:W-:Y:S01]  /*4630*/  @UP0 ULDC UR7, c[0x0][0x858] ;  /* 0x0002160000070ab9 */ /* 0x000fe20000000800 */
[----:B------:R-:W4:Y:S01]  /*4640*/  S2UR UR14, SR_CTAID.Z ;  /* 0x00000000000e79c3 */ /* 0x000f220000002700 */
[----:B--2---:R-:W-:-:S07]  /*4650*/  UIMAD.WIDE.U32 UR4, UR8, UR4, URZ ;  /* 0x00000004080472a5 */ /* 0x004fce000f8e003f */
[----:B------:R-:W2:Y:S01]  /*4660*/  S2UR UR21, SR_CgaCtaId ;  /* 0x00000000001579c3 */ /* 0x000ea20000008800 */
[----:B------:R-:W-:Y:S01]  /*4670*/  UMOV UR11, UR8 ;  /* 0x00000008000b7c82 */ /* 0x000fe20008000000 */
[----:B------:R-:W-:Y:S01]  /*4680*/  @UP0 USHF.R.U32.HI UR11, URZ, UR7, UR5 ;  /* 0x000000073f0b0299 */ /* 0x000fe20008011605 */
[----:B-1----:R-:W-:-:S03]  /*4690*/  VIADD R3, R4, 0xffffff80 ;  /* 0xffffff8004037836 */ /* 0x002fc60000000000 */
[----:B------:R-:W-:Y:S02]  /*46a0*/  USHF.R.S32.HI UR19, URZ, 0x1f, UR11 ;  /* 0x0000001f3f137899 */ /* 0x000fe4000801140b */
[----:B------:R-:W-:Y:S01]  /*46b0*/  BAR.SYNC.DEFER_BLOCKING 0x1, 0x180 ;  /* 0x0046000000007b1d */ /* 0x000fe20000010000 */
[----:B---3--:R-:W-:Y:S01]  /*46c0*/  UIMAD UR6, UR15, 0x4800, URZ ;  /* 0x000048000f0678a4 */ /* 0x008fe2000f8e023f */
[----:B------:R-:W-:Y:S01]  /*46d0*/  ISETP.NE.AND P1, PT, R4, 0x80, PT ;  /* 0x000000800400780c */ /* 0x000fe20003f25270 */
[----:B------:R-:W-:Y:S01]  /*46e0*/  UIMAD UR10, UR19, UR12, URZ ;  /* 0x0000000c130a72a4 */ /* 0x000fe2000f8e023f */
[----:B------:R-:W-:Y:S01]  /*46f0*/  SHF.R.S32.HI R0, RZ, 0x1f, R3 ;  /* 0x0000001fff007819 */ /* 0x000fe20000011403 */
[----:B------:R-:W-:Y:S01]  /*4700*/  USHF.R.S32.HI UR7, URZ, 0x1f, UR6 ;  /* 0x0000001f3f077899 */ /* 0x000fe20008011406 */
[----:B------:R-:W-:Y:S01]  /*4710*/  ISETP.NE.AND P0, PT, R3, RZ, PT ;  /* 0x000000ff0300720c */ /* 0x000fe20003f05270 */
[----:B------:R-:W-:Y:S01]  /*4720*/  UIMAD UR22, UR11, UR13, UR10 ;  /* 0x0000000d0b1672a4 */ /* 0x000fe2000f8e020a */
[----:B------:R-:W-:Y:S01]  /*4730*/  LEA.HI R2, R0, R3, RZ, 0x7 ;  /* 0x0000000300027211 */ /* 0x000fe200078f38ff */
[----:B------:R-:W-:Y:S01]  /*4740*/  UIMAD.WIDE.U32 UR4, UR11, UR12, UR6 ;  /* 0x0000000c0b0472a5 */ /* 0x000fe2000f8e0006 */
[----:B------:R-:W-:-:S02]  /*4750*/  ULDC UR10, c[0x0][0x870] ;  /* 0x00021c00000a7ab9 */ /* 0x000fc40000000800 */
[----:B------:R-:W-:Y:S01]  /*4760*/  LOP3.LUT R0, R2, 0x3fffff80, RZ, 0xc0, !PT ;  /* 0x3fffff8002007812 */ /* 0x000fe200078ec0ff */
[----:B------:R-:W-:Y:S01]  /*4770*/  UIMAD UR10, UR15, UR10, URZ ;  /* 0x0000000a0f0a72a4 */ /* 0x000fe2000f8e023f */
[----:B------:R-:W-:Y:S01]  /*4780*/  SHF.R.S32.HI R5, RZ, 0x7, R2 ;  /* 0x00000007ff057819 */ /* 0x000fe20000011402 */
[----:B----4-:R-:W-:Y:S02]  /*4790*/  UIMAD UR15, UR14, UR18, URZ ;  /* 0x000000120e0f72a4 */ /* 0x010fe4000f8e023f */
[----:B------:R-:W-:Y:S01]  /*47a0*/  IMAD.IADD R0, R3, 0x1, -R0 ;  /* 0x0000000103007824 */ /* 0x000fe200078e0a00 */
[----:B------:R-:W-:Y:S02]  /*47b0*/  UIMAD UR18, UR10, UR18, URZ ;  /* 0x000000120a1272a4 */ /* 0x000fe4000f8e023f */
[----:B--2---:R-:W-:Y:S01]  /*47c0*/  ULEA UR10, UR21, UR20, 0x18 ;  /* 0x00000014150a7291 */ /* 0x004fe2000f8ec03f */
[----:B------:R-:W-:Y:S01]  /*47d0*/  IMAD R0, R5, 0x600, R0 ;  /* 0x0000060005007824 */ /* 0x000fe200078e0200 */
[----:B------:R-:W-:-:S02]  /*47e0*/  USHF.R.S32.HI UR21, URZ, 0x1f, UR18 ;  /* 0x0000001f3f157899 */ /* 0x000fc40008011412 */
[----:B------:R-:W-:Y:S01]  /*47f0*/  USHF.R.S32.HI UR20, URZ, 0x1f, UR15 ;  /* 0x0000001f3f147899 */ /* 0x000fe2000801140f */
[----:B------:R-:W-:Y:S01]  /*4800*/  IMAD.SHL.U32 R0, R0, 0x4, RZ ;  /* 0x0000000400007824 */ /* 0x000fe200078e00ff */
[----:B------:R-:W-:Y:S02]  /*4810*/  UIADD3 UR18, UP0, UP1, UR18, UR15, UR11 ;  /* 0x0000000f12127290 */ /* 0x000fe4000f91e00b */
[----:B------:R-:W-:Y:S02]  /*4820*/  UIMAD.WIDE.U32 UR6, UR11, UR16, UR6 ;  /* 0x000000100b0672a5 */ /* 0x000fe4000f8e0006 */
[----:B------:R-:W-:Y:S01]  /*4830*/  UIMAD UR23, UR19, UR16, URZ ;  /* 0x00000010131772a4 */ /* 0x000fe2000f8e023f */
[----:B------:R-:W-:Y:S01]  /*4840*/  LEA R0, R0, UR10, 0x2 ;  /* 0x0000000a00007c11 */ /* 0x000fe2000f8e10ff */
[----:B------:R-:W-:Y:S02]  /*4850*/  UIADD3.X UR16, UR21, UR20, UR19, UP0, UP1 ;  /* 0x0000001415107290 */ /* 0x000fe400087e2413 */
[----:B------:R-:W-:Y:S01]  /*4860*/  USHF.L.U32 UR15, UR18, 0x2, URZ ;  /* 0x00000002120f7899 */ /* 0x000fe2000800063f */
[----:B------:R-:W-:Y:S01]  /*4870*/  ULDC.64 UR12, c[0x0][0x868] ;  /* 0x00021a00000c7ab9 */ /* 0x000fe20000000a00 */
[----:B------:R-:W-:Y:S01]  /*4880*/  USHF.L.U64.HI UR16, UR18, 0x2, UR16 ;  /* 0x0000000212107899 */ /* 0x000fe20008010210 */
[----:B------:R1:W-:Y:S01]  /*4890*/  STS.128 [R0], R24 ;  /* 0x0000001800007388 */ /* 0x0003e20000000c00 */
[----:B------:R-:W-:-:S02]  /*48a0*/  UIADD3 UR18, UP0, UR15, UR12, URZ ;  /* 0x0000000c0f127290 */ /* 0x000fc4000ff1e03f */
[----:B------:R-:W-:Y:S01]  /*48b0*/  USHF.R.S32.HI UR12, URZ, 0x1f, UR14 ;  /* 0x0000001f3f0c7899 */ /* 0x000fe2000801140e */
[----:B------:R1:W-:Y:S01]  /*48c0*/  STS.128 [R0+0x800], R28 ;  /* 0x0008001c00007388 */ /* 0x0003e20000000c00 */
[----:B------:R-:W-:Y:S01]  /*48d0*/  UIMAD UR17, UR11, UR17, UR23 ;  /* 0x000000110b1172a4 */ /* 0x000fe2000f8e0217 */
[----:B------:R-:W-:Y:S02]  /*48e0*/  ULDC.64 UR20, c[0x0][0x820] ;  /* 0x0002080000147ab9 */ /* 0x000fe40000000a00 */
[----:B------:R1:W-:Y:S01]  /*48f0*/  STS.128 [R0+0x1000], R32 ;  /* 0x0010002000007388 */ /* 0x0003e20000000c00 */
[----:B------:R-:W-:Y:S01]  /*4900*/  UIADD3.X UR19, UR16, UR13, URZ, UP0, !UPT ;  /* 0x0000000d10137290 */ /* 0x000fe200087fe43f */
[----:B------:R-:W-:Y:S01]  /*4910*/  IMAD.U32 R2, RZ, RZ, UR18 ;  /* 0x00000012ff027e24 */ /* 0x000fe2000f8e00ff */
[----:B------:R-:W-:Y:S01]  /*4920*/  UIMAD UR13, UR12, UR20, URZ ;  /* 0x000000140c0d72a4 */ /* 0x000fe2000f8e023f */
[----:B------:R1:W-:Y:S01]  /*4930*/  STS.128 [R0+0x1800], R36 ;  /* 0x0018002400007388 */ /* 0x0003e20000000c00 */
[----:B------:R-:W-:-:S02]  /*4940*/  UIADD3 UR5, UR5, UR22, URZ ;  /* 0x0000001605057290 */ /* 0x000fc4000fffe03f */
[----:B------:R-:W-:Y:S01]  /*4950*/  UIMAD UR12, UR12, UR24, URZ ;  /* 0x000000180c0c72a4 */ /* 0x000fe2000f8e023f */
[----:B------:R1:W-:Y:S01]  /*4960*/  STS.128 [R0+0x2000], R40 ;  /* 0x0020002800007388 */ /* 0x0003e20000000c00 */
[----:B------:R-:W-:Y:S01]  /*4970*/  UIADD3 UR7, UR7, UR17, URZ ;  /* 0x0000001107077290 */ /* 0x000fe2000fffe03f */
[----:B------:R-:W-:Y:S01]  /*4980*/  IMAD.U32 R3, RZ, RZ, UR19 ;  /* 0x00000013ff037e24 */ /* 0x000fe2000f8e00ff */
[----:B------:R-:W-:Y:S01]  /*4990*/  UIMAD UR13, UR14, UR21, UR13 ;  /* 0x000000150e0d72a4 */ /* 0x000fe2000f8e020d */
[----:B------:R1:W-:Y:S01]  /*49a0*/  STS.128 [R0+0x2800], R44 ;  /* 0x0028002c00007388 */ /* 0x0003e20000000c00 */
[----:B------:R-:W-:Y:S02]  /*49b0*/  UIMAD.WIDE.U32 UR4, UR14, UR20, UR4 ;  /* 0x000000140e0472a5 */ /* 0x000fe4000f8e0004 */
[----:B------:R-:W-:Y:S01]  /*49c0*/  UIMAD UR12, UR14, UR25, UR12 ;  /* 0x000000190e0c72a4 */ /* 0x000fe2000f8e020c */
[----:B------:R1:W-:Y:S01]  /*49d0*/  STS.128 [R0+0x3000], R48 ;  /* 0x0030003000007388 */ /* 0x0003e20000000c00 */
[----:B------:R-:W-:Y:S01]  /*49e0*/  UIMAD.WIDE.U32 UR6, UR14, UR24, UR6 ;  /* 0x000000180e0672a5 */ /* 0x000fe2000f8e0006 */
[----:B------:R-:W-:-:S02]  /*49f0*/  ULDC.64 UR20, c[0x0][0x800] ;  /* 0x0002000000147ab9 */ /* 0x000fc40000000a00 */
[----:B------:R1:W-:Y:S01]  /*4a00*/  STS.128 [R0+0x3800], R52 ;  /* 0x0038003400007388 */ /* 0x0003e20000000c00 */
[----:B------:R-:W-:Y:S01]  /*4a10*/  ULDC.64 UR22, c[0x0][0x828] ;  /* 0x00020a0000167ab9 */ /* 0x000fe20000000a00 */
[----:B------:R-:W-:Y:S02]  /*4a20*/  UIADD3 UR14, -UR11, URZ, URZ ;  /* 0x0000003f0b0e7290 */ /* 0x000fe4000fffe13f */
[----:B------:R1:W-:Y:S01]  /*4a30*/  STS.128 [R0+0x4000], R56 ;  /* 0x0040003800007388 */ /* 0x0003e20000000c00 */
[----:B------:R-:W-:Y:S02]  /*4a40*/  UIADD3 UR11, UR5, UR13, URZ ;  /* 0x0000000d050b7290 */ /* 0x000fe4000fffe03f */
[----:B------:R-:W-:Y:S01]  /*4a50*/  ULEA UR20, UP0, UR4, UR20, 0x2 ;  /* 0x0000001404147291 */ /* 0x000fe2000f80103f */
[----:B------:R1:W-:Y:S01]  /*4a60*/  STS.128 [R0+0x4800], R60 ;  /* 0x0048003c00007388 */ /* 0x0003e20000000c00 */
[----:B------:R-:W-:Y:S02]  /*4a70*/  UIADD3 UR5, UR7, UR12, URZ ;  /* 0x0000000c07057290 */ /* 0x000fe4000fffe03f */
[----:B------:R-:W-:Y:S01]  /*4a80*/  ULEA UR22, UP1, UR6, UR22, 0x2 ;  /* 0x0000001606167291 */ /* 0x000fe2000f82103f */
[----:B------:R1:W-:Y:S01]  /*4a90*/  STS.128 [R0+0x5000], R64 ;  /* 0x0050004000007388 */ /* 0x0003e20000000c00 */
[----:B------:R-:W-:-:S02]  /*4aa0*/  ULEA.HI.X UR21, UR4, UR21, UR11, 0x2, UP0 ;  /* 0x0000001504157291 */ /* 0x000fc400080f140b */
[----:B------:R-:W-:Y:S01]  /*4ab0*/  ULEA.HI.X UR5, UR6, UR23, UR5, 0x2, UP1 ;  /* 0x0000001706057291 */ /* 0x000fe200088f1405 */
[----:B------:R1:W-:Y:S01]  /*4ac0*/  STS.128 [R0+0x5800], R68 ;  /* 0x0058004400007388 */ /* 0x0003e20000000c00 */
[----:B------:R-:W-:Y:S01]  /*4ad0*/  UIMAD UR14, UR9, UR14, UR8 ;  /* 0x0000000e090e72a4 */ /* 0x000fe2000f8e0208 */
[----:B------:R-:W-:Y:S11]  /*4ae0*/  @P0 BRA `(.L_x_1641) ;  /* 0x0000000000140947 */ /* 0x000ff60003800000 */
.L_x_1642:
[----:B------:R-:W2:Y:S04]  /*4af0*/  LDG.E.STRONG.GPU R4, desc[UR46][R2.64] ;  /* 0x0000002e02047981 */ /* 0x000ea8000c1ef900 */
[----:B--2---:R-:W-:Y:S01]  /*4b00*/  CCTL.IVALL ;  /* 0x00000000ff00798f */ /* 0x004fe20002000000 */
[----:B------:R-:W-:Y:S05]  /*4b10*/  YIELD ;  /* 0x0000000000007946 */ /* 0x000fea0003800000 */
[----:B------:R-:W-:-:S13]  /*4b20*/  ISETP.NE.AND P0, PT, R4, UR14, PT ;  /* 0x0000000e04007c0c */ /* 0x000fda000bf05270 */
[----:B------:R-:W-:Y:S05]  /*4b30*/  @P0 BRA `(.L_x_1642) ;  /* 0xfffffffc00ec0947 */ /* 0x000fea000383ffff */
.L_x_1641:
[----:B------:R-:W-:Y:S05]  /*4b40*/  BSYNC B0 ;  /* 0x0000000000007941 */ /* 0x000fea0003800000 */
.L_x_1640:
[----:B------:R-:W-:-:S03]  /*4b50*/  UMOV UR4, 0xffffffff ;  /* 0xffffffff00047882 */ /* 0x000fc60000000000 */
[----:B------:R-:W-:Y:S05]  /*4b60*/  BRA.DIV UR4, `(.L_x_1643) ;  /* 0x0000004e04687947 */ /* 0x000fea000b800000 */
[----:B------:R-:W-:Y:S01]  /*4b70*/  NOP ;  /* 0x0000000000007918 */ /* 0x000fe20000000000 */
.L_x_1752:
        /* <DEDUP_REMOVED lines=10> */
[----:B------:R-:W-:Y:S01]  /*4c20*/  PLOP3.LUT P0, PT, PT, PT, PT, 0x80, 0x0 ;  /* 0x000000000000781c */ /* 0x000fe20003f0f070 */
[----:B------:R-:W-:Y:S01]  /*4c30*/  UMOV UR6, 0x1200 ;  /* 0x0000120000067882 */ /* 0x000fe20000000000 */
[----:B------:R-:W-:Y:S01]  /*4c40*/  UMOV UR8, 0x0 ;  /* 0x0000000000087882 */ /* 0x000fe20000000000 */
[----:B------:R-:W-:Y:S01]  /*4c50*/  UMOV UR9, 0x14f00000 ;  /* 0x14f0000000097882 */ /* 0x000fe20000000000 */
[----:B------:R-:W-:-:S09]  /*4c60*/  UMOV UR4, UR22 ;  /* 0x0000001600047c82 */ /* 0x000fd20008000000 */
.L_x_1646:
[----:B------:R-:W-:Y:S01]  /*4c70*/  @P0 ELECT P2, URZ, PT ;  /* 0x00000000003f082f */ /* 0x000fe20003840000 */
[----:B------:R2:W-:-:S12]  /*4c80*/  UBLKRED.G.S.ADD.F32.RN [UR4], [UR10], UR6, desc[UR8] ;  /* 0x000008040a0073bb */ /* 0x0005d800080a1406 */
[----:B------:R-:W-:Y:S02]  /*4c90*/  @P2 PLOP3.LUT P0, PT, P2, PT, PT, 0x8, 0x0 ;  /* 0x000000000000281c */ /* 0x000fe4000170e170 */
[----:B------:R-:W-:-:S11]  /*4ca0*/  PLOP3.LUT P2, PT, PT, PT, PT, 0x8, 0x0 ;  /* 0x000000000000781c */ /* 0x000fd60003f4e170 */
[----:B--2---:R-:W-:Y:S05]  /*4cb0*/  @P0 BRA.U.ANY `(.L_x_1646) ;  /* 0xfffffffd00ec0947 */ /* 0x004fea000393ffff */
[----:B------:R0:W-:Y:S01]  /*4cc0*/  UTMACMDFLUSH ;  /* 0x00000000000079b7 */ /* 0x0001e20000000000 */
[----:B------:R-:W-:-:S04]  /*4cd0*/  DEPBAR.LE SB0, 0x0 ;  /* 0x000080000000791a */ /* 0x000fc80000000000 */
.L_x_1645:
[----:B------:R-:W-:Y:S05]  /*4ce0*/  BSYNC B0 ;  /* 0x0000000000007941 */ /* 0x000fea0003800000 */
.L_x_1644:
        /* <DEDUP_REMOVED lines=12> */
[----:B------:R-:W-:-:S05]  /*4db0*/  IMAD.MOV.U32 R5, RZ, RZ, 0x1 ;  /* 0x00000001ff057424 */ /* 0x000fca00078e00ff */
[----:B------:R2:W-:Y:S02]  /*4dc0*/  REDG.E.ADD.S32.STRONG.GPU desc[UR46][R2.64], R5 ;  /* 0x000000050200798e */ /* 0x0005e4000c10e3ae */
.L_x_1648:
[----:B------:R-:W-:Y:S05]  /*4dd0*/  BSYNC B0 ;  /* 0x0000000000007941 */ /* 0x000fea0003800000 */
.L_x_1647:
[----:B------:R-:W-:Y:S06]  /*4de0*/  BAR.SYNC.DEFER_BLOCKING 0x1, 0x180 ;  /* 0x0046000000007b1d */ /* 0x000fec0000010000 */
[----:B------:R-:W-:Y:S01]  /*4df0*/  ULDC.64 UR4, c[0x0][0x860] ;  /* 0x0002180000047ab9 */ /* 0x000fe20000000a00 */
[----:B------:R-:W-:Y:S01]  /*4e00*/  BSSY B0, `(.L_x_1649) ;  /* 0x0000017000007945 */ /* 0x000fe20003800000 */
[----:B------:R-:W-:-:S04]  /*4e10*/  UIADD3 UR15, UP0, UR15, UR4, URZ ;  /* 0x000000040f0f7290 */ /* 0x000fc8000ff1e03f */
[----:B------:R-:W-:Y:S02]  /*4e20*/  UIADD3.X UR16, UR16, UR5, URZ, UP0, !UPT ;  /* 0x0000000510107290 */ /* 0x000fe400087fe43f */
[----:B--2---:R-:W-:-:S04]  /*4e30*/  IMAD.U32 R2, RZ, RZ, UR15 ;  /* 0x0000000fff027e24 */ /* 0x004fc8000f8e00ff */
[----:B------:R-:W-:Y:S01]  /*4e40*/  IMAD.U32 R3, RZ, RZ, UR16 ;  /* 0x00000010ff037e24 */ /* 0x000fe2000f8e00ff */
        /* <DEDUP_REMOVED lines=13> */
.L_x_1651:
[----:B-12---:R-:W2:Y:S04]  /*4f20*/  LDG.E.STRONG.GPU R0, desc[UR46][R2.64] ;  /* 0x0000002e02007981 */ /* 0x006ea8000c1ef900 */
[----:B--2---:R-:W-:Y:S01]  /*4f30*/  CCTL.IVALL ;  /* 0x00000000ff00798f */ /* 0x004fe20002000000 */
[----:B------:R-:W-:Y:S05]  /*4f40*/  YIELD ;  /* 0x0000000000007946 */ /* 0x000fea0003800000 */
[----:B------:R-:W-:-:S13]  /*4f50*/  ISETP.NE.AND P0, PT, R0, UR14, PT ;  /* 0x0000000e00007c0c */ /* 0x000fda000bf05270 */
[----:B------:R-:W-:Y:S05]  /*4f60*/  @P0 BRA `(.L_x_1651) ;  /* 0xfffffffc00ec0947 */ /* 0x000fea000383ffff */
.L_x_1650:
[----:B------:R-:W-:Y:S05]  /*4f70*/  BSYNC B0 ;  /* 0x0000000000007941 */ /* 0x000fea0003800000 */
.L_x_1649:
[----:B------:R-:W-:-:S03]  /*4f80*/  UMOV UR4, 0xffffffff ;  /* 0xffffffff00047882 */ /* 0x000fc60000000000 */
[----:B------:R-:W-:Y:S05]  /*4f90*/  BRA.DIV UR4, `(.L_x_1652) ;  /* 0x0000004a04787947 */ /* 0x000fea000b800000 */
[----:B------:R-:W-:Y:S01]  /*4fa0*/  NOP ;  /* 0x0000000000007918 */ /* 0x000fe20000000000 */
.L_x_1755:
[----:B------:R-:W-:Y:S01]  /*4fb0*/  @!PT LDS RZ, [RZ] ;  /* 0x00000000fffff984 */ /* 0x000fe20000000800 */
[----:B------:R-:W-:Y:S01]  /*4fc0*/  @!PT LDS RZ, [RZ] ;  /* 0x00000000fffff984 */ /* 0x000fe20000000800 */
[----:B------:R-:W-:Y:S01]  /*4fd0*/  @!PT LDS RZ, [RZ] ;  /* 0x00000000fffff984 */ /* 0x000fe20000000800 */
[----:B------:R-:W-:Y:S01]  /*4fe0*/  @!PT LDS RZ, [RZ] ;  /* 0x00000000fffff984 */ /* 0x000fe20000000800 */
[----:B------:R3:W-:Y:S06]  /*4ff0*/  MEMBAR.ALL.CTA ;  /* 0x0000000000007992 */ /* 0x0007ec0000008000 */
[----:B---3--:R-:W3:Y:S01]  /*5000*/  FENCE.VIEW.ASYNC.S ;  /* 0x00000000000073c6 */ /* 0x008ee20000000000 */
[----:B------:R-:W-:Y:S05]  /*5010*/  WARPSYNC.ALL ;  /* 0x0000000000007948 */ /* 0x000fea0003800000 */
[----:B------:R-:W-:Y:S01]  /*5020*/  BSSY B0, `(.L_x_1653) ;  /* 0x0000010000007945 */ /* 0x000fe20003800000 */
[----:B---3--:R-:W-:Y:S06]  /*5030*/  BAR.SYNC.DEFER_BLOCKING 0x1, 0x180 ;  /* 0x0046000000007b1d */ /* 0x008fec0000010000 */
[----:B------:R-:W-:Y:S05]  /*5040*/  @P1 BRA `(.L_x_1654) ;  /* 0x0000000000341947 */ /* 0x000fea0003800000 */
[----:B------:R-:W-:Y:S01]  /*5050*/  PLOP3.LUT P0, PT, PT, PT, PT, 0x80, 0x0 ;  /* 0x000000000000781c */ /* 0x000fe20003f0f070 */
[----:B------:R-:W-:Y:S01]  /*5060*/  UMOV UR6, 0x1200 ;  /* 0x0000120000067882 */ /* 0x000fe20000000000 */
[----:B------:R-:W-:Y:S01]  /*5070*/  UMOV UR8, 0x0 ;  /* 0x0000000000087882 */ /* 0x000fe20000000000 */
[----:B------:R-:W-:Y:S01]  /*5080*/  UMOV UR9, 0x14f00000 ;  /* 0x14f0000000097882 */ /* 0x000fe20000000000 */
[----:B------:R-:W-:Y:S01]  /*5090*/  UMOV UR4, UR20 ;  /* 0x0000001400047c82 */ /* 0x000fe20008000000 */
[----:B------:R-:W-:-:S08]  /*50a0*/  UMOV UR5, UR21 ;  /* 0x0000001500057c82 */ /* 0x000fd00008000000 */
.L_x_1655:
[----:B------:R-:W-:Y:S01]  /*50b0*/  @P0 ELECT P2, URZ, PT ;  /* 0x00000000003f082f */ /* 0x000fe20003840000 */
[----:B------:R3:W-:-:S12]  /*50c0*/  UBLKRED.G.S.ADD.F32.RN [UR4], [UR10], UR6, desc[UR8] ;  /* 0x000008040a0073bb */ /* 0x0007d800080a1406 */
[----:B------:R-:W-:Y:S02]  /*50d0*/  @P2 PLOP3.LUT P0, PT, P2, PT, PT, 0x8, 0x0 ;  /* 0x000000000000281c */ /* 0x000fe4000170e170 */
[----:B------:R-:W-:-:S11]  /*50e0*/  PLOP3.LUT P2, PT, PT, PT, PT, 0x8, 0x0 ;  /* 0x000000000000781c */ /* 0x000fd60003f4e170 */
[----:B---3--:R-:W-:Y:S05]  /*50f0*/  @P0 BRA.U.ANY `(.L_x_1655) ;  /* 0xfffffffd00ec0947 */ /* 0x008fea000393ffff */
[----:B------:R0:W-:Y:S01]  /*5100*/  UTMACMDFLUSH ;  /* 0x00000000000079b7 */ /* 0x0001e20000000000 */
[----:B------:R-:W-:-:S04]  /*5110*/  DEPBAR.LE SB0, 0x0 ;  /* 0x000080000000791a */ /* 0x000fc80000000000 */
.L_x_1654:
[----:B------:R-:W-:Y:S05]  /*5120*/  BSYNC B0 ;  /* 0x0000000000007941 */ /* 0x000fea0003800000 */
.L_x_1653:
        /* <DEDUP_REMOVED lines=11> */
[----:B012345:R-:W-:Y:S04]  /*51e0*/  CCTL.IVALL ;  /* 0x00000000ff00798f */ /* 0x03ffe80002000000 */
[----:B------:R3:W-:Y:S01]  /*51f0*/  REDG.E.ADD.S32.STRONG.GPU desc[UR46][R2.64], R5 ;  /* 0x000000050200798e */ /* 0x0007e2000c10e3ae */
[----:B------:R-:W-:Y:S05]  /*5200*/  BRA `(.L_x_1611) ;  /* 0x0000004400587947 */ /* 0x000fea0003800000 */
.L_x_1609:
        /* <DEDUP_REMOVED lines=33> */
.L_x_1657:
[----:B------:R-:W-:-:S05]  /*5420*/  UMOV UR11, UR5 ;  /* 0x00000005000b7c82 */ /* 0x000fca0008000000 */
.L_x_1658:
        /* <DEDUP_REMOVED lines=11> */
[----:B------:R-:W-:Y:S02]  /*54e0*/  UIADD3 UR7, UR7, UR8, URZ ;  /* 0x0000000807077290 */ /* 0x000fe4000fffe03f */
[----:B------:R-:W-:Y:S02]  /*54f0*/  UISETP.LT.AND UP0, UPT, URZ, UR10, UPT ;  /* 0x0000000a3f00728c */ /* 0x000fe4000bf01270 */
[----:B------:R-:W-:-:S02]  /*5500*/  USHF.R.S32.HI UR9, URZ, 0x1f, UR16 ;  /* 0x0000001f3f097899 */ /* 0x000fc40008011410 */
[----:B------:R-:W-:Y:S01]  /*5510*/  USEL UR8, URZ, UR10, !UP0 ;  /* 0x0000000a3f087287 */ /* 0x000fe2000c000000 */
[----:B------:R-:W-:Y:S01]  /*5520*/  ULDC.64 UR12, c[0x0][0x2e0] ;  /* 0x0000b800000c7ab9 */ /* 0x000fe20000000a00 */
[----:B------:R-:W-:Y:S02]  /*5530*/  ULDC UR15, c[0x0][0x288] ;  /* 0x0000a200000f7ab9 */ /* 0x000fe40000000800 */
[----:B------:R-:W-:Y:S02]  /*5540*/  UISETP.GT.AND UP0, UPT, UR11, UR8, UPT ;  /* 0x000000080b00728c */ /* 0x000fe4000bf04270 */
[----:B------:R-:W-:Y:S02]  /*5550*/  UIMAD UR9, UR9, UR12, URZ ;  /* 0x0000000c090972a4 */ /* 0x000fe4000f8e023f */
[----:B------:R-:W-:Y:S02]  /*5560*/  UIMAD UR10, UR16, UR15, URZ ;  /* 0x0000000f100a72a4 */ /* 0x000fe4000f8e023f */
[----:B------:R-:W-:Y:S01]  /*5570*/  PLOP3.LUT P1, PT, PT, PT, UP0, 0x80, 0x0 ;  /* 0x000000000000781c */ /* 0x000fe20003f2f008 */
[----:B------:R-:W-:-:S02]  /*5580*/  UIMAD UR14, UR16, UR13, UR9 ;  /* 0x0000000d100e72a4 */ /* 0x000fc4000f8e0209 */
        /* <DEDUP_REMOVED lines=26> */
.L_x_1663:
[----:B------:R-:W2:Y:S04]  /*5730*/  LDG.E.STRONG.GPU R0, desc[UR46][R2.64] ;  /* 0x0000002e02007981 */ /* 0x000ea8000c1ef900 */
[----:B--2---:R-:W-:Y:S01]  /*5740*/  CCTL.IVALL ;  /* 0x00000000ff00798f */ /* 0x004fe20002000000 */
[----:B------:R-:W-:Y:S05]  /*5750*/  YIELD ;  /* 0x0000000000007946 */ /* 0x000fea0003800000 */
[----:B------:R-:W-:-:S13]  /*5760*/  ISETP.NE.AND P1, PT, R0, UR23, PT ;  /* 0x0000001700007c0c */ /* 0x000fda000bf25270 */
[----:B------:R-:W-:Y:S05]  /*5770*/  @P1 BRA `(.L_x_1663) ;  /* 0xfffffffc00ec1947 */ /* 0x000fea000383ffff */
.L_x_1662:
[----:B------:R-:W-:Y:S05]  /*5780*/  BSYNC B0 ;  /* 0x0000000000007941 */ /* 0x000fea0003800000 */
.L_x_1661:
[----:B------:R-:W-:-:S03]  /*5790*/  UMOV UR4, 0xffffffff ;  /* 0xffffffff00047882 */ /* 0x000fc60000000000 */
[----:B------:R-:W-:Y:S05]  /*57a0*/  BRA.DIV UR4, `(.L_x_1664) ;  /* 0x0000004204907947 */ /* 0x000fea000b800000 */
[----:B------:R-:W-:Y:S01]  /*57b0*/  NOP ;  /* 0x0000000000007918 */ /* 0x000fe20000000000 */
.L_x_1758:
        /* <DEDUP_REMOVED lines=22> */
.L_x_1666:
[----:B------:R-:W-:Y:S05]  /*5920*/  BSYNC B0 ;  /* 0x0000000000007941 */ /* 0x000fea0003800000 */
.L_x_1665:
        /* <DEDUP_REMOVED lines=19> */
.L_x_1668:
[----:B------:R-:W-:Y:S05]  /*5a60*/  BSYNC B0 ;  /* 0x0000000000007941 */ /* 0x000fea0003800000 */
.L_x_1667:
        /* <DEDUP_REMOVED lines=20> */
.L_x_1670:
[----:B------:R-:W-:Y:S05]  /*5bb0*/  BSYNC B0 ;  /* 0x0000000000007941 */ /* 0x000fea0003800000 */
.L_x_1669:
[----:B------:R-:W-:Y:S06]  /*5bc0*/  BAR.ARV 0xa, 0xa0 ;  /* 0x0282800000007b1d */ /* 0x000fec0000002000 */
[----:B------:R-:W-:Y:S04]  /*5bd0*/  BSSY B0, `(.L_x_1671) ;  /* 0x0000003000007945 */ /* 0x000fe80003800000 */
[----:B------:R-:W-:Y:S05]  /*5be0*/  @!P0 BRA `(.L_x_1672) ;  /* 0x0000000000048947 */ /* 0x000fea0003800000 */
[----:B------:R-:W-:-:S04]  /*5bf0*/  DEPBAR.LE SB0, 0x1 ;  /* 0x000080400000791a */ /* 0x000fc80000000000 */
.L_x_1672:
[----:B------:R-:W-:Y:S05]  /*5c00*/  BSYNC B0 ;  /* 0x0000000000007941 */ /* 0x000fea0003800000 */
.L_x_1671:
[----:B------:R-:W-:Y:S06]  /*5c10*/  BAR.ARV 0xb, 0xa0 ;  /* 0x02c2800000007b1d */ /* 0x000fec0000002000 */
[----:B------:R-:W-:Y:S04]  /*5c20*/  BSSY B0, `(.L_x_1673) ;  /* 0x0000003000007945 */ /* 0x000fe80003800000 */
[----:B------:R-:W-:Y:S05]  /*5c30*/  @!P0 BRA `(.L_x_1674) ;  /* 0x0000000000048947 */ /* 0x000fea0003800000 */
[----:B------:R-:W-:-:S04]  /*5c40*/  DEPBAR.LE SB0, 0x0 ;  /* 0x000080000000791a */ /* 0x000fc80000000000 */
.L_x_1674:
[----:B------:R-:W-:Y:S05]  /*5c50*/  BSYNC B0 ;  /* 0x0000000000007941 */ /* 0x000fea0003800000 */
.L_x_1673:
        /* <DEDUP_REMOVED lines=19> */
.L_x_1676:
[----:B------:R-:W-:Y:S05]  /*5d90*/  BSYNC B0 ;  /* 0x0000000000007941 */ /* 0x000fea0003800000 */
.L_x_1675:
[----:B------:R-:W-:Y:S01]  /*5da0*/  UIADD3 UR18, UR8, 0x1, URZ ;  /* 0x0000000108127890 */ /* 0x000fe2000fffe03f */
[----:B------:R-:W-:Y:S11]  /*5db0*/  BRA `(.L_x_1677) ;  /* 0x0000000000047947 */ /* 0x000ff60003800000 */
.L_x_1660:
[----:B------:R-:W-:-:S05]  /*5dc0*/  UMOV UR18, UR8 ;  /* 0x0000000800127c82 */ /* 0x000fca0008000000 */
.L_x_1677:
        /* <DEDUP_REMOVED lines=12> */
.L_x_1710:
        /* <DEDUP_REMOVED lines=11> */
.L_x_1680:
[----:B------:R-:W2:Y:S04]  /*5f40*/  LDG.E.STRONG.GPU R0, desc[UR46][R2.64] ;  /* 0x0000002e02007981 */ /* 0x000ea8000c1ef900 */
[----:B--2---:R-:W-:Y:S01]  /*5f50*/  CCTL.IVALL ;  /* 0x00000000ff00798f */ /* 0x004fe20002000000 */
[----:B------:R-:W-:Y:S05]  /*5f60*/  YIELD ;  /* 0x0000000000007946 */ /* 0x000fea0003800000 */
[----:B------:R-:W-:-:S13]  /*5f70*/  ISETP.NE.AND P1, PT, R0, UR23, PT ;  /* 0x0000001700007c0c */ /* 0x000fda000bf25270 */
[----:B------:R-:W-:Y:S05]  /*5f80*/  @P1 BRA `(.L_x_1680) ;  /* 0xfffffffc00ec1947 */ /* 0x000fea000383ffff */
.L_x_1679:
[----:B------:R-:W-:Y:S05]  /*5f90*/  BSYNC B0 ;  /* 0x0000000000007941 */ /* 0x000fea0003800000 */
.L_x_1678:
[----:B------:R-:W-:-:S03]  /*5fa0*/  UMOV UR16, 0xffffffff ;  /* 0xffffffff00107882 */ /* 0x000fc60000000000 */
[----:B------:R-:W-:Y:S05]  /*5fb0*/  BRA.DIV UR16, `(.L_x_1681) ;  /* 0x0000003a10a87947 */ /* 0x000fea000b800000 */
[----:B------:R-:W-:Y:S01]  /*5fc0*/  NOP ;  /* 0x0000000000007918 */ /* 0x000fe20000000000 */
.L_x_1761:
        /* <DEDUP_REMOVED lines=19> */
.L_x_1683:
[----:B------:R-:W-:Y:S05]  /*6100*/  BSYNC B0 ;  /* 0x0000000000007941 */ /* 0x000fea0003800000 */
.L_x_1682:
        /* <DEDUP_REMOVED lines=14> */
.L_x_1685:
[----:B------:R-:W-:Y:S05]  /*61f0*/  BSYNC B0 ;  /* 0x0000000000007941 */ /* 0x000fea0003800000 */
.L_x_1684:
        /* <DEDUP_REMOVED lines=15> */
.L_x_1687:
[----:B------:R-:W-:Y:S05]  /*62f0*/  BSYNC B0 ;  /* 0x0000000000007941 */ /* 0x000fea0003800000 */
.L_x_1686:
[----:B------:R-:W-:Y:S06]  /*6300*/  BAR.ARV 0xa, 0xa0 ;  /* 0x0282800000007b1d */ /* 0x000fec0000002000 */
[----:B------:R-:W-:Y:S04]  /*6310*/  BSSY B0, `(.L_x_1688) ;  /* 0x0000003000007945 */ /* 0x000fe80003800000 */
[----:B------:R-:W-:Y:S05]  /*6320*/  @!P0 BRA `(.L_x_1689) ;  /* 0x0000000000048947 */ /* 0x000fea0003800000 */
[----:B------:R-:W-:-:S04]  /*6330*/  DEPBAR.LE SB0, 0x1 ;  /* 0x000080400000791a */ /* 0x000fc80000000000 */
.L_x_1689:
[----:B------:R-:W-:Y:S05]  /*6340*/  BSYNC B0 ;  /* 0x0000000000007941 */ /* 0x000fea0003800000 */
.L_x_1688:
[----:B------:R-:W-:Y:S06]  /*6350*/  BAR.ARV 0xb, 0xa0 ;  /* 0x02c2800000007b1d */ /* 0x000fec0000002000 */
[----:B------:R-:W-:Y:S04]  /*6360*/  BSSY B0, `(.L_x_1690) ;  /* 0x0000003000007945 */ /* 0x000fe80003800000 */
[----:B------:R-:W-:Y:S05]  /*6370*/  @!P0 BRA `(.L_x_1691) ;  /* 0x0000000000048947 */ /* 0x000fea0003800000 */
[----:B------:R-:W-:-:S04]  /*6380*/  DEPBAR.LE SB0, 0x0 ;  /* 0x000080000000791a */ /* 0x000fc80000000000 */
.L_x_1691:
[----:B------:R-:W-:Y:S05]  /*6390*/  BSYNC B0 ;  /* 0x0000000000007941 */ /* 0x000fea0003800000 */
.L_x_1690:
        /* <DEDUP_REMOVED lines=19> */
.L_x_1693:
[----:B------:R-:W-:Y:S05]  /*64d0*/  BSYNC B0 ;  /* 0x0000000000007941 */ /* 0x000fea0003800000 */
.L_x_1692:
        /* <DEDUP_REMOVED lines=9> */
.L_x_1696:
[----:B------:R-:W2:Y:S04]  /*6570*/  LDG.E.STRONG.GPU R0, desc[UR46][R2.64] ;  /* 0x0000002e02007981 */ /* 0x000ea8000c1ef900 */
[----:B--2---:R-:W-:Y:S01]  /*6580*/  CCTL.IVALL ;  /* 0x00000000ff00798f */ /* 0x004fe20002000000 */
[----:B------:R-:W-:Y:S05]  /*6590*/  YIELD ;  /* 0x0000000000007946 */ /* 0x000fea0003800000 */
[----:B------:R-:W-:-:S13]  /*65a0*/  ISETP.NE.AND P1, PT, R0, UR23, PT ;  /* 0x0000001700007c0c */ /* 0x000fda000bf25270 */
[----:B------:R-:W-:Y:S05]  /*65b0*/  @P1 BRA `(.L_x_1696) ;  /* 0xfffffffc00ec1947 */ /* 0x000fea000383ffff */
.L_x_1695:
[----:B------:R-:W-:Y:S05]  /*65c0*/  BSYNC B0 ;  /* 0x0000000000007941 */ /* 0x000fea0003800000 */
.L_x_1694:
[----:B------:R-:W-:-:S03]  /*65d0*/  UMOV UR12, 0xffffffff ;  /* 0xffffffff000c7882 */ /* 0x000fc60000000000 */
[----:B------:R-:W-:Y:S05]  /*65e0*/  BRA.DIV UR12, `(.L_x_1697) ;  /* 0x000000360c387947 */ /* 0x000fea000b800000 */
[----:B------:R-:W-:Y:S01]  /*65f0*/  NOP ;  /* 0x0000000000007918 */ /* 0x000fe20000000000 */
.L_x_1764:
        /* <DEDUP_REMOVED lines=15> */
.L_x_1699:
[----:B------:R-:W-:Y:S05]  /*66f0*/  BSYNC B0 ;  /* 0x0000000000007941 */ /* 0x000fea0003800000 */
.L_x_1698:
        /* <DEDUP_REMOVED lines=14> */
.L_x_1701:
[----:B------:R-:W-:Y:S05]  /*67e0*/  BSYNC B0 ;  /* 0x0000000000007941 */ /* 0x000fea0003800000 */
.L_x_1700:
        /* <DEDUP_REMOVED lines=15> */
.L_x_1703:
[----:B------:R-:W-:Y:S05]  /*68e0*/  BSYNC B0 ;  /* 0x0000000000007941 */ /* 0x000fea0003800000 */
.L_x_1702:
[----:B------:R-:W-:Y:S06]  /*68f0*/  BAR.ARV 0xa, 0xa0 ;  /* 0x0282800000007b1d */ /* 0x000fec0000002000 */
[----:B------:R-:W-:Y:S04]  /*6900*/  BSSY B0, `(.L_x_1704) ;  /* 0x0000003000007945 */ /* 0x000fe80003800000 */
[----:B------:R-:W-:Y:S05]  /*6910*/  @!P0 BRA `(.L_x_1705) ;  /* 0x0000000000048947 */ /* 0x000fea0003800000 */
[----:B------:R-:W-:-:S04]  /*6920*/  DEPBAR.LE SB0, 0x1 ;  /* 0x000080400000791a */ /* 0x000fc80000000000 */
.L_x_1705:
[----:B------:R-:W-:Y:S05]  /*6930*/  BSYNC B0 ;  /* 0x0000000000007941 */ /* 0x000fea0003800000 */
.L_x_1704:
[----:B------:R-:W-:Y:S06]  /*6940*/  BAR.ARV 0xb, 0xa0 ;  /* 0x02c2800000007b1d */ /* 0x000fec0000002000 */
[----:B------:R-:W-:Y:S04]  /*6950*/  BSSY B0, `(.L_x_1706) ;  /* 0x0000003000007945 */ /* 0x000fe80003800000 */
[----:B------:R-:W-:Y:S05]  /*6960*/  @!P0 BRA `(.L_x_1707) ;  /* 0x0000000000048947 */ /* 0x000fea0003800000 */
[----:B------:R-:W-:-:S04]  /*6970*/  DEPBAR.LE SB0, 0x0 ;  /* 0x000080000000791a */ /* 0x000fc80000000000 */
.L_x_1707:
[----:B------:R-:W-:Y:S05]  /*6980*/  BSYNC B0 ;  /* 0x0000000000007941 */ /* 0x000fea0003800000 */
.L_x_1706:
        /* <DEDUP_REMOVED lines=19> */
.L_x_1709:
[----:B------:R-:W-:Y:S05]  /*6ac0*/  BSYNC B0 ;  /* 0x0000000000007941 */ /* 0x000fea0003800000 */
.L_x_1708:
[----:B------:R-:W-:Y:S02]  /*6ad0*/  UIADD3 UR8, UR8, 0x2, URZ ;  /* 0x0000000208087890 */ /* 0x000fe4000fffe03f */
[----:B------:R-:W-:Y:S02]  /*6ae0*/  UIADD3 UR4, UR4, 0x6000, URZ ;  /* 0x0000600004047890 */ /* 0x000fe4000fffe03f */
[----:B------:R-:W-:-:S06]  /*6af0*/  UISETP.GE.AND UP0, UPT, UR8, UR11, UPT ;  /* 0x0000000b0800728c */ /* 0x000fcc000bf06270 */
[----:B------:R-:W-:-:S13]  /*6b00*/  PLOP3.LUT P1, PT, PT, PT, UP0, 0x80, 0x0 ;  /* 0x000000000000781c */ /* 0x000fda0003f2f008 */
[----:B------:R-:W-:Y:S05]  /*6b10*/  @!P1 BRA `(.L_x_1710) ;  /* 0xfffffff000dc9947 */ /* 0x000fea000383ffff */
.L_x_1659:
        /* <DEDUP_REMOVED lines=41> */
.L_x_1713:
[----:B------:R-:W-:Y:S05]  /*6db0*/  BSYNC B0 ;  /* 0x0000000000007941 */ /* 0x000fea0003800000 */
.L_x_1712:
[----:B------:R-:W-:Y:S05]  /*6dc0*/  BRA `(.L_x_1714) ;  /* 0x0000000000047947 */ /* 0x000fea0003800000 */
.L_x_1711:
[----:B------:R-:W-:-:S05]  /*6dd0*/  UMOV UR4, UR8 ;  /* 0x0000000800047c82 */ /* 0x000fca0008000000 */
.L_x_1714:
        /* <DEDUP_REMOVED lines=11> */
.L_x_1719:
        /* <DEDUP_REMOVED lines=24> */
.L_x_1716:
[----:B------:R-:W-:Y:S05]  /*7010*/  BSYNC B0 ;  /* 0x0000000000007941 */ /* 0x000fea0003800000 */
.L_x_1715:
        /* <DEDUP_REMOVED lines=24> */
.L_x_1718:
[----:B------:R-:W-:Y:S05]  /*71a0*/  BSYNC B0 ;  /* 0x0000000000007941 */ /* 0x000fea0003800000 */
.L_x_1717:
[----:B------:R-:W-:Y:S02]  /*71b0*/  UIADD3 UR11, UR11, 0x2, URZ ;  /* 0x000000020b0b7890 */ /* 0x000fe4000fffe03f */
[----:B------:R-:W-:Y:S02]  /*71c0*/  ULEA UR6, UR18, UR6, 0x1 ;  /* 0x0000000612067291 */ /* 0x000fe4000f8e083f */
[----:B------:R-:W-:Y:S02]  /*71d0*/  ULEA UR7, UR18, UR7, 0x1 ;  /* 0x0000000712077291 */ /* 0x000fe4000f8e083f */
[----:B------:R-:W-:-:S13]  /*71e0*/  ISETP.NE.AND P0, PT, RZ, UR11, PT ;  /* 0x0000000bff007c0c */ /* 0x000fda000bf05270 */
[----:B------:R-:W-:Y:S05]  /*71f0*/  @!P0 BRA `(.L_x_1611) ;  /* 0x00000024005c8947 */ /* 0x000fea0003800000 */
[----:B------:R-:W-:Y:S05]  /*7200*/  BRA `(.L_x_1719) ;  /* 0xfffffffc00207947 */ /* 0x000fea000383ffff */
.L_x_1656:
        /* <DEDUP_REMOVED lines=34> */
.L_x_1721:
        /* <DEDUP_REMOVED lines=50> */
.L_x_1765:
        /* <DEDUP_REMOVED lines=9> */
.L_x_1724:
        /* <DEDUP_REMOVED lines=115> */
.L_x_1735:
[----:B-1----:R-:W-:-:S05]  /*7f10*/  IMAD.MOV.U32 R6, RZ, RZ, 0x1 ;  /* 0x00000001ff067424 */ /* 0x002fca00078e00ff */
[----:B------:R-:W-:-:S04]  /*7f20*/  SHF.L.U32 R6, R6, 0x1f, RZ ;  /* 0x0000001f06067819 */ /* 0x000fc800000006ff */
[----:B------:R-:W1:Y:S02]  /*7f30*/  SYNCS.PHASECHK.TRANS64.TRYWAIT P1, [R0+URZ+0x36438], R6 ;  /* 0x03643806000075a7 */ /* 0x000e64000802017f */
[----:B-123--:R-:W-:Y:S05]  /*7f40*/  @!P1 BRA `(.L_x_1727) ;  /* 0x0000001c00109947 */ /* 0x00efea0003800000 */
.L_x_1766:
[----:B------:R-:W-:Y:S05]  /*7f50*/  @P0 BRA `(.L_x_1728) ;  /* 0x0000000000140947 */ /* 0x000fea0003800000 */
[----:B------:R-:W-:Y:S01]  /*7f60*/  ISETP.NE.AND P1, PT, R20, RZ, PT ;  /* 0x000000ff1400720c */ /* 0x000fe20003f25270 */
[----:B------:R-:W-:-:S04]  /*7f70*/  IMAD.MOV.U32 R3, RZ, RZ, 0x6100 ;  /* 0x00006100ff037424 */ /* 0x000fc800078e00ff */
[----:B------:R2:W-:Y:S08]  /*7f80*/  SYNCS.ARRIVE.TRANS64 RZ, [R0+URZ+0x36430], R3 ;  /* 0x0364300300ff79a7 */ /* 0x0005f0000800003f */
[----:B------:R-:W-:Y:S05]  /*7f90*/  @!P1 BRA `(.L_x_1728) ;  /* 0x0000000000049947 */ /* 0x000fea0003800000 */
[----:B------:R-:W-:Y:S01]  /*7fa0*/  BPT.TRAP 0x1 ;  /* 0x000000040000795c */ /* 0x000fe20000300000 */
.L_x_1728:
        /* <DEDUP_REMOVED lines=48> */
.L_x_1767:
[----:B------:R-:W-:Y:S05]  /*82b0*/  @P0 BRA `(.L_x_1730) ;  /* 0x0000000000140947 */ /* 0x000fea0003800000 */
[----:B------:R-:W-:Y:S01]  /*82c0*/  ISETP.NE.AND P1, PT, R20, RZ, PT ;  /* 0x000000ff1400720c */ /* 0x000fe20003f25270 */
[----:B--2---:R-:W-:-:S04]  /*82d0*/  IMAD.MOV.U32 R3, RZ, RZ, 0x6100 ;  /* 0x00006100ff037424 */ /* 0x004fc800078e00ff */
[----:B------:R3:W-:Y:S08]  /*82e0*/  SYNCS.ARRIVE.TRANS64 RZ, [R0+URZ+0x36418], R3 ;  /* 0x0364180300ff79a7 */ /* 0x0007f0000800003f */
[----:B------:R-:W-:Y:S05]  /*82f0*/  @!P1 BRA `(.L_x_1730) ;  /* 0x0000000000049947 */ /* 0x000fea0003800000 */
[----:B------:R-:W-:Y:S01]  /*8300*/  BPT.TRAP 0x1 ;  /* 0x000000040000795c */ /* 0x000fe20000300000 */
.L_x_1730:
        /* <DEDUP_REMOVED lines=44> */
.L_x_1768:
[----:B------:R-:W-:Y:S05]  /*85d0*/  @P0 BRA `(.L_x_1732) ;  /* 0x0000000000140947 */ /* 0x000fea0003800000 */
[----:B------:R-:W-:Y:S01]  /*85e0*/  ISETP.NE.AND P1, PT, R20, RZ, PT ;  /* 0x000000ff1400720c */ /* 0x000fe20003f25270 */
[----:B--2---:R-:W-:-:S04]  /*85f0*/  IMAD.MOV.U32 R29, RZ, RZ, 0x6100 ;  /* 0x00006100ff1d7424 */ /* 0x004fc800078e00ff */
[----:B------:R3:W-:Y:S08]  /*8600*/  SYNCS.ARRIVE.TRANS64 RZ, [R0+URZ+0x36430], R29 ;  /* 0x0364301d00ff79a7 */ /* 0x0007f0000800003f */
[----:B------:R-:W-:Y:S05]  /*8610*/  @!P1 BRA `(.L_x_1732) ;  /* 0x0000000000049947 */ /* 0x000fea0003800000 */
[----:B------:R-:W-:Y:S01]  /*8620*/  BPT.TRAP 0x1 ;  /* 0x000000040000795c */ /* 0x000fe20000300000 */
.L_x_1732:
        /* <DEDUP_REMOVED lines=37> */
.L_x_1770:
[----:B------:R-:W-:Y:S05]  /*8880*/  @P0 BRA `(.L_x_1734) ;  /* 0x0000000000140947 */ /* 0x000fea0003800000 */
[----:B------:R-:W-:Y:S01]  /*8890*/  ISETP.NE.AND P1, PT, R20, RZ, PT ;  /* 0x000000ff1400720c */ /* 0x000fe20003f25270 */
[----:B----4-:R-:W-:-:S04]  /*88a0*/  IMAD.MOV.U32 R5, RZ, RZ, 0x6100 ;  /* 0x00006100ff057424 */ /* 0x010fc800078e00ff */
[----:B------:R4:W-:Y:S08]  /*88b0*/  SYNCS.ARRIVE.TRANS64 RZ, [R0+URZ+0x36410], R5 ;  /* 0x0364100500ff79a7 */ /* 0x0009f0000800003f */
[----:B------:R-:W-:Y:S05]  /*88c0*/  @!P1 BRA `(.L_x_1734) ;  /* 0x0000000000049947 */ /* 0x000fea0003800000 */
[----:B------:R-:W-:Y:S01]  /*88d0*/  BPT.TRAP 0x1 ;  /* 0x000000040000795c */ /* 0x000fe20000300000 */
.L_x_1734:
        /* <DEDUP_REMOVED lines=44> */
.L_x_1726:
[----:B------:R-:W-:Y:S01]  /*8ba0*/  ISETP.NE.AND P1, PT, R19, RZ, PT ;  /* 0x000000ff1300720c */ /* 0x000fe20003f25270 */
[----:B------:R-:W-:Y:S02]  /*8bb0*/  IMAD.MOV.U32 R5, RZ, RZ, 0x1 ;  /* 0x00000001ff057424 */ /* 0x000fe400078e00ff */
[----:B------:R-:W-:-:S10]  /*8bc0*/  IMAD.MOV.U32 R4, RZ, RZ, R15 ;  /* 0x000000ffff047224 */ /* 0x000fd400078e000f */
[----:B------:R-:W-:Y:S05]  /*8bd0*/  @!P1 BRA `(.L_x_1725) ;  /* 0x0000000400889947 */ /* 0x000fea0003800000 */
[----:B------:R-:W4:Y:S02]  /*8be0*/  SYNCS.PHASECHK.TRANS64.TRYWAIT P1, [R0+URZ+0x36438], R6 ;  /* 0x03643806000075a7 */ /* 0x000f24000802017f */
[----:B----4-:R-:W-:Y:S05]  /*8bf0*/  @!P1 BRA `(.L_x_1736) ;  /* 0x0000001000389947 */ /* 0x010fea0003800000 */
.L_x_1771:
[----:B------:R-:W-:Y:S05]  /*8c00*/  @P0 BRA `(.L_x_1737) ;  /* 0x0000000000140947 */ /* 0x000fea0003800000 */
[----:B------:R-:W-:Y:S01]  /*8c10*/  ISETP.NE.AND P1, PT, R20, RZ, PT ;  /* 0x000000ff1400720c */ /* 0x000fe20003f25270 */
[----:B------:R-:W-:-:S04]  /*8c20*/  IMAD.MOV.U32 R5, RZ, RZ, 0x6100 ;  /* 0x00006100ff057424 */ /* 0x000fc800078e00ff */
[----:B------:R1:W-:Y:S08]  /*8c30*/  SYNCS.ARRIVE.TRANS64 RZ, [R0+URZ+0x36430], R5 ;  /* 0x0364300500ff79a7 */ /* 0x0003f0000800003f */
[----:B------:R-:W-:Y:S05]  /*8c40*/  @!P1 BRA `(.L_x_1737) ;  /* 0x0000000000049947 */ /* 0x000fea0003800000 */
[----:B------:R-:W-:Y:S01]  /*8c50*/  BPT.TRAP 0x1 ;  /* 0x000000040000795c */ /* 0x000fe20000300000 */
.L_x_1737:
        /* <DEDUP_REMOVED lines=41> */
.L_x_1772:
[----:B-1----:R-:W-:Y:S01]  /*8ef0*/  IMAD.MOV.U32 R5, RZ, RZ, RZ ;  /* 0x000000ffff057224 */ /* 0x002fe200078e00ff */
[----:B------:R-:W-:Y:S06]  /*8f00*/  @P0 BRA `(.L_x_1739) ;  /* 0x0000000000140947 */ /* 0x000fec0003800000 */
[----:B------:R-:W-:Y:S01]  /*8f10*/  ISETP.NE.AND P1, PT, R20, RZ, PT ;  /* 0x000000ff1400720c */ /* 0x000fe20003f25270 */
[----:B------:R-:W-:-:S04]  /*8f20*/  IMAD.MOV.U32 R17, RZ, RZ, 0x6100 ;  /* 0x00006100ff117424 */ /* 0x000fc800078e00ff */
[----:B------:R1:W-:Y:S08]  /*8f30*/  SYNCS.ARRIVE.TRANS64 RZ, [R0+URZ+0x36418], R17 ;  /* 0x0364181100ff79a7 */ /* 0x0003f0000800003f */
[----:B------:R-:W-:Y:S05]  /*8f40*/  @!P1 BRA `(.L_x_1739) ;  /* 0x0000000000049947 */ /* 0x000fea0003800000 */
[----:B------:R-:W-:Y:S01]  /*8f50*/  BPT.TRAP 0x1 ;  /* 0x000000040000795c */ /* 0x000fe20000300000 */
.L_x_1739:
        /* <DEDUP_REMOVED lines=42> */
.L_x_1725:
[----:B------:R-:W-:-:S04]  /*9200*/  SHF.L.U32 R3, R5, 0x1f, RZ ;  /* 0x0000001f05037819 */ /* 0x000fc800000006ff */
[----:B------:R-:W4:Y:S02]  /*9210*/  SYNCS.PHASECHK.TRANS64.TRYWAIT P1, [R0+URZ+0x36438], R3 ;  /* 0x03643803000075a7 */ /* 0x000f24000802017f */
[----:B----4-:R-:W-:Y:S05]  /*9220*/  @!P1 BRA `(.L_x_1740) ;  /* 0x0000000800d49947 */ /* 0x010fea0003800000 */
.L_x_1773:
[----:B------:R-:W-:Y:S05]  /*9230*/  @P0 BRA `(.L_x_1741) ;  /* 0x0000000000180947 */ /* 0x000fea0003800000 */
[----:B------:R-:W5:Y:S01]  /*9240*/  S2R R2, SR_TID.X ;  /* 0x0000000000027919 */ /* 0x000f620000002100 */
[----:B----4-:R-:W-:-:S04]  /*9250*/  IMAD.MOV.U32 R3, RZ, RZ, 0x6100 ;  /* 0x00006100ff037424 */ /* 0x010fc800078e00ff */
[----:B------:R4:W-:Y:S01]  /*9260*/  SYNCS.ARRIVE.TRANS64 RZ, [R0+URZ+0x36430], R3 ;  /* 0x0364300300ff79a7 */ /* 0x0009e2000800003f */
[----:B-----5:R-:W-:-:S13]  /*9270*/  LOP3.LUT P0, RZ, R2, 0x1f, RZ, 0xc0, !PT ;  /* 0x0000001f02ff7812 */ /* 0x020fda000780c0ff */
[----:B----4-:R-:W-:Y:S05]  /*9280*/  @!P0 BRA `(.L_x_1741) ;  /* 0x0000000000048947 */ /* 0x010fea0003800000 */
[----:B------:R-:W-:Y:S01]  /*9290*/  BPT.TRAP 0x1 ;  /* 0x000000040000795c */ /* 0x000fe20000300000 */
.L_x_1741:
        /* <DEDUP_REMOVED lines=43> */
.L_x_1722:
[----:B------:R-:W-:Y:S05]  /*9550*/  BSYNC B0 ;  /* 0x0000000000007941 */ /* 0x000fea0003800000 */
.L_x_1720:
[----:B------:R-:W-:-:S03]  /*9560*/  UMOV UR7, 0xffffffff ;  /* 0xffffffff00077882 */ /* 0x000fc60000000000 */
[----:B------:R-:W-:Y:S05]  /*9570*/  BRA.DIV UR7, `(.L_x_1742) ;  /* 0x0000000a07147947 */ /* 0x000fea000b800000 */
[----:B------:R-:W-:-:S13]  /*9580*/  ELECT P6, URZ, PT ;  /* 0x00000000003f782f */ /* 0x000fda00038c0000 */
.L_x_1776:
[----:B------:R-:W-:Y:S05]  /*9590*/  @!P6 BRA `(.L_x_1611) ;  /* 0x000000000074e947 */ /* 0x000fea0003800000 */
[----:B------:R-:W-:-:S06]  /*95a0*/  ULOP3.LUT UR7, UR38, 0x2, URZ, 0xfc, !UPT ;  /* 0x0000000226077892 */ /* 0x000fcc000f8efc3f */
[----:B------:R-:W-:-:S05]  /*95b0*/  IMAD.U32 R0, RZ, RZ, UR7 ;  /* 0x00000007ff007e24 */ /* 0x000fca000f8e00ff */
[----:B------:R-:W-:-:S13]  /*95c0*/  ISETP.NE.AND P2, PT, R0, 0x3, PT ;  /* 0x000000030000780c */ /* 0x000fda0003f45270 */
[----:B------:R-:W-:Y:S05]  /*95d0*/  @!P2 BRA `(.L_x_1743) ;  /* 0x000000000004a947 */ /* 0x000fea0003800000 */
[----:B------:R-:W-:Y:S01]  /*95e0*/  BPT.TRAP 0x1 ;  /* 0x000000040000795c */ /* 0x000fe20000300000 */
.L_x_1743:
        /* <DEDUP_REMOVED lines=15> */
.L_x_1777:
[----:B------:R-:W2:Y:S02]  /*96e0*/  SYNCS.PHASECHK.TRANS64.TRYWAIT P0, [R3+URZ], R0 ;  /* 0x00000000030075a7 */ /* 0x000ea4000800017f */
[----:B--2---:R-:W-:Y:S05]  /*96f0*/  @!P0 BRA `(.L_x_1745) ;  /* 0x0000000400e88947 */ /* 0x004fea0003800000 */
.L_x_1778:
[----:B------:R-:W-:Y:S05]  /*9700*/  @!P2 BRA `(.L_x_1746) ;  /* 0x000000000004a947 */ /* 0x000fea0003800000 */
[----:B------:R-:W-:Y:S01]  /*9710*/  BPT.TRAP 0x1 ;  /* 0x000000040000795c */ /* 0x000fe20000300000 */
.L_x_1746:
[----:B------:R-:W-:-:S07]  /*9720*/  SHF.L.U32 R5, R5, 0x1f, RZ ;  /* 0x0000001f05057819 */ /* 0x000fce00000006ff */
.L_x_1747:
[----:B---3--:R3:W4:Y:S02]  /*9730*/  SYNCS.PHASECHK.TRANS64.TRYWAIT P0, [R4+URZ+0x36438], R5 ;  /* 0x03643805040075a7 */ /* 0x008724000800017f */
[----:B----4-:R-:W-:Y:S05]  /*9740*/  @!P0 NANOSLEEP.SYNCS 0x989680 ;  /* 0x009896800000895d */ /* 0x010fea0003900000 */
[----:B------:R-:W4:Y:S02]  /*9750*/  @!P0 SYNCS.PHASECHK.TRANS64 P0, [R4+URZ+0x36438], R5 ;  /* 0x03643805040085a7 */ /* 0x000f24000800007f */
[----:B----4-:R-:W-:Y:S05]  /*9760*/  @!P0 BRA `(.L_x_1747) ;  /* 0xfffffffc00f08947 */ /* 0x010fea000383ffff */
.L_x_1611:
[----:B------:R-:W-:Y:S05]  /*9770*/  BSYNC B6 ;  /* 0x0000000000067941 */ /* 0x000fea0003800000 */
.L_x_1608:
[----:B------:R-:W-:Y:S05]  /*9780*/  EXIT ;  /* 0x000000000000794d */ /* 0x000fea0003800000 */
.L_x_1618:
[----:B------:R-:W-:Y:S02]  /*9790*/  IMAD.MOV.U32 R12, RZ, RZ, RZ ;  /* 0x000000ffff0c7224 */ /* 0x000fe400078e00ff */
[----:B------:R-:W-:Y:S02]  /*97a0*/  IMAD.MOV.U32 R11, RZ, RZ, 0x1f ;  /* 0x0000001fff0b7424 */ /* 0x000fe400078e00ff */
[----:B------:R-:W-:-:S07]  /*97b0*/  IMAD.MOV.U32 R15, RZ, RZ, -0x1 ;  /* 0xffffffffff0f7424 */ /* 0x000fce00078e00ff */
[----:B------:R-:W-:Y:S05]  /*97c0*/  WARPSYNC.COLLECTIVE R15, `(.L_x_1748) ;  /* 0x000000000f087348 */ /* 0x000fea0003c00000 */
[----:B------:R1:W2:Y:S02]  /*97d0*/  SHFL.IDX P6, R14, R13, R12, R11 ;  /* 0x0000000c0d0e7389 */ /* 0x0002a400000c000b */
[----:B-12---:R-:W-:Y:S01]  /*97e0*/  ENDCOLLECTIVE ;  /* 0x000000000000791b */ /* 0x006fe20003800000 */
.L_x_1748:
[----:B------:R-:W-:Y:S05]  /*97f0*/  BRA `(.L_x_1749) ;  /* 0xffffff7800307947 */ /* 0x000fea000383ffff */
.L_x_1620:
[----:B--2---:R-:W-:-:S04]  /*9800*/  IMAD.U32 R3, RZ, RZ, UR37 ;  /* 0x00000025ff037e24 */ /* 0x004fc8000f8e00ff */
[----:B------:R2:W3:Y:S03]  /*9810*/  SYNCS.PHASECHK.TRANS64.TRYWAIT P0, [R3+URZ+0x36400], R10 ;  /* 0x0364000a030075a7 */ /* 0x0004e6000800017f */
[----:B---3--:R-:W-:Y:S05]  /*9820*/  @!P0 NANOSLEEP.SYNCS 0x989680 ;  /* 0x009896800000895d */ /* 0x008fea0003900000 */
[----:B------:R-:W3:Y:S02]  /*9830*/  @!P0 SYNCS.PHASECHK.TRANS64 P0, [R3+URZ+0x36400], R10 ;  /* 0x0364000a030085a7 */ /* 0x000ee4000800007f */
[----:B---3--:R-:W-:Y:S05]  /*9840*/  @!P0 BRA `(.L_x_1620) ;  /* 0xfffffffc00ec8947 */ /* 0x008fea000383ffff */
[----:B------:R-:W-:Y:S05]  /*9850*/  BRA `(.L_x_1619) ;  /* 0xffffff7800647947 */ /* 0x000fea000383ffff */
.L_x_1624:
[----:B--2---:R2:W3:Y:S02]  /*9860*/  SYNCS.PHASECHK.TRANS64.TRYWAIT P1, [R3+URZ+0x36410], R10 ;  /* 0x0364100a030075a7 */ /* 0x0044e4000802017f */
[----:B---3--:R-:W-:Y:S05]  /*9870*/  @!P1 NANOSLEEP.SYNCS 0x989680 ;  /* 0x009896800000995d */ /* 0x008fea0003900000 */
[----:B------:R-:W3:Y:S02]  /*9880*/  @!P1 SYNCS.PHASECHK.TRANS64 P1, [R3+URZ+0x36410], R10 ;  /* 0x0364100a030095a7 */ /* 0x000ee4000802007f */
[----:B---3--:R-:W-:Y:S05]  /*9890*/  @!P1 BRA `(.L_x_1624) ;  /* 0xfffffffc00f09947 */ /* 0x008fea000383ffff */
[----:B------:R-:W-:Y:S05]  /*98a0*/  BRA `(.L_x_1623) ;  /* 0xffffff8000387947 */ /* 0x000fea000383ffff */
.L_x_1628:
[----:B----4-:R-:W-:-:S04]  /*98b0*/  IMAD.U32 R12, RZ, RZ, UR37 ;  /* 0x00000025ff0c7e24 */ /* 0x010fc8000f8e00ff */
[----:B------:R4:W1:Y:S03]  /*98c0*/  SYNCS.PHASECHK.TRANS64.TRYWAIT P1, [R12+URZ+0x36430], R11 ;  /* 0x0364300b0c0075a7 */ /* 0x000866000802017f */
[----:B-1----:R-:W-:Y:S05]  /*98d0*/  @!P1 NANOSLEEP.SYNCS 0x989680 ;  /* 0x009896800000995d */ /* 0x002fea0003900000 */
[----:B------:R-:W1:Y:S02]  /*98e0*/  @!P1 SYNCS.PHASECHK.TRANS64 P1, [R12+URZ+0x36430], R11 ;  /* 0x0364300b0c0095a7 */ /* 0x000e64000802007f */
[----:B-1----:R-:W-:Y:S05]  /*98f0*/  @!P1 BRA `(.L_x_1628) ;  /* 0xfffffffc00ec9947 */ /* 0x002fea000383ffff */
[----:B------:R-:W-:Y:S05]  /*9900*/  BRA `(.L_x_1627) ;  /* 0xffffff8400d47947 */ /* 0x000fea000383ffff */
.L_x_1643:
[----:B------:R-:W-:Y:S01]  /*9910*/  BSSY B0, `(.L_x_1750) ;  /* 0x0000005000007945 */ /* 0x000fe20003800000 */
[----:B------:R-:W-:-:S07]  /*9920*/  IMAD.MOV.U32 R15, RZ, RZ, -0x1 ;  /* 0xffffffffff0f7424 */ /* 0x000fce00078e00ff */
[----:B-1----:R-:W-:Y:S05]  /*9930*/  WARPSYNC.COLLECTIVE R15, `(.L_x_1751) ;  /* 0x000000000f087348 */ /* 0x002fea0003c00000 */
[----:B------:R-:W-:Y:S01]  /*9940*/  NOP ;  /* 0x0000000000007918 */ /* 0x000fe20000000000 */
[----:B-1----:R-:W-:Y:S01]  /*9950*/  ENDCOLLECTIVE ;  /* 0x000000000000791b */ /* 0x002fe20003800000 */
.L_x_1751:
[----:B------:R-:W-:Y:S05]  /*9960*/  BSYNC B0 ;  /* 0x0000000000007941 */ /* 0x000fea0003800000 */
.L_x_1750:
[----:B------:R-:W-:Y:S05]  /*9970*/  BRA `(.L_x_1752) ;  /* 0xffffffb000807947 */ /* 0x000fea000383ffff */
.L_x_1652:
[----:B------:R-:W-:Y:S01]  /*9980*/  BSSY B0, `(.L_x_1753) ;  /* 0x0000005000007945 */ /* 0x000fe20003800000 */
[----:B------:R-:W-:-:S07]  /*9990*/  IMAD.MOV.U32 R15, RZ, RZ, -0x1 ;  /* 0xffffffffff0f7424 */ /* 0x000fce00078e00ff */
[----:B-12---:R-:W-:Y:S05]  /*99a0*/  WARPSYNC.COLLECTIVE R15, `(.L_x_1754) ;  /* 0x000000000f087348 */ /* 0x006fea0003c00000 */
[----:B------:R-:W-:Y:S01]  /*99b0*/  NOP ;  /* 0x0000000000007918 */ /* 0x000fe20000000000 */
[----:B-12---:R-:W-:Y:S01]  /*99c0*/  ENDCOLLECTIVE ;  /* 0x000000000000791b */ /* 0x006fe20003800000 */
.L_x_1754:
[----:B------:R-:W-:Y:S05]  /*99d0*/  BSYNC B0 ;  /* 0x0000000000007941 */ /* 0x000fea0003800000 */
.L_x_1753:
[----:B------:R-:W-:Y:S05]  /*99e0*/  BRA `(.L_x_1755) ;  /* 0xffffffb400707947 */ /* 0x000fea000383ffff */
.L_x_1664:
[----:B------:R-:W-:Y:S01]  /*99f0*/  BSSY B0, `(.L_x_1756) ;  /* 0x0000005000007945 */ /* 0x000fe20003800000 */
[----:B------:R-:W-:-:S07]  /*9a00*/  IMAD.MOV.U32 R15, RZ, RZ, -0x1 ;  /* 0xffffffffff0f7424 */ /* 0x000fce00078e00ff */
[----:B------:R-:W-:Y:S05]  /*9a10*/  WARPSYNC.COLLECTIVE R15, `(.L_x_1757) ;  /* 0x000000000f087348 */ /* 0x000fea0003c00000 */
[----:B------:R-:W-:Y:S01]  /*9a20*/  NOP ;  /* 0x0000000000007918 */ /* 0x000fe20000000000 */
[----:B------:R-:W-:Y:S01]  /*9a30*/  ENDCOLLECTIVE ;  /* 0x000000000000791b */ /* 0x000fe20003800000 */
.L_x_1757:
[----:B------:R-:W-:Y:S05]  /*9a40*/  BSYNC B0 ;  /* 0x0000000000007941 */ /* 0x000fea0003800000 */
.L_x_1756:
[----:B------:R-:W-:Y:S05]  /*9a50*/  BRA `(.L_x_1758) ;  /* 0xffffffbc00587947 */ /* 0x000fea000383ffff */
.L_x_1681:
[----:B------:R-:W-:Y:S01]  /*9a60*/  BSSY B0, `(.L_x_1759) ;  /* 0x0000005000007945 */ /* 0x000fe20003800000 */
[----:B------:R-:W-:-:S07]  /*9a70*/  IMAD.MOV.U32 R15, RZ, RZ, -0x1 ;  /* 0xffffffffff0f7424 */ /* 0x000fce00078e00ff */
[----:B------:R-:W-:Y:S05]  /*9a80*/  WARPSYNC.COLLECTIVE R15, `(.L_x_1760) ;  /* 0x000000000f087348 */ /* 0x000fea0003c00000 */
[----:B------:R-:W-:Y:S01]  /*9a90*/  NOP ;  /* 0x0000000000007918 */ /* 0x000fe20000000000 */
[----:B------:R-:W-:Y:S01]  /*9aa0*/  ENDCOLLECTIVE ;  /* 0x000000000000791b */ /* 0x000fe20003800000 */
.L_x_1760:
[----:B------:R-:W-:Y:S05]  /*9ab0*/  BSYNC B0 ;  /* 0x0000000000007941 */ /* 0x000fea0003800000 */
.L_x_1759:
[----:B------:R-:W-:Y:S05]  /*9ac0*/  BRA `(.L_x_1761) ;  /* 0xffffffc400407947 */ /* 0x000fea000383ffff */
.L_x_1697:
[----:B------:R-:W-:Y:S01]  /*9ad0*/  BSSY B0, `(.L_x_1762) ;  /* 0x0000005000007945 */ /* 0x000fe20003800000 */
[----:B------:R-:W-:-:S07]  /*9ae0*/  IMAD.MOV.U32 R15, RZ, RZ, -0x1 ;  /* 0xffffffffff0f7424 */ /* 0x000fce00078e00ff */
[----:B------:R-:W-:Y:S05]  /*9af0*/  WARPSYNC.COLLECTIVE R15, `(.L_x_1763) ;  /* 0x000000000f087348 */ /* 0x000fea0003c00000 */
[----:B------:R-:W-:Y:S01]  /*9b00*/  NOP ;  /* 0x0000000000007918 */ /* 0x000fe20000000000 */
[----:B------:R-:W-:Y:S01]  /*9b10*/  ENDCOLLECTIVE ;  /* 0x000000000000791b */ /* 0x000fe20003800000 */
.L_x_1763:
[----:B------:R-:W-:Y:S05]  /*9b20*/  BSYNC B0 ;  /* 0x0000000000007941 */ /* 0x000fea0003800000 */
.L_x_1762:
[----:B------:R-:W-:Y:S05]  /*9b30*/  BRA `(.L_x_1764) ;  /* 0xffffffc800b07947 */ /* 0x000fea000383ffff */
.L_x_1723:
[----:B-1----:R1:W2:Y:S02]  /*9b40*/  SYNCS.PHASECHK.TRANS64.TRYWAIT P1, [R0+URZ+0x36420], R6 ;  /* 0x03642006000075a7 */ /* 0x0022a4000802017f */
[----:B--2---:R-:W-:Y:S05]  /*9b50*/  @!P1 NANOSLEEP.SYNCS 0x989680 ;  /* 0x009896800000995d */ /* 0x004fea0003900000 */
[----:B------:R-:W2:Y:S02]  /*9b60*/  @!P1 SYNCS.PHASECHK.TRANS64 P1, [R0+URZ+0x36420], R6 ;  /* 0x03642006000095a7 */ /* 0x000ea4000802007f */
[----:B--2---:R-:W-:Y:S05]  /*9b70*/  @!P1 BRA `(.L_x_1723) ;  /* 0xfffffffc00f09947 */ /* 0x004fea000383ffff */
[----:B------:R-:W-:Y:S05]  /*9b80*/  BRA `(.L_x_1765) ;  /* 0xffffffd800f07947 */ /* 0x000fea000383ffff */
.L_x_1727:
[----:B-1----:R1:W2:Y:S02]  /*9b90*/  SYNCS.PHASECHK.TRANS64.TRYWAIT P1, [R0+URZ+0x36438], R6 ;  /* 0x03643806000075a7 */ /* 0x0022a4000802017f */
[----:B--2---:R-:W-:Y:S05]  /*9ba0*/  @!P1 NANOSLEEP.SYNCS 0x989680 ;  /* 0x009896800000995d */ /* 0x004fea0003900000 */
[----:B------:R-:W2:Y:S02]  /*9bb0*/  @!P1 SYNCS.PHASECHK.TRANS64 P1, [R0+URZ+0x36438], R6 ;  /* 0x03643806000095a7 */ /* 0x000ea4000802007f */
[----:B--2---:R-:W-:Y:S05]  /*9bc0*/  @!P1 BRA `(.L_x_1727) ;  /* 0xfffffffc00f09947 */ /* 0x004fea000383ffff */
[----:B------:R-:W-:Y:S05]  /*9bd0*/  BRA `(.L_x_1766) ;  /* 0xffffffe000dc7947 */ /* 0x000fea000383ffff */
.L_x_1729:
[----:B--2---:R2:W3:Y:S02]  /*9be0*/  SYNCS.PHASECHK.TRANS64.TRYWAIT P1, [R0+URZ+0x36428], R3 ;  /* 0x03642803000075a7 */ /* 0x0044e4000802017f */
[----:B---3--:R-:W-:Y:S05]  /*9bf0*/  @!P1 NANOSLEEP.SYNCS 0x989680 ;  /* 0x009896800000995d */ /* 0x008fea0003900000 */
[----:B------:R-:W3:Y:S02]  /*9c00*/  @!P1 SYNCS.PHASECHK.TRANS64 P1, [R0+URZ+0x36428], R3 ;  /* 0x03642803000095a7 */ /* 0x000ee4000802007f */
[----:B---3--:R-:W-:Y:S05]  /*9c10*/  @!P1 BRA `(.L_x_1729) ;  /* 0xfffffffc00f09947 */ /* 0x008fea000383ffff */
[----:B------:R-:W-:Y:S05]  /*9c20*/  BRA `(.L_x_1767) ;  /* 0xffffffe400a07947 */ /* 0x000fea000383ffff */
.L_x_1731:
[----:B--2---:R2:W3:Y:S02]  /*9c30*/  SYNCS.PHASECHK.TRANS64.TRYWAIT P1, [R0+URZ+0x36438], R29 ;  /* 0x0364381d000075a7 */ /* 0x0044e4000802017f */
[----:B---3--:R-:W-:Y:S05]  /*9c40*/  @!P1 NANOSLEEP.SYNCS 0x989680 ;  /* 0x009896800000995d */ /* 0x008fea0003900000 */
[----:B------:R-:W3:Y:S02]  /*9c50*/  @!P1 SYNCS.PHASECHK.TRANS64 P1, [R0+URZ+0x36438], R29 ;  /* 0x0364381d000095a7 */ /* 0x000ee4000802007f */
[----:B---3--:R-:W-:Y:S05]  /*9c60*/  @!P1 BRA `(.L_x_1731) ;  /* 0xfffffffc00f09947 */ /* 0x008fea000383ffff */
[----:B------:R-:W-:Y:S05]  /*9c70*/  BRA `(.L_x_1768) ;  /* 0xffffffe800547947 */ /* 0x000fea000383ffff */
.L_x_1733:
[----:B------:R-:W-:-:S07]  /*9c80*/  SHF.L.U32 R5, R7, 0x1f, RZ ;  /* 0x0000001f07057819 */ /* 0x000fce00000006ff */
.L_x_1769:
[----:B----4-:R4:W1:Y:S02]  /*9c90*/  SYNCS.PHASECHK.TRANS64.TRYWAIT P1, [R0+URZ+0x36420], R5 ;  /* 0x03642005000075a7 */ /* 0x010864000802017f */
[----:B-1----:R-:W-:Y:S05]  /*9ca0*/  @!P1 NANOSLEEP.SYNCS 0x989680 ;  /* 0x009896800000995d */ /* 0x002fea0003900000 */
[----:B------:R-:W1:Y:S02]  /*9cb0*/  @!P1 SYNCS.PHASECHK.TRANS64 P1, [R0+URZ+0x36420], R5 ;  /* 0x03642005000095a7 */ /* 0x000e64000802007f */
[----:B-1----:R-:W-:Y:S05]  /*9cc0*/  @!P1 BRA `(.L_x_1769) ;  /* 0xfffffffc00f09947 */ /* 0x002fea000383ffff */
[----:B------:R-:W-:Y:S05]  /*9cd0*/  BRA `(.L_x_1770) ;  /* 0xffffffe800e87947 */ /* 0x000fea000383ffff */
.L_x_1736:
[----:B----4-:R4:W1:Y:S02]  /*9ce0*/  SYNCS.PHASECHK.TRANS64.TRYWAIT P1, [R0+URZ+0x36438], R6 ;  /* 0x03643806000075a7 */ /* 0x010864000802017f */
[----:B-1----:R-:W-:Y:S05]  /*9cf0*/  @!P1 NANOSLEEP.SYNCS 0x989680 ;  /* 0x009896800000995d */ /* 0x002fea0003900000 */
[----:B------:R-:W1:Y:S02]  /*9d00*/  @!P1 SYNCS.PHASECHK.TRANS64 P1, [R0+URZ+0x36438], R6 ;  /* 0x03643806000095a7 */ /* 0x000e64000802007f */
[----:B-1----:R-:W-:Y:S05]  /*9d10*/  @!P1 BRA `(.L_x_1736) ;  /* 0xfffffffc00f09947 */ /* 0x002fea000383ffff */
[----:B------:R-:W-:Y:S05]  /*9d20*/  BRA `(.L_x_1771) ;  /* 0xffffffec00b47947 */ /* 0x000fea000383ffff */
.L_x_1738:
[----:B-1----:R1:W4:Y:S02]  /*9d30*/  SYNCS.PHASECHK.TRANS64.TRYWAIT P1, [R0+URZ+0x36428], R5 ;  /* 0x03642805000075a7 */ /* 0x002324000802017f */
[----:B----4-:R-:W-:Y:S05]  /*9d40*/  @!P1 NANOSLEEP.SYNCS 0x989680 ;  /* 0x009896800000995d */ /* 0x010fea0003900000 */
[----:B------:R-:W4:Y:S02]  /*9d50*/  @!P1 SYNCS.PHASECHK.TRANS64 P1, [R0+URZ+0x36428], R5 ;  /* 0x03642805000095a7 */ /* 0x000f24000802007f */
[----:B----4-:R-:W-:Y:S05]  /*9d60*/  @!P1 BRA `(.L_x_1738) ;  /* 0xfffffffc00f09947 */ /* 0x010fea000383ffff */
[----:B------:R-:W-:Y:S05]  /*9d70*/  BRA `(.L_x_1772) ;  /* 0xfffffff0005c7947 */ /* 0x000fea000383ffff */
.L_x_1740:
[----:B----4-:R4:W1:Y:S02]  /*9d80*/  SYNCS.PHASECHK.TRANS64.TRYWAIT P1, [R0+URZ+0x36438], R3 ;  /* 0x03643803000075a7 */ /* 0x010864000802017f */
[----:B-1----:R-:W-:Y:S05]  /*9d90*/  @!P1 NANOSLEEP.SYNCS 0x989680 ;  /* 0x009896800000995d */ /* 0x002fea0003900000 */
[----:B------:R-:W1:Y:S02]  /*9da0*/  @!P1 SYNCS.PHASECHK.TRANS64 P1, [R0+URZ+0x36438], R3 ;  /* 0x03643803000095a7 */ /* 0x000e64000802007f */
[----:B-1----:R-:W-:Y:S05]  /*9db0*/  @!P1 BRA `(.L_x_1740) ;  /* 0xfffffffc00f09947 */ /* 0x002fea000383ffff */
[----:B------:R-:W-:Y:S05]  /*9dc0*/  BRA `(.L_x_1773) ;  /* 0xfffffff400187947 */ /* 0x000fea000383ffff */
.L_x_1742:
[----:B------:R-:W-:Y:S01]  /*9dd0*/  BSSY B0, `(.L_x_1774) ;  /* 0x0000006000007945 */ /* 0x000fe20003800000 */
[----:B------:R-:W-:-:S07]  /*9de0*/  IMAD.MOV.U32 R15, RZ, RZ, -0x1 ;  /* 0xffffffffff0f7424 */ /* 0x000fce00078e00ff */
[----:B------:R-:W-:Y:S05]  /*9df0*/  WARPSYNC.COLLECTIVE R15, `(.L_x_1775) ;  /* 0x000000000f0c7348 */ /* 0x000fea0003c00000 */
[----:B------:R-:W-:Y:S02]  /*9e00*/  ELECT P6, UR62, PT ;  /* 0x00000000003e782f */ /* 0x000fe400038c0000 */
[----:B------:R-:W-:Y:S01]  /*9e10*/  MOV R14, UR62 ;  /* 0x0000003e000e7c02 */ /* 0x000fe20008000f00 */
[----:B------:R-:W-:Y:S10]  /*9e20*/  ENDCOLLECTIVE ;  /* 0x000000000000791b */ /* 0x000ff40003800000 */
.L_x_1775:
[----:B------:R-:W-:Y:S05]  /*9e30*/  BSYNC B0 ;  /* 0x0000000000007941 */ /* 0x000fea0003800000 */
.L_x_1774:
[----:B------:R-:W-:Y:S05]  /*9e40*/  BRA `(.L_x_1776) ;  /* 0xfffffff400d07947 */ /* 0x000fea000383ffff */
.L_x_1744:
[----:B-1----:R1:W2:Y:S02]  /*9e50*/  SYNCS.PHASECHK.TRANS64.TRYWAIT P0, [R9+URZ], R2 ;  /* 0x00000002090075a7 */ /* 0x0022a4000800017f */
[----:B--2---:R-:W-:Y:S05]  /*9e60*/  @!P0 NANOSLEEP.SYNCS 0x989680 ;  /* 0x009896800000895d */ /* 0x004fea0003900000 */
[----:B------:R-:W2:Y:S02]  /*9e70*/  @!P0 SYNCS.PHASECHK.TRANS64 P0, [R9+URZ], R2 ;  /* 0x00000002090085a7 */ /* 0x000ea4000800007f */
[----:B--2---:R-:W-:Y:S05]  /*9e80*/  @!P0 BRA `(.L_x_1744) ;  /* 0xfffffffc00f08947 */ /* 0x004fea000383ffff */
[----:B------:R-:W-:Y:S05]  /*9e90*/  BRA `(.L_x_1777) ;  /* 0xfffffff800107947 */ /* 0x000fea000383ffff */
.L_x_1745:
[----:B--2---:R2:W3:Y:S02]  /*9ea0*/  SYNCS.PHASECHK.TRANS64.TRYWAIT P0, [R3+URZ], R0 ;  /* 0x00000000030075a7 */ /* 0x0044e4000800017f */
[----:B---3--:R-:W-:Y:S05]  /*9eb0*/  @!P0 NANOSLEEP.SYNCS 0x989680 ;  /* 0x009896800000895d */ /* 0x008fea0003900000 */
[----:B------:R-:W3:Y:S02]  /*9ec0*/  @!P0 SYNCS.PHASECHK.TRANS64 P0, [R3+URZ], R0 ;  /* 0x00000000030085a7 */ /* 0x000ee4000800007f */
[----:B---3--:R-:W-:Y:S05]  /*9ed0*/  @!P0 BRA `(.L_x_1745) ;  /* 0xfffffffc00f08947 */ /* 0x008fea000383ffff */
[----:B------:R-:W-:Y:S05]  /*9ee0*/  BRA `(.L_x_1778) ;  /* 0xfffffff800047947 */ /* 0x000fea000383ffff */
.L_x_1779:
        /* <DEDUP_REMOVED lines=9> */
.L_x_3866:


//--------------------- .text._ZN7cutlass13device_kernelIN5flash11enable_sm90INS1_16FlashAttnBwdSm90INS1_25CollectiveMainloopBwdSm90ILi2ELi1ELi1EN4cute5tupleIJNS5_1CILi1EEES8_S8_EEENS6_IJNS7_ILi64EEENS7_ILi96EEENS7_ILi192EEEEEENS_10bfloat16_tEfNS_4arch4Sm90ELb0ELb1ELb1ELb1ELb0ELb0ELb1ELb0ELi3ELi1ELi1ELi1ELb0EEENS1_21CollectiveEpilogueBwdISD_SE_SG_Li384ELb1ELb1ELi3EEENS1_19SingleTileSchedulerILb1ELb0ELb0ELi96EEEEEEEEEvNT_6ParamsE --------------------------
	.section	.text._ZN7cutlass13device_kernelIN5flash11enable_sm90INS1_16FlashAttnBwdSm90INS1_25CollectiveMainloopBwdSm90ILi2ELi1ELi1EN4cute5tupleIJNS5_1CILi1EEES8_S8_EEENS6_IJNS7_ILi64EEENS7_ILi96EEENS7_ILi192EEEEEENS_10bfloat16_tEfNS_4arch4Sm90ELb0ELb1ELb1ELb1ELb0ELb0ELb1ELb0ELi3ELi1ELi1ELi1ELb0EEENS1_21CollectiveEpilogueBwdISD_SE_SG_Li384ELb1ELb1ELi3EEENS1_19SingleTileSchedulerILb1ELb0ELb0ELi96EEEEEEEEEvNT_6ParamsE,"ax",@progbits
	.align	128
.text._ZN7cutlass13device_kernelIN5flash11enable_sm90INS1_16FlashAttnBwdSm90INS1_25CollectiveMainloopBwdSm90ILi2ELi1ELi1EN4cute5tupleIJNS5_1CILi1EEES8_S8_EEENS6_IJNS7_ILi64EEENS7_ILi96EEENS7_ILi192EEEEEENS_10bfloat16_tEfNS_4arch4Sm90ELb0ELb1ELb1ELb1ELb0ELb0ELb1ELb0ELi3ELi1ELi1ELi1ELb0EEENS1_21CollectiveEpilogueBwdISD_SE_SG_Li384ELb1ELb1ELi3EEENS1_19SingleTileSchedulerILb1ELb0ELb0ELi96EEEEEEEEEvNT_6ParamsE:
        .type           _ZN7cutlass13device_kernelIN5flash11enable_sm90INS1_16FlashAttnBwdSm90INS1_25CollectiveMainloopBwdSm90ILi2ELi1ELi1EN4cute5tupleIJNS5_1CILi1EEES8_S8_EEENS6_IJNS7_ILi64EEENS7_ILi96EEENS7_ILi192EEEEEENS_10bfloat16_tEfNS_4arch4Sm90ELb0ELb1ELb1ELb1ELb0ELb0ELb1ELb0ELi3ELi1ELi1ELi1ELb0EEENS1_21CollectiveEpilogueBwdISD_SE_SG_Li384ELb1ELb1ELi3EEENS1_19SingleTileSchedulerILb1ELb0ELb0ELi96EEEEEEEEEvNT_6ParamsE,@function
        .size           _ZN7cutlass13device_kernelIN5flash11enable_sm90INS1_16FlashAttnBwdSm90INS1_25CollectiveMainloopBwdSm90ILi2ELi1ELi1EN4cute5tupleIJNS5_1CILi1EEES8_S8_EEENS6_IJNS7_ILi64EEENS7_ILi96EEENS7_ILi192EEEEEENS_10bfloat16_tEfNS_4arch4Sm90ELb0ELb1ELb1ELb1ELb0ELb0ELb1ELb0ELi3ELi1ELi1ELi1ELb0EEENS1_21CollectiveEpilogueBwdISD_SE_SG_Li384ELb1ELb1ELi3EEENS1_19SingleTileSchedulerILb1ELb0ELb0ELi96EEEEEEEEEvNT_6ParamsE,(.L_x_3867 - _ZN7cutlass13device_kernelIN5flash11enable_sm90INS1_16FlashAttnBwdSm90INS1_25CollectiveMainloopBwdSm90ILi2ELi1ELi1EN4cute5tupleIJNS5_1CILi1EEES8_S8_EEENS6_IJNS7_ILi64EEENS7_ILi96EEENS7_ILi192EEEEEENS_10bfloat16_tEfNS_4arch4Sm90ELb0ELb1ELb1ELb1ELb0ELb0ELb1ELb0ELi3ELi1ELi1ELi1ELb0EEENS1_21CollectiveEpilogueBwdISD_SE_SG_Li384ELb1ELb1ELi3EEENS1_19SingleTileSchedulerILb1ELb0ELb0ELi96EEEEEEEEEvNT_6ParamsE)
        .other          _ZN7cutlass13device_kernelIN5flash11enable_sm90INS1_16FlashAttnBwdSm90INS1_25CollectiveMainloopBwdSm90ILi2ELi1ELi1EN4cute5tupleIJNS5_1CILi1EEES8_S8_EEENS6_IJNS7_ILi64EEENS7_ILi96EEENS7_ILi192EEEEEENS_10bfloat16_tEfNS_4arch4Sm90ELb0ELb1ELb1ELb1ELb0ELb0ELb1ELb0ELi3ELi1ELi1ELi1ELb0EEENS1_21CollectiveEpilogueBwdISD_SE_SG_Li384ELb1ELb1ELi3EEENS1_19SingleTileSchedulerILb1ELb0ELb0ELi96EEEEEEEEEvNT_6ParamsE,@"STO_CUDA_ENTRY STV_DEFAULT"
_ZN7cutlass13device_kernelIN5flash11enable_sm90INS1_16FlashAttnBwdSm90INS1_25CollectiveMainloopBwdSm90ILi2ELi1ELi1EN4cute5tupleIJNS5_1CILi1EEES8_S8_EEENS6_IJNS7_ILi64EEENS7_ILi96EEENS7_ILi192EEEEEENS_10bfloat16_tEfNS_4arch4Sm90ELb0ELb1ELb1ELb1ELb0ELb0ELb1ELb0ELi3ELi1ELi1ELi1ELb0EEENS1_21CollectiveEpilogueBwdISD_SE_SG_Li384ELb1ELb1ELi3EEENS1_19SingleTileSchedulerILb1ELb0ELb0ELi96EEEEEEEEEvNT_6ParamsE:
        /* <DEDUP_REMOVED lines=23> */
.L_x_1781:
[----:B------:R-:W-:Y:S05]  /*0170*/  BSYNC B0 ;  /* 0x0000000000007941 */ /* 0x000fea0003800000 */
.L_x_1780:
        /* <DEDUP_REMOVED lines=34> */
.L_x_1782:
        /* <DEDUP_REMOVED lines=20> */
.L_x_1783:
[----:B---3--:R-:W-:Y:S01]  /*04e0*/  ISETP.NE.AND P0, PT, R2, RZ, PT ;  /* 0x000000ff0200720c */ /* 0x008fe20003f05270 */
[----:B------:R-:W-:Y:S01]  /*04f0*/  IMAD.MOV.U32 R2, RZ, RZ, 0x1 ;  /* 0x00000001ff027424 */ /* 0x000fe200078e00ff */
[----:B------:R-:W-:Y:S01]  /*0500*/  NOP ;  /* 0x0000000000007918 */ /* 0x000fe20000000000 */
[----:B------:R-:W-:Y:S01]  /*0510*/  ULDC.64 UR38, c[0x0][0x208] ;  /* 0x0000820000267ab9 */ /* 0x000fe20000000a00 */
[----:B------:R-:W-:Y:S02]  /*0520*/  BSSY B6, `(.L_x_1784) ;  /* 0x0000ae6000067945 */ /* 0x000fe40003800000 */
[----:B------:R-:W-:-:S05]  /*0530*/  SEL R2, R2, 0x2, !P0 ;  /* 0x0000000202027807 */ /* 0x000fca0004000000 */
[----:B------:R3:W-:Y:S01]  /*0540*/  STL [R1], R2 ;  /* 0x0000000201007387 */ /* 0x0007e20000100800 */
[----:B-12-4-:R-:W-:Y:S06]  /*0550*/  BAR.SYNC.DEFER_BLOCKING 0x0 ;  /* 0x0000000000007b1d */ /* 0x016fec0000010000 */
[----:B------:R-:W-:Y:S05]  /*0560*/  @!P0 BRA `(.L_x_1785) ;  /* 0x0000006c00048947 */ /* 0x000fea0003800000 */
.L_x_1786:
[----:B------:R-:W-:-:S08]  /*0570*/  NOP ;  /* 0x0000000000007918 */ /* 0x000fd00000000000 */
[----:B------:R-:W1:Y:S02]  /*0580*/  USETMAXREG.TRY_ALLOC.CTAPOOL UP0, 0xa0 ;  /* 0x000000a0000079c8 */ /* 0x000e640008000600 */
[----:B-1----:R-:W-:-:S13]  /*0590*/  PLOP3.LUT P0, PT, PT, PT, UP0, 0x80, 0x0 ;  /* 0x000000000000781c */ /* 0x002fda0003f0f008 */
[----:B------:R-:W-:Y:S05]  /*05a0*/  @!P0 BRA `(.L_x_1786) ;  /* 0xfffffffc00f08947 */ /* 0x000fea000383ffff */
[----:B------:R-:W-:Y:S01]  /*05b0*/  LOP3.LUT R0, R0, 0x3, RZ, 0xc0, !PT ;  /* 0x0000000300007812 */ /* 0x000fe200078ec0ff */
[----:B---3--:R-:W1:Y:S01]  /*05c0*/  S2R R2, SR_TID.X ;  /* 0x0000000000027919 */ /* 0x008e620000002100 */
        /* <DEDUP_REMOVED lines=15> */
.L_x_1787:
        /* <DEDUP_REMOVED lines=10> */
.L_x_1789:
[----:B------:R-:W2:Y:S02]  /*0760*/  LDC R0, c[0x0][0x8bc] ;  /* 0x00022f00ff007b82 */ /* 0x000ea40000000800 */
.L_x_1788:
[----:B------:R-:W-:-:S05]  /*0770*/  IMAD R5, R19, 0x60, RZ ;  /* 0x0000006013057824 */ /* 0x000fca00078e02ff */
[----:B--2--5:R-:W-:-:S04]  /*0780*/  ISETP.GE.AND P0, PT, R5, R0, PT ;  /* 0x000000000500720c */ /* 0x024fc80003f06270 */
[----:B------:R-:W-:-:S04]  /*0790*/  SEL R4, R7, 0xffffffff, !P0 ;  /* 0xffffffff07047807 */ /* 0x000fc80004000000 */
[----:B------:R-:W-:Y:S01]  /*07a0*/  ISETP.GE.AND P0, PT, R4, RZ, PT ;  /* 0x000000ff0400720c */ /* 0x000fe20003f06270 */
[----:B------:R2:W-:-:S12]  /*07b0*/  STL [R1+0x18], R4 ;  /* 0x0000180401007387 */ /* 0x0005d80000100800 */
[----:B------:R-:W-:Y:S05]  /*07c0*/  @!P0 BRA `(.L_x_1790) ;  /* 0x000000a800ec8947 */ /* 0x000fea0003800000 */
[----:B------:R-:W-:Y:S02]  /*07d0*/  ULDC.64 UR4, c[0x0][0x780] ;  /* 0x0001e00000047ab9 */ /* 0x000fe40000000a00 */
[----:B------:R-:W-:Y:S01]  /*07e0*/  ISETP.NE.U32.AND P0, PT, RZ, UR4, PT ;  /* 0x00000004ff007c0c */ /* 0x000fe2000bf05070 */
[----:B------:R-:W-:Y:S02]  /*07f0*/  ULDC UR4, c[0x0][0x290] ;  /* 0x0000a40000047ab9 */ /* 0x000fe40000000800 */
[----:B------:R-:W-:Y:S01]  /*0800*/  IMAD.U32 R18, RZ, RZ, UR4 ;  /* 0x00000004ff127e24 */ /* 0x000fe2000f8e00ff */
[----:B------:R-:W-:-:S13]  /*0810*/  ISETP.NE.AND.EX P0, PT, RZ, UR5, PT, P0 ;  /* 0x00000005ff007c0c */ /* 0x000fda000bf05300 */
[----:B------:R-:W-:Y:S05]  /*0820*/  @!P0 BRA `(.L_x_1791) ;  /* 0x0000000000108947 */ /* 0x000fea0003800000 */
[----:B-1----:R-:W1:Y:S02]  /*0830*/  LDC.64 R2, c[0x0][0x780] ;  /* 0x0001e000ff027b82 */ /* 0x002e640000000a00 */
[----:B-1----:R-:W-:-:S05]  /*0840*/  IMAD.WIDE R2, R4, 0x4, R2 ;  /* 0x0000000404027825 */ /* 0x002fca00078e0202 */
[----:B------:R1:W5:Y:S01]  /*0850*/  LDG.E R17, desc[UR38][R2.64] ;  /* 0x0000002602117981 */ /* 0x000362000c1e1900 */
[----:B------:R-:W-:Y:S05]  /*0860*/  BRA `(.L_x_1792) ;  /* 0x0000000000287947 */ /* 0x000fea0003800000 */
.L_x_1791:
[----:B------:R-:W-:Y:S01]  /*0870*/  ULDC.64 UR4, c[0x0][0x770] ;  /* 0x0001dc0000047ab9 */ /* 0x000fe20000000a00 */
[----:B------:R-:W3:Y:S01]  /*0880*/  LDC R17, c[0x0][0x280] ;  /* 0x0000a000ff117b82 */ /* 0x000ee20000000800 */
[----:B------:R-:W-:-:S04]  /*0890*/  ISETP.NE.U32.AND P0, PT, RZ, UR4, PT ;  /* 0x00000004ff007c0c */ /* 0x000fc8000bf05070 */
[----:B------:R-:W-:-:S13]  /*08a0*/  ISETP.NE.AND.EX P0, PT, RZ, UR5, PT, P0 ;  /* 0x00000005ff007c0c */ /* 0x000fda000bf05300 */
[----:B------:R-:W-:Y:S05]  /*08b0*/  @!P0 BRA `(.L_x_1792) ;  /* 0x0000000000148947 */ /* 0x000fea0003800000 */
[----:B-1----:R-:W1:Y:S02]  /*08c0*/  LDC.64 R2, c[0x0][0x770] ;  /* 0x0001dc00ff027b82 */ /* 0x002e640000000a00 */
[----:B-1----:R-:W-:-:S05]  /*08d0*/  IMAD.WIDE R2, R4, 0x4, R2 ;  /* 0x0000000404027825 */ /* 0x002fca00078e0202 */
[----:B---3--:R-:W3:Y:S04]  /*08e0*/  LDG.E R17, desc[UR38][R2.64] ;  /* 0x0000002602117981 */ /* 0x008ee8000c1e1900 */
[----:B------:R-:W3:Y:S02]  /*08f0*/  LDG.E R0, desc[UR38][R2.64+0x4] ;  /* 0x0000042602007981 */ /* 0x000ee4000c1e1900 */
[----:B---3--:R-:W-:-:S07]  /*0900*/  IMAD.IADD R17, R0, 0x1, -R17 ;  /* 0x0000000100117824 */ /* 0x008fce00078e0a11 */
.L_x_1792:
[----:B------:R-:W-:Y:S02]  /*0910*/  ULDC.64 UR4, c[0x0][0x788] ;  /* 0x0001e20000047ab9 */ /* 0x000fe40000000a00 */
[----:B------:R-:W-:-:S04]  /*0920*/  ISETP.NE.U32.AND P0, PT, RZ, UR4, PT ;  /* 0x00000004ff007c0c */ /* 0x000fc8000bf05070 */
[----:B------:R-:W-:-:S13]  /*0930*/  ISETP.NE.AND.EX P0, PT, RZ, UR5, PT, P0 ;  /* 0x00000005ff007c0c */ /* 0x000fda000bf05300 */
[----:B------:R-:W-:Y:S05]  /*0940*/  @!P0 BRA `(.L_x_1793) ;  /* 0x0000000000108947 */ /* 0x000fea0003800000 */
[----:B-1----:R-:W1:Y:S02]  /*0950*/  LDC.64 R2, c[0x0][0x788] ;  /* 0x0001e200ff027b82 */ /* 0x002e640000000a00 */
[----:B-1----:R-:W-:-:S05]  /*0960*/  IMAD.WIDE R2, R4, 0x4, R2 ;  /* 0x0000000404027825 */ /* 0x002fca00078e0202 */
[----:B------:R1:W5:Y:S01]  /*0970*/  LDG.E R18, desc[UR38][R2.64] ;  /* 0x0000002602127981 */ /* 0x000362000c1e1900 */
[----:B------:R-:W-:Y:S05]  /*0980*/  BRA `(.L_x_1794) ;  /* 0x0000000000247947 */ /* 0x000fea0003800000 */
.L_x_1793:
[----:B------:R-:W-:Y:S02]  /*0990*/  ULDC.64 UR4, c[0x0][0x778] ;  /* 0x0001de0000047ab9 */ /* 0x000fe40000000a00 */
[----:B------:R-:W-:-:S04]  /*09a0*/  ISETP.NE.U32.AND P0, PT, RZ, UR4, PT ;  /* 0x00000004ff007c0c */ /* 0x000fc8000bf05070 */
[----:B------:R-:W-:-:S13]  /*09b0*/  ISETP.NE.AND.EX P0, PT, RZ, UR5, PT, P0 ;  /* 0x00000005ff007c0c */ /* 0x000fda000bf05300 */
[----:B------:R-:W-:Y:S05]  /*09c0*/  @!P0 BRA `(.L_x_1794) ;  /* 0x0000000000148947 */ /* 0x000fea0003800000 */
[----:B-1----:R-:W1:Y:S02]  /*09d0*/  LDC.64 R2, c[0x0][0x778] ;  /* 0x0001de00ff027b82 */ /* 0x002e640000000a00 */
[----:B-1----:R-:W-:-:S05]  /*09e0*/  IMAD.WIDE R2, R4, 0x4, R2 ;  /* 0x0000000404027825 */ /* 0x002fca00078e0202 */
[----:B------:R-:W4:Y:S04]  /*09f0*/  LDG.E R18, desc[UR38][R2.64] ;  /* 0x0000002602127981 */ /* 0x000f28000c1e1900 */
[----:B------:R-:W4:Y:S02]  /*0a00*/  LDG.E R7, desc[UR38][R2.64+0x4] ;  /* 0x0000042602077981 */ /* 0x000f24000c1e1900 */
[----:B----4-:R-:W-:-:S07]  /*0a10*/  IMAD.IADD R18, R7, 0x1, -R18 ;  /* 0x0000000107127824 */ /* 0x010fce00078e0a12 */
.L_x_1794:
[----:B---3-5:R-:W-:Y:S01]  /*0a20*/  VIADD R0, R17, 0x3f ;  /* 0x0000003f11007836 */ /* 0x028fe20000000000 */
[----:B------:R-:W-:Y:S01]  /*0a30*/  ISETP.GE.AND P1, PT, R19, RZ, PT ;  /* 0x000000ff1300720c */ /* 0x000fe20003f26270 */
[----:B------:R-:W-:Y:S01]  /*0a40*/  ULDC UR4, c[0x0][0x74c] ;  /* 0x0001d30000047ab9 */ /* 0x000fe20000000800 */
[----:B-1----:R-:W-:Y:S02]  /*0a50*/  IADD3 R2, R5, R17, -R18 ;  /* 0x0000001105027210 */ /* 0x002fe40007ffe812 */
[----:B------:R-:W-:Y:S02]  /*0a60*/  SHF.R.S32.HI R3, RZ, 0x1f, R0 ;  /* 0x0000001fff037819 */ /* 0x000fe40000011400 */
[----:B------:R-:W-:Y:S01]  /*0a70*/  PLOP3.LUT P0, PT, PT, PT, PT, 0x80, 0x0 ;  /* 0x000000000000781c */ /* 0x000fe20003f0f070 */
[----:B------:R-:W-:Y:S01]  /*0a80*/  VIADD R2, R2, -UR4 ;  /* 0x8000000402027c36 */ /* 0x000fe20008000000 */
[----:B------:R-:W-:-:S04]  /*0a90*/  LEA.HI R3, R3, R0, RZ, 0x6 ;  /* 0x0000000003037211 */ /* 0x000fc800078f30ff */
[----:B--2---:R-:W-:Y:S02]  /*0aa0*/  SHF.R.S32.HI R4, RZ, 0x6, R3 ;  /* 0x00000006ff047819 */ /* 0x004fe40000011403 */
[----:B------:R-:W-:-:S03]  /*0ab0*/  SHF.R.S32.HI R7, RZ, 0x1f, R2 ;  /* 0x0000001fff077819 */ /* 0x000fc60000011402 */
[----:B------:R1:W-:Y:S01]  /*0ac0*/  STL [R1+0x14], R4 ;  /* 0x0000140401007387 */ /* 0x0003e20000100800 */
[----:B------:R-:W-:Y:S01]  /*0ad0*/  LEA.HI R7, R7, R2, RZ, 0x6 ;  /* 0x0000000207077211 */ /* 0x000fe200078f30ff */
[----:B------:R-:W-:Y:S06]  /*0ae0*/  @!P1 BRA `(.L_x_1795) ;  /* 0x0000000000249947 */ /* 0x000fec0003800000 */
[----:B------:R-:W-:Y:S01]  /*0af0*/  IADD3 R0, -R18, 0x9f, R17 ;  /* 0x0000009f12007810 */ /* 0x000fe20007ffe111 */
[----:B------:R-:W-:Y:S01]  /*0b00*/  ULDC UR4, c[0x0][0x748] ;  /* 0x0001d20000047ab9 */ /* 0x000fe20000000800 */
[----:B------:R-:W-:Y:S02]  /*0b10*/  IMAD.MOV.U32 R2, RZ, RZ, R4 ;  /* 0x000000ffff027224 */ /* 0x000fe400078e0004 */
[----:B------:R-:W-:-:S04]  /*0b20*/  IADD3 R0, R0, UR4, R5 ;  /* 0x0000000400007c10 */ /* 0x000fc8000fffe005 */
[----:B------:R-:W-:-:S04]  /*0b30*/  SHF.R.S32.HI R3, RZ, 0x1f, R0 ;  /* 0x0000001fff037819 */ /* 0x000fc80000011400 */
[----:B------:R-:W-:-:S04]  /*0b40*/  LEA.HI R3, R3, R0, RZ, 0x6 ;  /* 0x0000000003037211 */ /* 0x000fc800078f30ff */
[----:B------:R-:W-:-:S04]  /*0b50*/  SHF.R.S32.HI R3, RZ, 0x6, R3 ;  /* 0x00000006ff037819 */ /* 0x000fc80000011403 */
[----:B------:R-:W-:-:S05]  /*0b60*/  VIMNMX R2, R2, R3, PT ;  /* 0x0000000302027248 */ /* 0x000fca0003fe0100 */
[----:B------:R2:W-:Y:S02]  /*0b70*/  STL [R1+0x14], R2 ;  /* 0x0000140201007387 */ /* 0x0005e40000100800 */
.L_x_1795:
[----:B------:R-:W3:Y:S01]  /*0b80*/  LDL R0, [R1+0x14] ;  /* 0x0000140001007983 */ /* 0x000ee20000100800 */
[----:B------:R-:W-:Y:S02]  /*0b90*/  SHF.R.S32.HI R7, RZ, 0x6, R7 ;  /* 0x00000006ff077819 */ /* 0x000fe40000011407 */
[----:B------:R-:W-:Y:S02]  /*0ba0*/  CS2R R70, SRZ ;  /* 0x0000000000467805 */ /* 0x000fe4000001ff00 */
[----:B------:R-:W-:Y:S02]  /*0bb0*/  CS2R R68, SRZ ;  /* 0x0000000000447805 */ /* 0x000fe4000001ff00 */
[----:B------:R-:W-:Y:S02]  /*0bc0*/  CS2R R66, SRZ ;  /* 0x0000000000427805 */ /* 0x000fe4000001ff00 */
[----:B------:R-:W-:Y:S02]  /*0bd0*/  VIMNMX R16, RZ, R7, !PT ;  /* 0x00000007ff107248 */ /* 0x000fe40007fe0100 */
        /* <DEDUP_REMOVED lines=45> */
[----:B---3--:R-:W-:-:S13]  /*0eb0*/  ISETP.GT.AND P1, PT, R0, R16, PT ;  /* 0x000000100000720c */ /* 0x008fda0003f24270 */
[----:B------:R-:W-:Y:S05]  /*0ec0*/  @!P1 BRA `(.L_x_1796) ;  /* 0x0000003800749947 */ /* 0x000fea0003800000 */
[----:B------:R-:W3:Y:S01]  /*0ed0*/  S2UR UR4, SR_CgaCtaId ;  /* 0x00000000000479c3 */ /* 0x000ee20000008800 */
[----:B------:R-:W-:Y:S01]  /*0ee0*/  UMOV UR36, 0x400 ;  /* 0x0000040000247882 */ /* 0x000fe20000000000 */
[----:B------:R-:W-:Y:S01]  /*0ef0*/  ULDC UR42, c[0x0][0x75c] ;  /* 0x0001d700002a7ab9 */ /* 0x000fe20000000800 */
[----:B------:R-:W-:Y:S01]  /*0f00*/  ULDC UR43, c[0x0][0x744] ;  /* 0x0001d100002b7ab9 */ /* 0x000fe20000000800 */
[----:B------:R-:W-:Y:S01]  /*0f10*/  ULDC.64 UR40, c[0x0][0x748] ;  /* 0x0001d20000287ab9 */ /* 0x000fe20000000a00 */
[----:B---3--:R-:W-:-:S04]  /*0f20*/  ULEA UR36, UR4, UR36, 0x18 ;  /* 0x0000002404247291 */ /* 0x008fc8000f8ec03f */
[----:B------:R-:W-:-:S04]  /*0f30*/  UIADD3 UR37, UR36, 0x30400, URZ ;  /* 0x0003040024257890 */ /* 0x000fc8000fffe03f */
[----:B------:R-:W-:-:S06]  /*0f40*/  ULOP3.LUT UP0, URZ, UR37, 0x1bf, URZ, 0xc0, !UPT ;  /* 0x000001bf253f7892 */ /* 0x000fcc000f80c03f */
[----:B------:R-:W-:-:S13]  /*0f50*/  PLOP3.LUT P0, PT, PT, PT, UP0, 0x80, 0x0 ;  /* 0x000000000000781c */ /* 0x000fda0003f0f008 */
[----:B------:R-:W-:Y:S05]  /*0f60*/  @!P0 BRA `(.L_x_1797) ;  /* 0x00000000007c8947 */ /* 0x000fea0003800000 */
[----:B--2---:R-:W-:Y:S01]  /*0f70*/  MOV R2, 0x0 ;  /* 0x0000000000027802 */ /* 0x004fe20000000f00 */
[----:B------:R-:W-:Y:S01]  /*0f80*/  ULDC.64 UR4, c[0x4][0x80] ;  /* 0x0100200000047ab9 */ /* 0x000fe20000000a00 */
[----:B------:R-:W-:Y:S01]  /*0f90*/  ULDC.64 UR6, c[0x4][0x8] ;  /* 0x0100020000067ab9 */ /* 0x000fe20000000a00 */
[----:B-1----:R-:W-:Y:S01]  /*0fa0*/  IMAD.U32 R4, RZ, RZ, UR4 ;  /* 0x00000004ff047e24 */ /* 0x002fe2000f8e00ff */
        /* <DEDUP_REMOVED lines=12> */
.L_x_1798:
        /* <DEDUP_REMOVED lines=15> */
.L_x_1797:
[----:B------:R-:W-:-:S04]  /*1160*/  IMAD.U32 R0, RZ, RZ, UR36 ;  /* 0x00000024ff007e24 */ /* 0x000fc8000f8e00ff */
[----:B------:R-:W-:-:S05]  /*1170*/  VIADD R0, R0, 0x33400 ;  /* 0x0003340000007836 */ /* 0x000fca0000000000 */
[----:B------:R-:W-:-:S13]  /*1180*/  LOP3.LUT P0, RZ, R0, 0x1bf, RZ, 0xc0, !PT ;  /* 0x000001bf00ff7812 */ /* 0x000fda000780c0ff */
        /* <DEDUP_REMOVED lines=17> */
.L_x_1800:
        /* <DEDUP_REMOVED lines=15> */
.L_x_1799:
[----:B--2---:R-:W2:Y:S01]  /*1390*/  S2R R2, SR_TID.X ;  /* 0x0000000000027919 */ /* 0x004ea20000002100 */
[----:B------:R-:W-:Y:S01]  /*13a0*/  UMOV UR4, 0xffffffff ;  /* 0xffffffff00047882 */ /* 0x000fe20000000000 */
[----:B--2---:R-:W-:-:S05]  /*13b0*/  VIADD R0, R2, 0xffffff80 ;  /* 0xffffff8002007836 */ /* 0x004fca0000000000 */
[----:B------:R-:W-:-:S04]  /*13c0*/  SHF.R.S32.HI R3, RZ, 0x1f, R0 ;  /* 0x0000001fff037819 */ /* 0x000fc80000011400 */
[----:B------:R-:W-:-:S04]  /*13d0*/  LEA.HI R2, R3, R0, RZ, 0x7 ;  /* 0x0000000003027211 */ /* 0x000fc800078f38ff */
[----:B------:R-:W-:Y:S01]  /*13e0*/  SHF.R.S32.HI R13, RZ, 0x7, R2 ;  /* 0x00000007ff0d7819 */ /* 0x000fe20000011402 */
[----:B------:R-:W-:Y:S06]  /*13f0*/  BRA.DIV UR4, `(.L_x_1801) ;  /* 0x0000009e04e87947 */ /* 0x000fec000b800000 */
[----:B------:R2:W3:Y:S02]  /*1400*/  SHFL.IDX PT, R14, R13, RZ, 0x1f ;  /* 0x00001fff0d0e7589 */ /* 0x0004e400000e0000 */
.L_x_1946:
[----:B------:R-:W-:Y:S02]  /*1410*/  SHF.L.U32 R10, RZ, 0x1f, RZ ;  /* 0x0000001fff0a7819 */ /* 0x000fe400000006ff */
[CC--:B-1----:R-:W-:Y:S02]  /*1420*/  LEA.HI R4, R3.reuse, R0.reuse, RZ, 0x4 ;  /* 0x0000000003047211 */ /* 0x0c2fe400078f20ff */
[----:B------:R-:W1:Y:S01]  /*1430*/  SYNCS.PHASECHK.TRANS64.TRYWAIT P0, [UR36+0x36400], R10 ;  /* 0x0364000aff0075a7 */ /* 0x000e620008000164 */
[----:B------:R-:W-:Y:S01]  /*1440*/  LEA.HI R6, R3, R0, RZ, 0x5 ;  /* 0x0000000003067211 */ /* 0x000fe200078f28ff */
[----:B---3--:R-:W-:Y:S01]  /*1450*/  IMAD.HI R3, R14, 0x55555556, RZ ;  /* 0x555555560e037827 */ /* 0x008fe200078e02ff */
        /* <DEDUP_REMOVED lines=11> */
[----:B-1----:R-:W-:Y:S06]  /*1510*/  @P0 BRA `(.L_x_1802) ;  /* 0x0000000000080947 */ /* 0x002fec0003800000 */
[----:B------:R-:W1:Y:S02]  /*1520*/  SYNCS.PHASECHK.TRANS64.TRYWAIT P0, [UR36+0x36400], R10 ;  /* 0x0364000aff0075a7 */ /* 0x000e640008000164 */
[----:B-1----:R-:W-:Y:S05]  /*1530*/  @!P0 BRA `(.L_x_1803) ;  /* 0x0000009c00b48947 */ /* 0x002fea0003800000 */
.L_x_1802:
[----:B------:R-:W3:Y:S01]  /*1540*/  LDL.LU R14, [R1] ;  /* 0x00000000010e7983 */ /* 0x000ee20000300800 */
[----:B------:R-:W-:Y:S01]  /*1550*/  IMAD.IADD R11, R8, 0x1, -R9 ;  /* 0x00000001080b7824 */ /* 0x000fe200078e0a09 */
[----:B------:R-:W-:Y:S01]  /*1560*/  SHF.R.S32.HI R8, RZ, 0x1f, R7 ;  /* 0x0000001fff087819 */ /* 0x000fe20000011407 */
[C---:B-1----:R-:W-:Y:S01]  /*1570*/  IMAD.HI R10, R13.reuse, 0x55555556, RZ ;  /* 0x555555560d0a7827 */ /* 0x042fe200078e02ff */
[--C-:B------:R-:W-:Y:S02]  /*1580*/  SHF.R.S32.HI R5, RZ, 0x1, R2.reuse ;  /* 0x00000001ff057819 */ /* 0x100fe40000011402 */
[----:B------:R-:W-:Y:S02]  /*1590*/  CS2R R70, SRZ ;  /* 0x0000000000467805 */ /* 0x000fe4000001ff00 */
[----:B------:R-:W-:Y:S01]  /*15a0*/  SHF.R.S32.HI R6, RZ, 0x1f, R2 ;  /* 0x0000001fff067819 */ /* 0x000fe20000011402 */
[----:B------:R-:W-:Y:S01]  /*15b0*/  IMAD R12, R13, 0x400, R0 ;  /* 0x000004000d0c7824 */ /* 0x000fe200078e0200 */
[----:B------:R-:W-:-:S02]  /*15c0*/  LEA.HI R8, R8, R7, RZ, 0x3 ;  /* 0x0000000708087211 */ /* 0x000fc400078f18ff */
[----:B------:R-:W-:Y:S02]  /*15d0*/  CS2R R68, SRZ ;  /* 0x0000000000447805 */ /* 0x000fe4000001ff00 */
[----:B------:R-:W-:Y:S02]  /*15e0*/  LEA.HI R6, R6, R5, RZ, 0x2 ;  /* 0x0000000506067211 */ /* 0x000fe400078f10ff */
[----:B------:R-:W-:Y:S02]  /*15f0*/  CS2R R66, SRZ ;  /* 0x0000000000427805 */ /* 0x000fe4000001ff00 */
[----:B------:R-:W-:Y:S01]  /*1600*/  LOP3.LUT R2, R2, 0x7fffffe, RZ, 0xc0, !PT ;  /* 0x07fffffe02027812 */ /* 0x000fe200078ec0ff */
[----:B------:R-:W-:Y:S01]  /*1610*/  IMAD.SHL.U32 R8, R8, 0x20, RZ ;  /* 0x0000002008087824 */ /* 0x000fe200078e00ff */
[----:B------:R-:W-:Y:S02]  /*1620*/  LOP3.LUT R6, R6, 0xfffffffc, RZ, 0xc0, !PT ;  /* 0xfffffffc06067812 */ /* 0x000fe400078ec0ff */
[----:B------:R-:W-:-:S02]  /*1630*/  CS2R R64, SRZ ;  /* 0x0000000000407805 */ /* 0x000fc4000001ff00 */
[----:B------:R-:W-:Y:S01]  /*1640*/  SHF.R.S32.HI R3, RZ, 0x1f, R0 ;  /* 0x0000001fff037819 */ /* 0x000fe20000011400 */
[----:B------:R-:W-:Y:S01]  /*1650*/  IMAD.IADD R9, R7, 0x1, -R2 ;  /* 0x0000000107097824 */ /* 0x000fe200078e0a02 */
[----:B------:R-:W-:Y:S01]  /*1660*/  SHF.R.S32.HI R4, RZ, 0x4, R4 ;  /* 0x00000004ff047819 */ /* 0x000fe20000011404 */
[----:B------:R-:W-:Y:S01]  /*1670*/  IMAD.IADD R7, R5, 0x1, -R6 ;  /* 0x0000000105077824 */ /* 0x000fe200078e0a06 */
[----:B------:R-:W-:Y:S02]  /*1680*/  LEA.HI R10, R10, R10, RZ, 0x1 ;  /* 0x0000000a0a0a7211 */ /* 0x000fe400078f08ff */
[----:B------:R-:W-:Y:S02]  /*1690*/  CS2R R62, SRZ ;  /* 0x00000000003e7805 */ /* 0x000fe4000001ff00 */
[----:B------:R-:W-:Y:S01]  /*16a0*/  LOP3.LUT R8, R8, 0x7fffff00, RZ, 0xc0, !PT ;  /* 0x7fffff0008087812 */ /* 0x000fe200078ec0ff */
[----:B------:R-:W-:Y:S01]  /*16b0*/  IMAD.SHL.U32 R6, R7, 0x40, RZ ;  /* 0x0000004007067824 */ /* 0x000fe200078e00ff */
[CC--:B------:R-:W-:Y:S01]  /*16c0*/  LEA.HI R2, R3.reuse, R0.reuse, RZ, 0x2 ;  /* 0x0000000003027211 */ /* 0x0c0fe200078f10ff */
[----:B------:R-:W-:Y:S01]  /*16d0*/  IMAD.SHL.U32 R15, R4, 0x8, RZ ;  /* 0x00000008040f7824 */ /* 0x000fe200078e00ff */
[----:B------:R-:W-:Y:S01]  /*16e0*/  LEA.HI R3, R3, R0, RZ, 0x5 ;  /* 0x0000000003037211 */ /* 0x000fe200078f28ff */
[----:B------:R-:W-:Y:S01]  /*16f0*/  IMAD R10, R10, -0x3, R13 ;  /* 0xfffffffd0a0a7824 */ /* 0x000fe200078e020d */
[----:B------:R-:W-:Y:S01]  /*1700*/  SHF.R.S32.HI R4, RZ, 0x2, R2 ;  /* 0x00000002ff047819 */ /* 0x000fe20000011402 */
[----:B------:R-:W-:Y:S01]  /*1710*/  IMAD R8, R13, 0x800, R8 ;  /* 0x000008000d087824 */ /* 0x000fe200078e0208 */
[----:B------:R-:W-:-:S02]  /*1720*/  SHF.R.S32.HI R5, RZ, 0x1f, R2 ;  /* 0x0000001fff057819 */ /* 0x000fc40000011402 */
[----:B------:R-:W-:Y:S02]  /*1730*/  CS2R R60, SRZ ;  /* 0x00000000003c7805 */ /* 0x000fe4000001ff00 */
[----:B--2---:R-:W-:Y:S01]  /*1740*/  LOP3.LUT R13, R2, 0x7ffffffc, RZ, 0xc0, !PT ;  /* 0x7ffffffc020d7812 */ /* 0x004fe200078ec0ff */
[----:B------:R-:W-:Y:S01]  /*1750*/  IMAD R8, R9, 0x20, R8 ;  /* 0x0000002009087824 */ /* 0x000fe200078e0208 */
[----:B------:R-:W-:Y:S01]  /*1760*/  LOP3.LUT R6, R6, 0xc0, RZ, 0xc0, !PT ;  /* 0x000000c006067812 */ /* 0x000fe200078ec0ff */
[----:B------:R-:W-:Y:S01]  /*1770*/  IMAD.MOV.U32 R9, RZ, RZ, 0x20 ;  /* 0x00000020ff097424 */ /* 0x000fe200078e00ff */
[----:B------:R-:W-:Y:S01]  /*1780*/  LEA.HI R5, R5, R4, RZ, 0x3 ;  /* 0x0000000405057211 */ /* 0x000fe200078f18ff */
[----:B------:R-:W-:Y:S01]  /*1790*/  IMAD.IADD R13, R0, 0x1, -R13 ;  /* 0x00000001000d7824 */ /* 0x000fe200078e0a0d */
[----:B------:R-:W-:Y:S01]  /*17a0*/  LOP3.LUT R15, R6, 0x8, R15, 0xf8, !PT ;  /* 0x00000008060f7812 */ /* 0x000fe200078ef80f */
[----:B------:R-:W-:Y:S01]  /*17b0*/  IMAD R8, R11, 0x200, R8 ;  /* 0x000002000b087824 */ /* 0x000fe200078e0208 */
[----:B------:R-:W-:Y:S01]  /*17c0*/  SHF.R.U32.HI R0, RZ, 0x3, R6 ;  /* 0x00000003ff007819 */ /* 0x000fe20000011606 */
[----:B------:R-:W-:Y:S01]  /*17d0*/  IMAD R10, R10, 0x10, R13 ;  /* 0x000000100a0a7824 */ /* 0x000fe200078e020d */
[----:B------:R-:W-:Y:S01]  /*17e0*/  LOP3.LUT R5, R5, 0xfffffff8, RZ, 0xc0, !PT ;  /* 0xfffffff805057812 */ /* 0x000fe200078ec0ff */
[----:B------:R-:W-:Y:S01]  /*17f0*/  IMAD R13, R19, -0x60, RZ ;  /* 0xffffffa0130d7824 */ /* 0x000fe200078e02ff */
[----:B------:R-:W-:Y:S01]  /*1800*/  LOP3.LUT R15, R15, R0, RZ, 0x3c, !PT ;  /* 0x000000000f0f7212 */ /* 0x000fe200078e3cff */
[----:B------:R-:W-:Y:S01]  /*1810*/  IMAD.IADD R0, R18, 0x1, -R17 ;  /* 0x0000000112007824 */ /* 0x000fe200078e0a11 */
[----:B------:R-:W-:Y:S01]  /*1820*/  SHF.R.S32.HI R3, RZ, 0x5, R3 ;  /* 0x00000005ff037819 */ /* 0x000fe20000011403 */
[----:B------:R-:W-:Y:S01]  /*1830*/  IMAD.IADD R6, R4, 0x1, -R5 ;  /* 0x0000000104067824 */ /* 0x000fe200078e0a05 */
[----:B------:R-:W-:Y:S01]  /*1840*/  LOP3.LUT P0, RZ, R7, 0x2, RZ, 0xc0, !PT ;  /* 0x0000000207ff7812 */ /* 0x000fe2000780c0ff */
[----:B------:R-:W-:Y:S01]  /*1850*/  IMAD.IADD R18, R13, 0x1, R18 ;  /* 0x000000010d127824 */ /* 0x000fe200078e0212 */
[----:B------:R1:W-:Y:S01]  /*1860*/  STL [R1+0x4], R0 ;  /* 0x0000040001007387 */ /* 0x0003e20000100800 */
[----:B------:R-:W-:Y:S01]  /*1870*/  IMAD.IADD R15, R8, 0x1, R15 ;  /* 0x00000001080f7824 */ /* 0x000fe200078e020f */
[----:B------:R-:W-:Y:S01]  /*1880*/  SEL R9, R9, 0xffffffe0, !P0 ;  /* 0xffffffe009097807 */ /* 0x000fe20004000000 */
[----:B------:R-:W-:Y:S01]  /*1890*/  IMAD R6, R3, 0x10, R6 ;  /* 0x0000001003067824 */ /* 0x000fe200078e0206 */
[----:B------:R-:W-:Y:S01]  /*18a0*/  IADD3 R4, -R17, 0x1, R18 ;  /* 0x0000000111047810 */ /* 0x000fe20007ffe112 */
[----:B------:R-:W-:Y:S01]  /*18b0*/  IMAD.SHL.U32 R3, R10, 0x2, RZ ;  /* 0x000000020a037824 */ /* 0x000fe200078e00ff */
[----:B------:R-:W-:Y:S01]  /*18c0*/  LEA R11, R15, UR36, 0x1 ;  /* 0x000000240f0b7c11 */ /* 0x000fe2000f8e08ff */
[----:B------:R-:W-:Y:S01]  /*18d0*/  IMAD.MOV.U32 R7, RZ, RZ, RZ ;  /* 0x000000ffff077224 */ /* 0x000fe200078e00ff */
[----:B------:R-:W-:Y:S01]  /*18e0*/  CS2R R58, SRZ ;  /* 0x00000000003a7805 */ /* 0x000fe2000001ff00 */
[--C-:B------:R-:W-:Y:S01]  /*18f0*/  IMAD.IADD R4, R4, 0x1, -R3.reuse ;  /* 0x0000000104047824 */ /* 0x100fe200078e0a03 */
[----:B------:R-:W-:Y:S01]  /*1900*/  CS2R R56, SRZ ;  /* 0x0000000000387805 */ /* 0x000fe2000001ff00 */
[----:B-1----:R-:W-:Y:S01]  /*1910*/  IMAD.SHL.U32 R0, R12, 0x4, RZ ;  /* 0x000000040c007824 */ /* 0x002fe200078e00ff */
[----:B------:R-:W-:Y:S01]  /*1920*/  CS2R R54, SRZ ;  /* 0x0000000000367805 */ /* 0x000fe2000001ff00 */
[--C-:B------:R-:W-:Y:S01]  /*1930*/  IMAD.IADD R12, R18, 0x1, -R3.reuse ;  /* 0x00000001120c7824 */ /* 0x100fe200078e0a03 */
[----:B------:R-:W-:Y:S01]  /*1940*/  CS2R R52, SRZ ;  /* 0x0000000000347805 */ /* 0x000fe2000001ff00 */
[----:B------:R-:W-:Y:S01]  /*1950*/  IMAD.IADD R10, R13, 0x1, -R3 ;  /* 0x000000010d0a7824 */ /* 0x000fe200078e0a03 */
[----:B------:R-:W-:Y:S01]  /*1960*/  IADD3 R3, R9, 0x30400, R11 ;  /* 0x0003040009037810 */ /* 0x000fe20007ffe00b */
[----:B------:R-:W-:Y:S01]  /*1970*/  IMAD.MOV.U32 R2, RZ, RZ, RZ ;  /* 0x000000ffff027224 */ /* 0x000fe200078e00ff */
[----:B------:R1:W-:Y:S01]  /*1980*/  STL [R1+0x8], R12 ;  /* 0x0000080c01007387 */ /* 0x0003e20000100800 */
[----:B------:R-:W-:Y:S01]  /*1990*/  IMAD.MOV.U32 R5, RZ, RZ, RZ ;  /* 0x000000ffff057224 */ /* 0x000fe200078e00ff */
[----:B------:R-:W-:-:S02]  /*19a0*/  CS2R R50, SRZ ;  /* 0x0000000000327805 */ /* 0x000fc4000001ff00 */
[----:B------:R-:W-:Y:S01]  /*19b0*/  CS2R R48, SRZ ;  /* 0x0000000000307805 */ /* 0x000fe2000001ff00 */
[----:B------:R1:W-:Y:S01]  /*19c0*/  STL [R1], R11 ;  /* 0x0000000b01007387 */ /* 0x0003e20000100800 */
[----:B------:R-:W-:Y:S02]  /*19d0*/  CS2R R46, SRZ ;  /* 0x00000000002e7805 */ /* 0x000fe4000001ff00 */
[----:B------:R-:W-:Y:S02]  /*19e0*/  CS2R R44, SRZ ;  /* 0x00000000002c7805 */ /* 0x000fe4000001ff00 */
[----:B------:R-:W-:Y:S01]  /*19f0*/  CS2R R42, SRZ ;  /* 0x00000000002a7805 */ /* 0x000fe2000001ff00 */
[----:B------:R1:W-:Y:S01]  /*1a00*/  STL [R1+0x10], R10 ;  /* 0x0000100a01007387 */ /* 0x0003e20000100800 */
[----:B------:R-:W-:Y:S02]  /*1a10*/  CS2R R40, SRZ ;  /* 0x0000000000287805 */ /* 0x000fe4000001ff00 */
[----:B------:R-:W-:-:S02]  /*1a20*/  CS2R R38, SRZ ;  /* 0x0000000000267805 */ /* 0x000fc4000001ff00 */
[----:B------:R-:W-:Y:S01]  /*1a30*/  CS2R R36, SRZ ;  /* 0x0000000000247805 */ /* 0x000fe2000001ff00 */
[----:B------:R1:W-:Y:S01]  /*1a40*/  STL [R1+0xc], R3 ;  /* 0x00000c0301007387 */ /* 0x0003e20000100800 */
        /* <DEDUP_REMOVED lines=31> */
[----:B-1-3--:R-:W-:-:S07]  /*1c40*/  LOP3.LUT R8, R14, 0x1, RZ, 0xfc, !PT ;  /* 0x000000010e087812 */ /* 0x00afce00078efcff */
.L_x_1822:
[----:B------:R-:W-:-:S13]  /*1c50*/  ISETP.NE.AND P0, PT, R8, 0x3, PT ;  /* 0x000000030800780c */ /* 0x000fda0003f05270 */
[----:B------:R-:W-:Y:S05]  /*1c60*/  @!P0 BRA `(.L_x_1804) ;  /* 0x0000000000048947 */ /* 0x000fea0003800000 */
[----:B------:R-:W-:Y:S01]  /*1c70*/  BPT.TRAP 0x1 ;  /* 0x000000040000795c */ /* 0x000fe20000300000 */
.L_x_1804:
[----:B------:R-:W-:Y:S02]  /*1c80*/  LEA R3, R2, UR36, 0x3 ;  /* 0x0000002402037c11 */ /* 0x000fe4000f8e18ff */
[----:B------:R-:W-:-:S04]  /*1c90*/  SHF.L.U32 R10, R7, 0x1f, RZ ;  /* 0x0000001f070a7819 */ /* 0x000fc800000006ff */
[----:B------:R1:W2:Y:S01]  /*1ca0*/  SYNCS.PHASECHK.TRANS64.TRYWAIT P1, [R3+URZ+0x36410], R10 ;  /* 0x0364100a030075a7 */ /* 0x0002a2000802017f */
[----:B------:R-:W-:Y:S05]  /*1cb0*/  @!P0 BRA `(.L_x_1805) ;  /* 0x0000000000048947 */ /* 0x000fea0003800000 */
[----:B------:R-:W-:Y:S01]  /*1cc0*/  BPT.TRAP 0x1 ;  /* 0x000000040000795c */ /* 0x000fe20000300000 */
.L_x_1805:
[----:B--2---:R-:W-:Y:S05]  /*1cd0*/  @P1 BRA `(.L_x_1806) ;  /* 0x0000000000081947 */ /* 0x004fea0003800000 */
[----:B------:R-:W2:Y:S02]  /*1ce0*/  SYNCS.PHASECHK.TRANS64.TRYWAIT P1, [R3+URZ+0x36410], R10 ;  /* 0x0364100a030075a7 */ /* 0x000ea4000802017f */
[----:B--2---:R-:W-:Y:S05]  /*1cf0*/  @!P1 BRA `(.L_x_1807) ;  /* 0x0000009400dc9947 */ /* 0x004fea0003800000 */
.L_x_1806:
        /* <DEDUP_REMOVED lines=99> */
[----:B-12---:R1:W2:Y:S04]  /*2330*/  LDS R10, [R11+0x30000] ;  /* 0x030000000b0a7984 */ /* 0x0062a80000000800 */
[----:B------:R1:W3:Y:S01]  /*2340*/  LDS R9, [R11+0x30020] ;  /* 0x030020000b097984 */ /* 0x0002e20000000800 */
[----:B------:R-:W-:Y:S05]  /*2350*/  @!P0 BRA `(.L_x_1808) ;  /* 0x0000000000048947 */ /* 0x000fea0003800000 */
[----:B------:R-:W-:Y:S01]  /*2360*/  BPT.TRAP 0x1 ;  /* 0x000000040000795c */ /* 0x000fe20000300000 */
.L_x_1808:
[----:B-1----:R-:W-:-:S04]  /*2370*/  SHF.L.U32 R11, R5, 0x1f, RZ ;  /* 0x0000001f050b7819 */ /* 0x002fc800000006ff */
[----:B------:R1:W4:Y:S01]  /*2380*/  SYNCS.PHASECHK.TRANS64.TRYWAIT P1, [UR36+0x36430], R11 ;  /* 0x0364300bff0075a7 */ /* 0x0003220008020164 */
[----:B------:R-:W-:Y:S05]  /*2390*/  @!P0 BRA `(.L_x_1809) ;  /* 0x0000000000048947 */ /* 0x000fea0003800000 */
[----:B------:R-:W-:Y:S01]  /*23a0*/  BPT.TRAP 0x1 ;  /* 0x000000040000795c */ /* 0x000fe20000300000 */
.L_x_1809:
[----:B----4-:R-:W-:Y:S05]  /*23b0*/  @P1 BRA `(.L_x_1810) ;  /* 0x0000000000081947 */ /* 0x010fea0003800000 */
[----:B------:R-:W4:Y:S02]  /*23c0*/  SYNCS.PHASECHK.TRANS64.TRYWAIT P1, [UR36+0x36430], R11 ;  /* 0x0364300bff0075a7 */ /* 0x000f240008020164 */
[----:B----4-:R-:W-:Y:S05]  /*23d0*/  @!P1 BRA `(.L_x_1811) ;  /* 0x0000009000389947 */ /* 0x010fea0003800000 */
.L_x_1810:
[----:B------:R-:W-:Y:S01]  /*23e0*/  UIADD3 UR5, UR36, 0x2a000, URZ ;  /* 0x0002a00024057890 */ /* 0x000fe2000fffe03f */
[----:B------:R-:W5:Y:S01]  /*23f0*/  LDL R152, [R1+0x8] ;  /* 0x0000080001987983 */ /* 0x000f620000100800 */
[----:B------:R-:W-:Y:S01]  /*2400*/  UIADD3 UR4, UR4, 0x9000, URZ ;  /* 0x0000900004047890 */ /* 0x000fe2000fffe03f */
[----:B------:R-:W-:Y:S01]  /*2410*/  WARPGROUP.ARRIVE ;  /* 0x00000000000079c5 */ /* 0x000fe20000000000 */
[----:B------:R-:W-:Y:S01]  /*2420*/  USHF.R.U32.HI UR5, URZ, 0x4, UR5 ;  /* 0x000000043f057899 */ /* 0x000fe20008011605 */
[----:B------:R-:W-:Y:S01]  /*2430*/  FMUL.FTZ R15, R140, UR42 ;  /* 0x0000002a8c0f7c20 */ /* 0x000fe20008410000 */
[----:B------:R-:W-:Y:S01]  /*2440*/  USHF.R.U32.HI UR4, URZ, 0x4, UR4 ;  /* 0x000000043f047899 */ /* 0x000fe20008011604 */
[----:B------:R-:W2:Y:S01]  /*2450*/  LDC R140, c[0x0][0x750] ;  /* 0x0001d400ff8c7b82 */ /* 0x000ea20000000800 */
[----:B------:R-:W-:Y:S01]  /*2460*/  ULOP3.LUT UR5, UR5, 0x3fff, URZ, 0xc0, !UPT ;  /* 0x00003fff05057892 */ /* 0x000fe2000f8ec03f */
[----:B-1--4-:R-:W-:Y:S01]  /*2470*/  FMUL.FTZ R11, R136, UR42 ;  /* 0x0000002a880b7c20 */ /* 0x012fe20008410000 */
        /* <DEDUP_REMOVED lines=26> */
[----:B--2---:R-:W-:Y:S01]  /*2620*/  ISETP.GE.AND P2, PT, R140, 0x1, PT ;  /* 0x000000018c00780c */ /* 0x004fe20003f46270 */
[----:B------:R-:W1:Y:S01]  /*2630*/  MUFU.TANH R11, R11 ;  /* 0x0000000b000b7308 */ /* 0x000e620000002400 */
[----:B------:R-:W-:-:S02]  /*2640*/  IMAD R141, R16, 0x40, R6 ;  /* 0x00000040108d7824 */ /* 0x000fc400078e0206 */
[----:B------:R-:W-:-:S05]  /*2650*/  VIADD R144, R4, UR41 ;  /* 0x0000002904907c36 */ /* 0x000fca0008000000 */
[----:B------:R-:W2:Y:S08]  /*2660*/  MUFU.TANH R12, R12 ;  /* 0x0000000c000c7308 */ /* 0x000eb00000002400 */
[----:B------:R-:W4:Y:S08]  /*2670*/  MUFU.TANH R13, R13 ;  /* 0x0000000d000d7308 */ /* 0x000f300000002400 */
        /* <DEDUP_REMOVED lines=89> */
[----:B-12-4-:R-:W-:Y:S05]  /*2c10*/  @!P2 BRA `(.L_x_1812) ;  /* 0x000000000060a947 */ /* 0x016fea0003800000 */
[----:B------:R-:W2:Y:S01]  /*2c20*/  LDL R153, [R1+0x4] ;  /* 0x0000040001997983 */ /* 0x000ea20000100800 */
[----:B------:R-:W-:Y:S01]  /*2c30*/  BSSY B0, `(.L_x_1813) ;  /* 0x0000011000007945 */ /* 0x000fe20003800000 */
[----:B--2---:R-:W-:-:S05]  /*2c40*/  IMAD.IADD R145, R153, 0x1, R141 ;  /* 0x0000000199917824 */ /* 0x004fca00078e028d */
[----:B------:R-:W-:-:S13]  /*2c50*/  ISETP.GT.AND P1, PT, R145, -0x1, PT ;  /* 0xffffffff9100780c */ /* 0x000fda0003f24270 */
[----:B------:R-:W-:Y:S05]  /*2c60*/  @P1 BRA `(.L_x_1814) ;  /* 0x0000000000201947 */ /* 0x000fea0003800000 */
[----:B------:R-:W-:Y:S02]  /*2c70*/  ISETP.NE.AND P1, PT, R140, 0x1, PT ;  /* 0x000000018c00780c */ /* 0x000fe40003f25270 */
[----:B------:R-:W-:-:S11]  /*2c80*/  LOP3.LUT R145, RZ, R145, RZ, 0x33, !PT ;  /* 0x00000091ff917212 */ /* 0x000fd600078e33ff */
[----:B------:R-:W1:Y:S08]  /*2c90*/  @P1 LDC R142, c[0x0][0x754] ;  /* 0x0001d500ff8e1b82 */ /* 0x000e700000000800 */
[----:B------:R-:W2:Y:S01]  /*2ca0*/  @P1 LDC R143, c[0x0][0x758] ;  /* 0x0001d600ff8f1b82 */ /* 0x000ea20000000800 */
[----:B-1----:R-:W-:-:S05]  /*2cb0*/  @P1 IMAD.HI.U32 R142, R145, R142, RZ ;  /* 0x0000008e918e1227 */ /* 0x002fca00078e00ff */
[----:B--2---:R-:W-:-:S04]  /*2cc0*/  @P1 SHF.R.U32.HI R145, RZ, R143, R142 ;  /* 0x0000008fff911219 */ /* 0x004fc8000001168e */
[----:B------:R-:W-:Y:S01]  /*2cd0*/  LOP3.LUT R145, RZ, R145, RZ, 0x33, !PT ;  /* 0x00000091ff917212 */ /* 0x000fe200078e33ff */
[----:B------:R-:W-:Y:S06]  /*2ce0*/  BRA `(.L_x_1815) ;  /* 0x0000000000147947 */ /* 0x000fec0003800000 */
.L_x_1814:
[----:B------:R-:W-:-:S13]  /*2cf0*/  ISETP.NE.AND P1, PT, R140, 0x1, PT ;  /* 0x000000018c00780c */ /* 0x000fda0003f25270 */
[----:B------:R-:W1:Y:S08]  /*2d00*/  @P1 LDC R143, c[0x0][0x754] ;  /* 0x0001d500ff8f1b82 */ /* 0x000e700000000800 */
[----:B------:R-:W2:Y:S01]  /*2d10*/  @P1 LDC R142, c[0x0][0x758] ;  /* 0x0001d600ff8e1b82 */ /* 0x000ea20000000800 */
[----:B-1----:R-:W-:-:S05]  /*2d20*/  @P1 IMAD.HI.U32 R143, R145, R143, RZ ;  /* 0x0000008f918f1227 */ /* 0x002fca00078e00ff */
[----:B--2---:R-:W-:-:S07]  /*2d30*/  @P1 SHF.R.U32.HI R145, RZ, R142, R143 ;  /* 0x0000008eff911219 */ /* 0x004fce000001168f */
.L_x_1815:
[----:B------:R-:W-:Y:S05]  /*2d40*/  BSYNC B0 ;  /* 0x0000000000007941 */ /* 0x000fea0003800000 */
.L_x_1813:
[----:B------:R-:W2:Y:S01]  /*2d50*/  LDL R142, [R1+0x10] ;  /* 0x00001000018e7983 */ /* 0x000ea20000100800 */
[----:B------:R-:W-:Y:S01]  /*2d60*/  IADD3 R150, R141, UR4, R4 ;  /* 0x000000048d967c10 */ /* 0x000fe2000fffe004 */
[----:B--2---:R-:W-:-:S05]  /*2d70*/  IMAD R145, R145, R140, R142 ;  /* 0x0000008c91917224 */ /* 0x004fca00078e028e */
[----:B------:R-:W-:Y:S02]  /*2d80*/  VIADDMNMX R146, R145, R140, R146, PT ;  /* 0x0000008c91927246 */ /* 0x000fe40003800192 */
[----:B------:R-:W-:-:S07]  /*2d90*/  VIMNMX R150, R150, R145, !PT ;  /* 0x0000009196967248 */ /* 0x000fce0007fe0100 */
.L_x_1812:
[----:B------:R-:W-:-:S04]  /*2da0*/  VIADD R141, R141, 0x8 ;  /* 0x000000088d8d7836 */ /* 0x000fc80000000000 */
[----:B------:R-:W-:Y:S01]  /*2db0*/  IMAD.IADD R147, R147, 0x1, R141 ;  /* 0x0000000193937824 */ /* 0x000fe200078e028d */
[----:B------:R-:W-:Y:S01]  /*2dc0*/  VIADDMNMX R144, R141, R144, R152, PT ;  /* 0x000000908d907246 */ /* 0x000fe20003800198 */
[----:B------:R-:W-:Y:S06]  /*2dd0*/  @!P2 BRA `(.L_x_1816) ;  /* 0x00000000005ca947 */ /* 0x000fec0003800000 */
        /* <DEDUP_REMOVED lines=13> */
.L_x_1818:
[----:B------:R-:W-:-:S13]  /*2eb0*/  ISETP.NE.AND P1, PT, R140, 0x1, PT ;  /* 0x000000018c00780c */ /* 0x000fda0003f25270 */
[----:B------:R-:W1:Y:S08]  /*2ec0*/  @P1 LDC R142, c[0x0][0x754] ;  /* 0x0001d500ff8e1b82 */ /* 0x000e700000000800 */
[----:B------:R-:W2:Y:S01]  /*2ed0*/  @P1 LDC R141, c[0x0][0x758] ;  /* 0x0001d600ff8d1b82 */ /* 0x000ea20000000800 */
[----:B-1----:R-:W-:-:S05]  /*2ee0*/  @P1 IMAD.HI.U32 R142, R143, R142, RZ ;  /* 0x0000008e8f8e1227 */ /* 0x002fca00078e00ff */
[----:B--2---:R-:W-:-:S07]  /*2ef0*/  @P1 SHF.R.U32.HI R143, RZ, R141, R142 ;  /* 0x0000008dff8f1219 */ /* 0x004fce000001168e */
.L_x_1819:
[----:B------:R-:W-:Y:S05]  /*2f00*/  BSYNC B0 ;  /* 0x0000000000007941 */ /* 0x000fea0003800000 */
.L_x_1817:
[----:B------:R-:W2:Y:S02]  /*2f10*/  LDL R141, [R1+0x10] ;  /* 0x00001000018d7983 */ /* 0x000ea40000100800 */
[----:B--2---:R-:W-:-:S05]  /*2f20*/  IMAD R143, R143, R140, R141 ;  /* 0x0000008c8f8f7224 */ /* 0x004fca00078e028d */
[----:B------:R-:W-:Y:S02]  /*2f30*/  VIMNMX R147, R147, R143, !PT ;  /* 0x0000008f93937248 */ /* 0x000fe40007fe0100 */
[----:B------:R-:W-:-:S07]  /*2f40*/  VIADDMNMX R144, R143, R140, R144, PT ;  /* 0x0000008c8f907246 */ /* 0x000fce0003800190 */
.L_x_1816:
[----:B------:R-:W1:Y:S01]  /*2f50*/  S2R R152, SR_CTAID.X ;  /* 0x0000000000987919 */ /* 0x000e620000002500 */
[----:B------:R-:W-:Y:S01]  /*2f60*/  P2R R149, PR, RZ, 0x1 ;  /* 0x00000001ff957803 */ /* 0x000fe20000000000 */
[----:B------:R-:W-:Y:S01]  /*2f70*/  FFMA.FTZ R157, -R11, R11, 1 ;  /* 0x3f8000000b9d7423 */ /* 0x000fe2000001010b */
[----:B-1----:R-:W-:-:S05]  /*2f80*/  IMAD R152, R152, -0x60, RZ ;  /* 0xffffffa098987824 */ /* 0x002fca00078e02ff */
[C---:B------:R-:W-:Y:S02]  /*2f90*/  ISETP.GE.AND P6, PT, R152.reuse, 0x2, PT ;  /* 0x000000029800780c */ /* 0x040fe40003fc6270 */
[----:B------:R-:W-:Y:S02]  /*2fa0*/  ISETP.GE.AND P4, PT, R152, 0x9, PT ;  /* 0x000000099800780c */ /* 0x000fe40003f86270 */
[C---:B------:R-:W-:Y:S02]  /*2fb0*/  ISETP.GT.AND P5, PT, R147.reuse, 0x1, !P6 ;  /* 0x000000019300780c */ /* 0x040fe400077a4270 */
[----:B------:R-:W-:Y:S02]  /*2fc0*/  ISETP.GT.AND P6, PT, R150, 0x1, !P6 ;  /* 0x000000019600780c */ /* 0x000fe400077c4270 */
[----:B------:R-:W-:Y:S02]  /*2fd0*/  ISETP.GT.AND P3, PT, R147, 0x8, !P4 ;  /* 0x000000089300780c */ /* 0x000fe40006764270 */
[----:B------:R-:W-:-:S02]  /*2fe0*/  ISETP.LT.OR P6, PT, R146, 0x2, P6 ;  /* 0x000000029200780c */ /* 0x000fc400037c1670 */
[----:B------:R-:W-:Y:S02]  /*2ff0*/  ISETP.GE.AND P2, PT, R152, 0xa, PT ;  /* 0x0000000a9800780c */ /* 0x000fe40003f46270 */
[----:B------:R-:W-:Y:S02]  /*3000*/  ISETP.LT.OR P3, PT, R144, 0x9, P3 ;  /* 0x000000099000780c */ /* 0x000fe40001f61670 */
[----:B------:R-:W-:Y:S02]  /*3010*/  FSEL R155, R12, -INF , !P6 ;  /* 0xff8000000c9b7808 */ /* 0x000fe40007000000 */
[----:B------:R-:W-:Y:S02]  /*3020*/  ISETP.LT.OR P5, PT, R144, 0x2, P5 ;  /* 0x000000029000780c */ /* 0x000fe40002fa1670 */
[----:B------:R-:W-:Y:S01]  /*3030*/  ISETP.GE.AND P1, PT, R152, 0x11, PT ;  /* 0x000000119800780c */ /* 0x000fe20003f26270 */
[----:B------:R-:W-:Y:S01]  /*3040*/  FFMA.FTZ R155, R155, UR43, -R10 ;  /* 0x0000002b9b9b7c23 */ /* 0x000fe2000801080a */
[----:B------:R-:W-:-:S02]  /*3050*/  ISETP.GT.AND P4, PT, R150, 0x8, !P4 ;  /* 0x000000089600780c */ /* 0x000fc40006784270 */
[----:B------:R-:W-:Y:S02]  /*3060*/  ISETP.GT.AND P6, PT, R150, 0x9, !P2 ;  /* 0x000000099600780c */ /* 0x000fe400057c4270 */
[----:B------:R-:W-:Y:S01]  /*3070*/  FSEL R145, R18, -INF , !P3 ;  /* 0xff80000012917808 */ /* 0x000fe20005800000 */
[----:B------:R-:W-:Y:S01]  /*3080*/  MUFU.EX2 R155, R155 ;  /* 0x0000009b009b7308 */ /* 0x000fe20000000800 */
        /* <DEDUP_REMOVED lines=8> */
[----:B------:R-:W-:Y:S02]  /*3110*/  ISETP.LT.OR P3, PT, R146, 0x11, P3 ;  /* 0x000000119200780c */ /* 0x000fe40001f61670 */
[----:B------:R-:W-:Y:S01]  /*3120*/  FSEL R143, R17, -INF , !P6 ;  /* 0xff800000118f7808 */ /* 0x000fe20007000000 */
[--C-:B------:R-:W-:Y:S01]  /*3130*/  FFMA.FTZ R141, R141, UR43, -R10.reuse ;  /* 0x0000002b8d8d7c23 */ /* 0x100fe2000801080a */
[----:B------:R-:W-:Y:S02]  /*3140*/  ISETP.GE.AND P4, PT, R152, 0x19, PT ;  /* 0x000000199800780c */ /* 0x000fe40003f86270 */
[----:B------:R-:W-:Y:S01]  /*3150*/  ISETP.GT.AND P6, PT, R150, 0x11, !P5 ;  /* 0x000000119600780c */ /* 0x000fe20006fc4270 */
[----:B------:R-:W-:Y:S01]  /*3160*/  FFMA.FTZ R143, R143, UR43, -R10 ;  /* 0x0000002b8f8f7c23 */ /* 0x000fe2000801080a */
[----:B------:R-:W-:Y:S01]  /*3170*/  FSEL R140, R20, -INF , !P3 ;  /* 0xff800000148c7808 */ /* 0x000fe20005800000 */
[----:B------:R-:W1:Y:S01]  /*3180*/  MUFU.EX2 R141, R141 ;  /* 0x0000008d008d7308 */ /* 0x000e620000000800 */
[----:B------:R-:W-:-:S02]  /*3190*/  ISETP.GT.AND P3, PT, R150, 0x18, !P4 ;  /* 0x000000189600780c */ /* 0x000fc40006764270 */
[----:B------:R-:W-:Y:S01]  /*31a0*/  ISETP.LT.OR P6, PT, R146, 0x12, P6 ;  /* 0x000000129200780c */ /* 0x000fe200037c1670 */
[--C-:B------:R-:W-:Y:S01]  /*31b0*/  FFMA.FTZ R140, R140, UR43, -R10.reuse ;  /* 0x0000002b8c8c7c23 */ /* 0x100fe2000801080a */
[----:B------:R-:W-:Y:S02]  /*31c0*/  ISETP.LT.OR P3, PT, R146, 0x19, P3 ;  /* 0x000000199200780c */ /* 0x000fe40001f61670 */
[----:B------:R-:W-:Y:S01]  /*31d0*/  FSEL R151, R21, -INF , !P6 ;  /* 0xff80000015977808 */ /* 0x000fe20007000000 */
[----:B------:R-:W2:Y:S01]  /*31e0*/  MUFU.EX2 R143, R143 ;  /* 0x0000008f008f7308 */ /* 0x000ea20000000800 */
[----:B------:R-:W-:Y:S02]  /*31f0*/  ISETP.GE.AND P6, PT, R152, 0x1, PT ;  /* 0x000000019800780c */ /* 0x000fe40003fc6270 */
[----:B------:R-:W-:Y:S01]  /*3200*/  FSEL R142, R22, -INF , !P3 ;  /* 0xff800000168e7808 */ /* 0x000fe20005800000 */
[----:B------:R-:W-:Y:S01]  /*3210*/  FFMA.FTZ R151, R151, UR43, -R10 ;  /* 0x0000002b97977c23 */ /* 0x000fe2000801080a */
[----:B------:R-:W-:-:S02]  /*3220*/  ISETP.GT.AND P3, PT, R150, RZ, !P6 ;  /* 0x000000ff9600720c */ /* 0x000fc40007764270 */
[C---:B------:R-:W-:Y:S01]  /*3230*/  ISETP.GT.AND P6, PT, R147.reuse, RZ, !P6 ;  /* 0x000000ff9300720c */ /* 0x040fe200077c4270 */
[--C-:B------:R-:W-:Y:S01]  /*3240*/  FFMA.FTZ R142, R142, UR43, -R10.reuse ;  /* 0x0000002b8e8e7c23 */ /* 0x100fe2000801080a */
[----:B------:R-:W-:Y:S01]  /*3250*/  ISETP.LT.OR P3, PT, R146, 0x1, P3 ;  /* 0x000000019200780c */ /* 0x000fe20001f61670 */
[----:B------:R-:W3:Y:S01]  /*3260*/  MUFU.EX2 R140, R140 ;  /* 0x0000008c008c7308 */ /* 0x000ee20000000800 */
[----:B------:R-:W-:Y:S02]  /*3270*/  ISETP.GT.AND P2, PT, R147, 0x9, !P2 ;  /* 0x000000099300780c */ /* 0x000fe40005744270 */
[----:B------:R-:W-:Y:S02]  /*3280*/  FSEL R154, R11, -INF , !P3 ;  /* 0xff8000000b9a7808 */ /* 0x000fe40005800000 */
[----:B------:R-:W-:Y:S02]  /*3290*/  ISETP.GE.AND P3, PT, R152, 0x1a, PT ;  /* 0x0000001a9800780c */ /* 0x000fe40003f66270 */
[C---:B------:R-:W-:Y:S01]  /*32a0*/  ISETP.GT.AND P1, PT, R147.reuse, 0x10, !P1 ;  /* 0x000000109300780c */ /* 0x040fe20004f24270 */
[----:B------:R-:W-:Y:S01]  /*32b0*/  FFMA.FTZ R154, R154, UR43, -R10 ;  /* 0x0000002b9a9a7c23 */ /* 0x000fe2000801080a */
[----:B------:R-:W-:Y:S01]  /*32c0*/  ISETP.GT.AND P0, PT, R150, 0x19, !P3 ;  /* 0x000000199600780c */ /* 0x000fe20005f04270 */
[----:B------:R4:W-:Y:S01]  /*32d0*/  MUFU.EX2 R11, R151 ;  /* 0x00000097000b7308 */ /* 0x0009e20000000800 */
[----:B------:R-:W-:-:S02]  /*32e0*/  ISETP.GT.AND P5, PT, R147, 0x11, !P5 ;  /* 0x000000119300780c */ /* 0x000fc40006fa4270 */
[----:B------:R-:W-:Y:S02]  /*32f0*/  ISETP.LT.OR P0, PT, R146, 0x1a, P0 ;  /* 0x0000001a9200780c */ /* 0x000fe40000701670 */
[C---:B------:R-:W-:Y:S02]  /*3300*/  ISETP.GT.AND P4, PT, R147.reuse, 0x18, !P4 ;  /* 0x000000189300780c */ /* 0x040fe40006784270 */
[----:B------:R-:W-:Y:S01]  /*3310*/  ISETP.GT.AND P3, PT, R147, 0x19, !P3 ;  /* 0x000000199300780c */ /* 0x000fe20005f64270 */
[----:B------:R-:W-:Y:S01]  /*3320*/  MUFU.EX2 R154, R154 ;  /* 0x0000009a009a7308 */ /* 0x000fe20000000800 */
[----:B------:R-:W-:Y:S01]  /*3330*/  FSEL R146, R23, -INF , !P0 ;  /* 0xff80000017927808 */ /* 0x000fe20004000000 */
[----:B----4-:R-:W4:Y:S01]  /*3340*/  LDL R151, [R1+0xc] ;  /* 0x00000c0001977983 */ /* 0x010f220000100800 */
[C---:B------:R-:W-:Y:S02]  /*3350*/  ISETP.LT.OR P6, PT, R144.reuse, 0x1, P6 ;  /* 0x000000019000780c */ /* 0x040fe400037c1670 */
[----:B------:R-:W-:Y:S01]  /*3360*/  ISETP.LT.OR P2, PT, R144, 0xa, P2 ;  /* 0x0000000a9000780c */ /* 0x000fe20001741670 */
[----:B------:R-:W-:Y:S01]  /*3370*/  FFMA.FTZ R146, R146, UR43, -R10 ;  /* 0x0000002b92927c23 */ /* 0x000fe2000801080a */
[----:B------:R-:W-:-:S02]  /*3380*/  ISETP.LT.OR P1, PT, R144, 0x11, P1 ;  /* 0x000000119000780c */ /* 0x000fc40000f21670 */
[C---:B------:R-:W-:Y:S02]  /*3390*/  ISETP.LT.OR P5, PT, R144.reuse, 0x12, P5 ;  /* 0x000000129000780c */ /* 0x040fe40002fa1670 */
[C---:B------:R-:W-:Y:S02]  /*33a0*/  ISETP.LT.OR P4, PT, R144.reuse, 0x19, P4 ;  /* 0x000000199000780c */ /* 0x040fe40002781670 */
[----:B------:R-:W-:Y:S02]  /*33b0*/  ISETP.LT.OR P3, PT, R144, 0x1a, P3 ;  /* 0x0000001a9000780c */ /* 0x000fe40001f61670 */
[----:B------:R-:W-:Y:S02]  /*33c0*/  ISETP.NE.AND P0, PT, R149, RZ, PT ;  /* 0x000000ff9500720c */ /* 0x000fe40003f05270 */
[----:B------:R-:W-:Y:S02]  /*33d0*/  FSEL R150, R13, -INF , !P6 ;  /* 0xff8000000d967808 */ /* 0x000fe40007000000 */
[----:B------:R-:W-:-:S02]  /*33e0*/  FSEL R144, R19, -INF , !P2 ;  /* 0xff80000013907808 */ /* 0x000fc40005000000 */
[----:B------:R-:W-:Y:S01]  /*33f0*/  FSEL R149, R136, -INF , !P1 ;  /* 0xff80000088957808 */ /* 0x000fe20004800000 */
[--C-:B------:R-:W-:Y:S01]  /*3400*/  FFMA.FTZ R150, R150, UR43, -R9.reuse ;  /* 0x0000002b96967c23 */ /* 0x100fe20008010809 */
[----:B------:R-:W-:Y:S01]  /*3410*/  FSEL R147, R137, -INF , !P5 ;  /* 0xff80000089937808 */ /* 0x000fe20006800000 */
[--C-:B------:R-:W-:Y:S01]  /*3420*/  FFMA.FTZ R144, R144, UR43, -R9.reuse ;  /* 0x0000002b90907c23 */ /* 0x100fe20008010809 */
[----:B------:R-:W-:Y:S01]  /*3430*/  FSEL R10, R138, -INF , !P4 ;  /* 0xff8000008a0a7808 */ /* 0x000fe20006000000 */
[--C-:B------:R-:W-:Y:S01]  /*3440*/  FFMA.FTZ R149, R149, UR43, -R9.reuse ;  /* 0x0000002b95957c23 */ /* 0x100fe20008010809 */
[----:B------:R-:W-:Y:S01]  /*3450*/  FSEL R152, R139, -INF , !P3 ;  /* 0xff8000008b987808 */ /* 0x000fe20005800000 */
[--C-:B------:R-:W-:Y:S02]  /*3460*/  FFMA.FTZ R147, R147, UR43, -R9.reuse ;  /* 0x0000002b93937c23 */ /* 0x100fe40008010809 */
[--C-:B------:R-:W-:Y:S02]  /*3470*/  FFMA.FTZ R10, R10, UR43, -R9.reuse ;  /* 0x0000002b0a0a7c23 */ /* 0x100fe40008010809 */
[----:B------:R-:W-:Y:S01]  /*3480*/  FFMA.FTZ R9, R152, UR43, -R9 ;  /* 0x0000002b98097c23 */ /* 0x000fe20008010809 */
[----:B------:R-:W-:-:S05]  /*3490*/  LEA R152, R6, UR36, 0x2 ;  /* 0x0000002406987c11 */ /* 0x000fca000f8e10ff */
[----:B------:R-:W5:Y:S01]  /*34a0*/  LDS R153, [R152+0x30200] ;  /* 0x0302000098997984 */ /* 0x000f620000000800 */
[----:B------:R-:W3:Y:S03]  /*34b0*/  MUFU.EX2 R142, R142 ;  /* 0x0000008e008e7308 */ /* 0x000ee60000000800 */
[----:B------:R-:W3:Y:S01]  /*34c0*/  LDS R152, [R152+0x30220] ;  /* 0x0302200098987984 */ /* 0x000ee20000000800 */
[--C-:B-----5:R-:W-:Y:S01]  /*34d0*/  FADD.FTZ R120, R120, -R153.reuse ;  /* 0x8000009978787221 */ /* 0x120fe20000010000 */
[--C-:B------:R-:W-:Y:S01]  /*34e0*/  FADD.FTZ R121, R121, -R153.reuse ;  /* 0x8000009979797221 */ /* 0x100fe20000010000 */
[--C-:B------:R-:W-:Y:S01]  /*34f0*/  FADD.FTZ R124, R124, -R153.reuse ;  /* 0x800000997c7c7221 */ /* 0x100fe20000010000 */
[--C-:B------:R-:W-:Y:S01]  /*3500*/  FADD.FTZ R125, R125, -R153.reuse ;  /* 0x800000997d7d7221 */ /* 0x100fe20000010000 */
[--C-:B------:R-:W-:Y:S01]  /*3510*/  FADD.FTZ R128, R128, -R153.reuse ;  /* 0x8000009980807221 */ /* 0x100fe20000010000 */
[--C-:B------:R-:W-:Y:S01]  /*3520*/  FADD.FTZ R129, R129, -R153.reuse ;  /* 0x8000009981817221 */ /* 0x100fe20000010000 */
[--C-:B------:R-:W-:Y:S01]  /*3530*/  FADD.FTZ R132, R132, -R153.reuse ;  /* 0x8000009984847221 */ /* 0x100fe20000010000 */
[----:B------:R-:W-:-:S02]  /*3540*/  FADD.FTZ R133, R133, -R153 ;  /* 0x8000009985857221 */ /* 0x000fc40000010000 */
[----:B------:R-:W5:Y:S01]  /*3550*/  LDL R153, [R1] ;  /* 0x0000000001997983 */ /* 0x000f620000100800 */
[----:B------:R-:W-:Y:S01]  /*3560*/  MUFU.EX2 R150, R150 ;  /* 0x0000009600967308 */ /* 0x000fe20000000800 */
[----:B------:R-:W-:Y:S01]  /*3570*/  FFMA.FTZ R15, -R15, R15, 1 ;  /* 0x3f8000000f0f7423 */ /* 0x000fe2000001010f */
[----:B-1----:R-:W-:-:S06]  /*3580*/  FMUL.FTZ R124, R141, R124 ;  /* 0x0000007c8d7c7220 */ /* 0x002fcc0000410000 */
[----:B------:R-:W1:Y:S08]  /*3590*/  MUFU.EX2 R148, R148 ;  /* 0x0000009400947308 */ /* 0x000e700000000800 */
[----:B------:R-:W-:Y:S08]  /*35a0*/  MUFU.EX2 R145, R145 ;  /* 0x0000009100917308 */ /* 0x000ff00000000800 */
[----:B------:R-:W1:Y:S08]  /*35b0*/  MUFU.EX2 R144, R144 ;  /* 0x0000009000907308 */ /* 0x000e700000000800 */
[----:B------:R-:W-:Y:S08]  /*35c0*/  MUFU.EX2 R146, R146 ;  /* 0x0000009200927308 */ /* 0x000ff00000000800 */
[----:B------:R-:W-:Y:S08]  /*35d0*/  MUFU.EX2 R149, R149 ;  /* 0x0000009500957308 */ /* 0x000ff00000000800 */
[----:B------:R-:W1:Y:S08]  /*35e0*/  MUFU.EX2 R147, R147 ;  /* 0x0000009300937308 */ /* 0x000e700000000800 */
[----:B------:R-:W-:Y:S08]  /*35f0*/  MUFU.EX2 R10, R10 ;  /* 0x0000000a000a7308 */ /* 0x000ff00000000800 */
[----:B------:R-:W1:Y:S01]  /*3600*/  MUFU.EX2 R9, R9 ;  /* 0x0000000900097308 */ /* 0x000e620000000800 */
[----:B------:R-:W-:Y:S01]  /*3610*/  FMUL.FTZ R15, R124, R15 ;  /* 0x0000000f7c0f7220 */ /* 0x000fe20000410000 */
[----:B------:R-:W-:Y:S01]  /*3620*/  FFMA.FTZ R12, -R12, R12, 1 ;  /* 0x3f8000000c0c7423 */ /* 0x000fe2000001010c */
[----:B------:R-:W-:Y:S01]  /*3630*/  FMUL.FTZ R121, R155, R121 ;  /* 0x000000799b797220 */ /* 0x000fe20000410000 */
[----:B------:R-:W-:Y:S01]  /*3640*/  FFMA.FTZ R17, -R17, R17, 1 ;  /* 0x3f80000011117423 */ /* 0x000fe20000010111 */
[----:B--2---:R-:W-:Y:S01]  /*3650*/  FMUL.FTZ R125, R143, R125 ;  /* 0x0000007d8f7d7220 */ /* 0x004fe20000410000 */
[----:B------:R-:W-:Y:S01]  /*3660*/  FFMA.FTZ R124, -R20, R20, 1 ;  /* 0x3f800000147c7423 */ /* 0x000fe20000010114 */
[----:B---3--:R-:W-:Y:S01]  /*3670*/  FMUL.FTZ R128, R140, R128 ;  /* 0x000000808c807220 */ /* 0x008fe20000410000 */
[----:B------:R-:W-:Y:S01]  /*3680*/  FMUL.FTZ R12, R121, R12 ;  /* 0x0000000c790c7220 */ /* 0x000fe20000410000 */
[----:B------:R-:W-:Y:S01]  /*3690*/  FMUL.FTZ R17, R125, R17 ;  /* 0x000000117d117220 */ /* 0x000fe20000410000 */
[----:B------:R-:W-:Y:S01]  /*36a0*/  FFMA.FTZ R121, -R21, R21, 1 ;  /* 0x3f80000015797423 */ /* 0x000fe20000010115 */
[----:B------:R-:W-:Y:S01]  /*36b0*/  FMUL.FTZ R124, R128, R124 ;  /* 0x0000007c807c7220 */ /* 0x000fe20000410000 */
[----:B------:R-:W-:Y:S01]  /*36c0*/  FFMA.FTZ R125, -R22, R22, 1 ;  /* 0x3f800000167d7423 */ /* 0x000fe20000010116 */
[----:B------:R-:W-:Y:S01]  /*36d0*/  FFMA.FTZ R128, -R23, R23, 1 ;  /* 0x3f80000017807423 */ /* 0x000fe20000010117 */
[----:B------:R-:W-:Y:S01]  /*36e0*/  FMUL.FTZ R132, R142, R132 ;  /* 0x000000848e847220 */ /* 0x000fe20000410000 */
[----:B------:R-:W-:-:S02]  /*36f0*/  F2FP.BF16.F32.PACK_AB R20, R155, R154 ;  /* 0x0000009a9b14723e */ /* 0x000fc400000010ff */
[----:B-1----:R-:W-:Y:S02]  /*3700*/  F2FP.BF16.F32.PACK_AB R21, R148, R150 ;  /* 0x000000969415723e */ /* 0x002fe400000010ff */
[----:B------:R-:W-:Y:S02]  /*3710*/  F2FP.BF16.F32.PACK_AB R22, R143, R141 ;  /* 0x0000008d8f16723e */ /* 0x000fe400000010ff */
[----:B------:R-:W-:Y:S01]  /*3720*/  F2FP.BF16.F32.PACK_AB R23, R144, R145 ;  /* 0x000000919017723e */ /* 0x000fe200000010ff */
[----:B------:R-:W-:Y:S01]  /*3730*/  BAR.SYNC.DEFER_BLOCKING 0x9, 0x180 ;  /* 0x0246000000007b1d */ /* 0x000fe20000010000 */
[----:B------:R-:W-:Y:S02]  /*3740*/  F2FP.BF16.F32.PACK_AB R140, R11, R140 ;  /* 0x0000008c0b8c723e */ /* 0x000fe400000010ff */
[----:B------:R-:W-:Y:S02]  /*3750*/  F2FP.BF16.F32.PACK_AB R141, R147, R149 ;  /* 0x00000095938d723e */ /* 0x000fe400000010ff */
[----:B------:R-:W-:-:S02]  /*3760*/  F2FP.BF16.F32.PACK_AB R142, R146, R142 ;  /* 0x0000008e928e723e */ /* 0x000fc400000010ff */
[----:B------:R-:W-:Y:S02]  /*3770*/  F2FP.BF16.F32.PACK_AB R143, R9, R10 ;  /* 0x0000000a098f723e */ /* 0x000fe400000010ff */
[----:B------:R-:W-:Y:S01]  /*3780*/  R2UR UR7, R156 ;  /* 0x000000009c0772ca */ /* 0x000fe200000e0000 */
[--C-:B------:R-:W-:Y:S01]  /*3790*/  FADD.FTZ R123, R123, -R152.reuse ;  /* 0x800000987b7b7221 */ /* 0x100fe20000010000 */
[----:B------:R-:W-:Y:S01]  /*37a0*/  FMUL.FTZ R129, R11, R129 ;  /* 0x000000810b817220 */ /* 0x000fe20000410000 */
[--C-:B------:R-:W-:Y:S01]  /*37b0*/  FADD.FTZ R122, R122, -R152.reuse ;  /* 0x800000987a7a7221 */ /* 0x100fe20000010000 */
[--C-:B------:R-:W-:Y:S01]  /*37c0*/  FADD.FTZ R126, R126, -R152.reuse ;  /* 0x800000987e7e7221 */ /* 0x100fe20000010000 */
[--C-:B------:R-:W-:Y:S01]  /*37d0*/  FADD.FTZ R127, R127, -R152.reuse ;  /* 0x800000987f7f7221 */ /* 0x100fe20000010000 */
[--C-:B------:R-:W-:Y:S01]  /*37e0*/  FADD.FTZ R134, R134, -R152.reuse ;  /* 0x8000009886867221 */ /* 0x100fe20000010000 */
[--C-:B------:R-:W-:Y:S01]  /*37f0*/  FADD.FTZ R135, R135, -R152.reuse ;  /* 0x8000009887877221 */ /* 0x100fe20000010000 */
[----:B------:R-:W-:Y:S01]  /*3800*/  FMUL.FTZ R123, R148, R123 ;  /* 0x0000007b947b7220 */ /* 0x000fe20000410000 */
[----:B------:R-:W-:Y:S01]  /*3810*/  FFMA.FTZ R14, -R14, R14, 1 ;  /* 0x3f8000000e0e7423 */ /* 0x000fe2000001010e */
[--C-:B------:R-:W-:Y:S01]  /*3820*/  FADD.FTZ R130, R130, -R152.reuse ;  /* 0x8000009882827221 */ /* 0x100fe20000010000 */
[----:B------:R-:W-:Y:S01]  /*3830*/  FADD.FTZ R131, R131, -R152 ;  /* 0x8000009883837221 */ /* 0x000fe20000010000 */
[----:B------:R-:W-:Y:S01]  /*3840*/  FMUL.FTZ R121, R129, R121 ;  /* 0x0000007981797220 */ /* 0x000fe20000410000 */
[----:B------:R-:W-:Y:S01]  /*3850*/  FMUL.FTZ R125, R132, R125 ;  /* 0x0000007d847d7220 */ /* 0x000fe20000410000 */
[----:B------:R-:W-:Y:S01]  /*3860*/  FMUL.FTZ R122, R150, R122 ;  /* 0x0000007a967a7220 */ /* 0x000fe20000410000 */
[----:B------:R-:W-:Y:S01]  /*3870*/  FFMA.FTZ R13, -R13, R13, 1 ;  /* 0x3f8000000d0d7423 */ /* 0x000fe2000001010d */
[----:B------:R-:W-:Y:S01]  /*3880*/  FFMA.FTZ R129, -R18, R18, 1 ;  /* 0x3f80000012817423 */ /* 0x000fe20000010112 */
[----:B------:R-:W-:Y:S01]  /*3890*/  FMUL.FTZ R120, R154, R120 ;  /* 0x000000789a787220 */ /* 0x000fe20000410000 */
[----:B------:R-:W-:Y:S01]  /*38a0*/  FMUL.FTZ R133, R146, R133 ;  /* 0x0000008592857220 */ /* 0x000fe20000410000 */
[----:B------:R-:W-:Y:S01]  /*38b0*/  FMUL.FTZ R126, R145, R126 ;  /* 0x0000007e917e7220 */ /* 0x000fe20000410000 */
[----:B------:R-:W-:Y:S01]  /*38c0*/  FMUL.FTZ R127, R144, R127 ;  /* 0x0000007f907f7220 */ /* 0x000fe20000410000 */
[----:B------:R-:W-:Y:S01]  /*38d0*/  FFMA.FTZ R132, -R19, R19, 1 ;  /* 0x3f80000013847423 */ /* 0x000fe20000010113 */
[----:B------:R-:W-:Y:S01]  /*38e0*/  FMUL.FTZ R18, R123, R14 ;  /* 0x0000000e7b127220 */ /* 0x000fe20000410000 */
        /* <DEDUP_REMOVED lines=14> */
[----:B------:R-:W-:Y:S01]  /*39d0*/  USHF.R.U32.HI UR6, URZ, 0x4, UR37 ;  /* 0x000000043f067899 */ /* 0x000fe20008011625 */
        /* <DEDUP_REMOVED lines=9> */
[----:B------:R-:W-:Y:S02]  /*3a70*/  F2FP.BF16.F32.PACK_AB R124, R121, R124 ;  /* 0x0000007c797c723e */ /* 0x000fe400000010ff */
[----:B------:R-:W-:Y:S01]  /*3a80*/  F2FP.BF16.F32.PACK_AB R125, R10, R9 ;  /* 0x000000090a7d723e */ /* 0x000fe200000010ff */
[----:B------:R-:W-:Y:S02]  /*3a90*/  ULOP3.LUT UR12, UR6, 0x1000000, URZ, 0xfc, !UPT ;  /* 0x01000000060c7892 */ /* 0x000fe4000f8efc3f */
[----:B------:R-:W-:Y:S01]  /*3aa0*/  ULOP3.LUT UR6, UR5, 0x3fff, URZ, 0xc0, !UPT ;  /* 0x00003fff05067892 */ /* 0x000fe2000f8ec03f */
[----:B------:R-:W-:Y:S01]  /*3ab0*/  UMOV UR11, 0x80000020 ;  /* 0x80000020000b7882 */ /* 0x000fe20000000000 */
[----:B------:R-:W-:-:S03]  /*3ac0*/  UMOV UR9, 0x40000040 ;  /* 0x4000004000097882 */ /* 0x000fc60000000000 */
[----:B------:R-:W-:Y:S02]  /*3ad0*/  UMOV UR10, UR12 ;  /* 0x0000000c000a7c82 */ /* 0x000fe40008000000 */
[----:B------:R-:W-:Y:S01]  /*3ae0*/  UMOV UR8, UR6 ;  /* 0x0000000600087c82 */ /* 0x000fe20008000000 */
[----:B-----5:R1:W-:Y:S04]  /*3af0*/  STSM.16.M88.4 [R153+0x30400], R20 ;  /* 0x0304001499007844 */ /* 0x0203e80000000200 */
[----:B----4-:R-:W-:Y:S01]  /*3b00*/  STSM.16.M88.4 [R151], R140 ;  /* 0x0000008c97007844 */ /* 0x010fe20000000200 */
[----:B------:R-:W-:Y:S01]  /*3b10*/  @!PT LDS RZ, [RZ] ;  /* 0x00000000fffff984 */ /* 0x000fe20000000800 */
[----:B------:R-:W-:Y:S01]  /*3b20*/  @!PT LDS RZ, [RZ] ;  /* 0x00000000fffff984 */ /* 0x000fe20000000800 */
[----:B------:R-:W-:Y:S01]  /*3b30*/  @!PT LDS RZ, [RZ] ;  /* 0x00000000fffff984 */ /* 0x000fe20000000800 */
[----:B------:R-:W-:Y:S01]  /*3b40*/  @!PT LDS RZ, [RZ] ;  /* 0x00000000fffff984 */ /* 0x000fe20000000800 */
[----:B------:R2:W-:Y:S06]  /*3b50*/  MEMBAR.ALL.CTA ;  /* 0x0000000000007992 */ /* 0x0005ec0000008000 */
[----:B--2---:R-:W2:Y:S01]  /*3b60*/  FENCE.VIEW.ASYNC.S ;  /* 0x00000000000073c6 */ /* 0x004ea20000000000 */
[----:B-1----:R-:W-:Y:S01]  /*3b70*/  FMUL.FTZ R20, R135, R14 ;  /* 0x0000000e87147220 */ /* 0x002fe20000410000 */
[----:B------:R-:W-:-:S02]  /*3b80*/  F2FP.BF16.F32.PACK_AB R14, R17, R15 ;  /* 0x0000000f110e723e */ /* 0x000fc400000010ff */
[----:B------:R-:W-:Y:S01]  /*3b90*/  F2FP.BF16.F32.PACK_AB R15, R122, R19 ;  /* 0x000000137a0f723e */ /* 0x000fe200000010ff */
[----:B--2---:R-:W-:Y:S01]  /*3ba0*/  BAR.SYNC.DEFER_BLOCKING 0x9, 0x180 ;  /* 0x0246000000007b1d */ /* 0x004fe20000010000 */
[----:B------:R-:W-:-:S05]  /*3bb0*/  F2FP.BF16.F32.PACK_AB R127, R20, R11 ;  /* 0x0000000b147f723e */ /* 0x000fca00000010ff */
        /* <DEDUP_REMOVED lines=84> */
.L_x_1820:
        /* <DEDUP_REMOVED lines=59> */
.L_x_1821:
[----:B-1----:R-:W2:Y:S01]  /*44b0*/  LDL R9, [R1+0x14] ;  /* 0x0000140001097983 */ /* 0x002ea20000100800 */
[----:B------:R-:W-:Y:S01]  /*44c0*/  VIADD R16, R16, 0x1 ;  /* 0x0000000110107836 */ /* 0x000fe20000000000 */
[----:B------:R-:W-:Y:S01]  /*44d0*/  LOP3.LUT R5, R5, 0x1, RZ, 0x3c, !PT ;  /* 0x0000000105057812 */ /* 0x000fe200078e3cff */
[----:B------:R-:W-:Y:S02]  /*44e0*/  VIADD R2, R2, 0x1 ;  /* 0x0000000102027836 */ /* 0x000fe40000000000 */
[----:B------:R-:W-:-:S03]  /*44f0*/  VIADD R3, R3, 0x36420 ;  /* 0x0003642003037836 */ /* 0x000fc60000000000 */
[C---:B------:R-:W-:Y:S02]  /*4500*/  ISETP.NE.AND P0, PT, R2.reuse, 0x2, PT ;  /* 0x000000020200780c */ /* 0x040fe40003f05270 */
[----:B------:R-:W-:Y:S02]  /*4510*/  PRMT R3, RZ, 0x654, R3 ;  /* 0x00000654ff037816 */ /* 0x000fe40000000003 */
[----:B------:R-:W-:Y:S02]  /*4520*/  SEL R10, RZ, 0x1, P0 ;  /* 0x00000001ff0a7807 */ /* 0x000fe40000000000 */
[----:B------:R1:W-:Y:S01]  /*4530*/  SYNCS.ARRIVE.TRANS64.RED.A1T0 RZ, [R3+URZ], RZ ;  /* 0x000000ff03ff79a7 */ /* 0x0003e2000810043f */
[----:B------:R-:W-:Y:S02]  /*4540*/  SEL R2, R2, RZ, P0 ;  /* 0x000000ff02027207 */ /* 0x000fe40000000000 */
[----:B------:R-:W-:Y:S02]  /*4550*/  LOP3.LUT R7, R7, R10, RZ, 0x3c, !PT ;  /* 0x0000000a07077212 */ /* 0x000fe400078e3cff */
[----:B--2---:R-:W-:-:S13]  /*4560*/  ISETP.GE.AND P1, PT, R16, R9, PT ;  /* 0x000000091000720c */ /* 0x004fda0003f26270 */
        /* <DEDUP_REMOVED lines=51> */
.L_x_1796:
        /* <DEDUP_REMOVED lines=129> */
.L_x_1824:
        /* <DEDUP_REMOVED lines=54> */
.L_x_1826:
[----:B------:R-:W-:Y:S05]  /*5410*/  BSYNC B0 ;  /* 0x0000000000007941 */ /* 0x000fea0003800000 */
.L_x_1825:
        /* <DEDUP_REMOVED lines=15> */
.L_x_1828:
[----:B------:R-:W-:Y:S05]  /*5510*/  BSYNC B0 ;  /* 0x0000000000007941 */ /* 0x000fea0003800000 */
.L_x_1827:
        /* <DEDUP_REMOVED lines=18> */
.L_x_1830:
[----:B------:R-:W-:Y:S05]  /*5640*/  BSYNC B0 ;  /* 0x0000000000007941 */ /* 0x000fea0003800000 */
.L_x_1829:
        /* <DEDUP_REMOVED lines=17> */
.L_x_1832:
[----:B------:R-:W-:Y:S05]  /*5760*/  BSYNC B0 ;  /* 0x0000000000007941 */ /* 0x000fea0003800000 */
.L_x_1831:
        /* <DEDUP_REMOVED lines=18> */
.L_x_1834:
[----:B------:R-:W-:Y:S05]  /*5890*/  BSYNC B0 ;  /* 0x0000000000007941 */ /* 0x000fea0003800000 */
.L_x_1833:
        /* <DEDUP_REMOVED lines=20> */
.L_x_1836:
[----:B------:R-:W-:Y:S05]  /*59e0*/  BSYNC B0 ;  /* 0x0000000000007941 */ /* 0x000fea0003800000 */
.L_x_1835:
        /* <DEDUP_REMOVED lines=26> */
.L_x_1838:
[----:B------:R-:W-:Y:S05]  /*5b90*/  BSYNC B0 ;  /* 0x0000000000007941 */ /* 0x000fea0003800000 */
.L_x_1837:
        /* <DEDUP_REMOVED lines=15> */
.L_x_1840:
[----:B------:R-:W-:Y:S05]  /*5c90*/  BSYNC B0 ;  /* 0x0000000000007941 */ /* 0x000fea0003800000 */
.L_x_1839:
        /* <DEDUP_REMOVED lines=15> */
.L_x_1842:
[----:B------:R-:W-:Y:S05]  /*5d90*/  BSYNC B0 ;  /* 0x0000000000007941 */ /* 0x000fea0003800000 */
.L_x_1841:
        /* <DEDUP_REMOVED lines=15> */
.L_x_1844:
[----:B------:R-:W-:Y:S05]  /*5e90*/  BSYNC B0 ;  /* 0x0000000000007941 */ /* 0x000fea0003800000 */
.L_x_1843:
        /* <DEDUP_REMOVED lines=15> */
.L_x_1846:
[----:B------:R-:W-:Y:S05]  /*5f90*/  BSYNC B0 ;  /* 0x0000000000007941 */ /* 0x000fea0003800000 */
.L_x_1845:
        /* <DEDUP_REMOVED lines=15> */
.L_x_1823:
[----:B------:R-:W3:Y:S01]  /*6090*/  LDL R16, [R1+0x18] ;  /* 0x0000180001107983 */ /* 0x000ee20000100800 */
[----:B-1----:R-:W1:Y:S08]  /*60a0*/  LDC.64 R4, c[0x0][0x870] ;  /* 0x00021c00ff047b82 */ /* 0x002e700000000a00 */
[----:B--2---:R-:W3:Y:S01]  /*60b0*/  LDC.64 R2, c[0x0][0x870] ;  /* 0x00021c00ff027b82 */ /* 0x004ee20000000a00 */
[----:B------:R-:W-:Y:S01]  /*60c0*/  ULDC UR4, c[0x0][0x808] ;  /* 0x0002020000047ab9 */ /* 0x000fe20000000800 */
[----:B------:R-:W2:Y:S06]  /*60d0*/  S2R R13, SR_CTAID.X ;  /* 0x00000000000d7919 */ /* 0x000eac0000002500 */
[----:B------:R-:W4:Y:S01]  /*60e0*/  LDC.64 R14, c[0x0][0x820] ;  /* 0x00020800ff0e7b82 */ /* 0x000f220000000a00 */
[----:B-1----:R-:W-:-:S04]  /*60f0*/  ISETP.NE.U32.AND P0, PT, R4, RZ, PT ;  /* 0x000000ff0400720c */ /* 0x002fc80003f05070 */
[----:B------:R-:W-:Y:S01]  /*6100*/  ISETP.NE.AND.EX P0, PT, R5, RZ, PT, P0 ;  /* 0x000000ff0500720c */ /* 0x000fe20003f05300 */
[----:B------:R-:W-:Y:S02]  /*6110*/  IMAD.U32 R0, RZ, RZ, UR4 ;  /* 0x00000004ff007e24 */ /* 0x000fe4000f8e00ff */
[----:B---3--:R-:W-:Y:S02]  /*6120*/  IMAD.WIDE R4, R16, 0x4, R2 ;  /* 0x0000000410047825 */ /* 0x008fe400078e0202 */
[----:B------:R-:W1:Y:S08]  /*6130*/  LDC.64 R2, c[0x0][0x878] ;  /* 0x00021e00ff027b82 */ /* 0x000e700000000a00 */
[----:B------:R-:W3:Y:S01]  /*6140*/  @P0 LDG.E R9, desc[UR38][R4.64] ;  /* 0x0000002604090981 */ /* 0x000ee2000c1e1900 */
[----:B-1----:R-:W-:-:S04]  /*6150*/  ISETP.NE.U32.AND P1, PT, R2, RZ, PT ;  /* 0x000000ff0200720c */ /* 0x002fc80003f25070 */
[----:B------:R-:W-:-:S13]  /*6160*/  ISETP.NE.AND.EX P1, PT, R3, RZ, PT, P1 ;  /* 0x000000ff0300720c */ /* 0x000fda0003f25310 */
[----:B------:R-:W1:Y:S02]  /*6170*/  @P1 LDC.64 R2, c[0x0][0x878] ;  /* 0x00021e00ff021b82 */ /* 0x000e640000000a00 */
[----:B-1----:R-:W-:-:S05]  /*6180*/  @P1 IMAD.WIDE R6, R16, 0x4, R2 ;  /* 0x0000000410061825 */ /* 0x002fca00078e0202 */
        /* <DEDUP_REMOVED lines=8> */
[--C-:B---3--:R-:W-:Y:S01]  /*6210*/  @P0 SHF.R.S32.HI R3, RZ, 0x1f, R9.reuse ;  /* 0x0000001fff030819 */ /* 0x108fe20000011409 */
[----:B------:R-:W-:Y:S01]  /*6220*/  @P0 IMAD.MOV.U32 R2, RZ, RZ, R9 ;  /* 0x000000ffff020224 */ /* 0x000fe200078e0009 */
[----:B-1--4-:R-:W-:Y:S06]  /*6230*/  @P1 BRA `(.L_x_1847) ;  /* 0x0000000000101947 */ /* 0x012fec0003800000 */
[----:B------:R-:W-:Y:S05]  /*6240*/  @!P0 BRA `(.L_x_1847) ;  /* 0x00000000000c8947 */ /* 0x000fea0003800000 */
[----:B------:R-:W2:Y:S04]  /*6250*/  LDG.E R7, desc[UR38][R4.64] ;  /* 0x0000002604077981 */ /* 0x000ea8000c1e1900 */
[----:B-----5:R-:W2:Y:S02]  /*6260*/  LDG.E R0, desc[UR38][R4.64+0x4] ;  /* 0x0000042604007981 */ /* 0x020ea4000c1e1900 */
[----:B--2---:R-:W-:-:S07]  /*6270*/  IMAD.IADD R0, R0, 0x1, -R7 ;  /* 0x0000000100007824 */ /* 0x004fce00078e0a07 */
.L_x_1847:
        /* <DEDUP_REMOVED lines=45> */
.L_x_1849:
[----:B------:R-:W-:Y:S05]  /*6550*/  BSYNC B0 ;  /* 0x0000000000007941 */ /* 0x000fea0003800000 */
.L_x_1848:
        /* <DEDUP_REMOVED lines=16> */
.L_x_1851:
[----:B------:R-:W-:Y:S05]  /*6660*/  BSYNC B0 ;  /* 0x0000000000007941 */ /* 0x000fea0003800000 */
.L_x_1850:
        /* <DEDUP_REMOVED lines=16> */
.L_x_1853:
[----:B------:R-:W-:Y:S05]  /*6770*/  BSYNC B0 ;  /* 0x0000000000007941 */ /* 0x000fea0003800000 */
.L_x_1852:
        /* <DEDUP_REMOVED lines=17> */
.L_x_1855:
[----:B------:R-:W-:Y:S05]  /*6890*/  BSYNC B0 ;  /* 0x0000000000007941 */ /* 0x000fea0003800000 */
.L_x_1854:
        /* <DEDUP_REMOVED lines=16> */
.L_x_1857:
[----:B------:R-:W-:Y:S05]  /*69a0*/  BSYNC B0 ;  /* 0x0000000000007941 */ /* 0x000fea0003800000 */
.L_x_1856:
        /* <DEDUP_REMOVED lines=20> */
.L_x_1859:
[----:B------:R-:W-:Y:S05]  /*6af0*/  BSYNC B0 ;  /* 0x0000000000007941 */ /* 0x000fea0003800000 */
.L_x_1858:
        /* <DEDUP_REMOVED lines=24> */
.L_x_1861:
[----:B------:R-:W-:Y:S05]  /*6c80*/  BSYNC B0 ;  /* 0x0000000000007941 */ /* 0x000fea0003800000 */
.L_x_1860:
        /* <DEDUP_REMOVED lines=15> */
.L_x_1863:
[----:B------:R-:W-:Y:S05]  /*6d80*/  BSYNC B0 ;  /* 0x0000000000007941 */ /* 0x000fea0003800000 */
.L_x_1862:
        /* <DEDUP_REMOVED lines=15> */
.L_x_1865:
[----:B------:R-:W-:Y:S05]  /*6e80*/  BSYNC B0 ;  /* 0x0000000000007941 */ /* 0x000fea0003800000 */
.L_x_1864:
        /* <DEDUP_REMOVED lines=15> */
.L_x_1867:
[----:B------:R-:W-:Y:S05]  /*6f80*/  BSYNC B0 ;  /* 0x0000000000007941 */ /* 0x000fea0003800000 */
.L_x_1866:
        /* <DEDUP_REMOVED lines=15> */
.L_x_1869:
[----:B------:R-:W-:Y:S05]  /*7080*/  BSYNC B0 ;  /* 0x0000000000007941 */ /* 0x000fea0003800000 */
.L_x_1868:
        /* <DEDUP_REMOVED lines=15> */
.L_x_1785:
[----:B------:R-:W-:-:S08]  /*7180*/  NOP ;  /* 0x0000000000007918 */ /* 0x000fd00000000000 */
[----:B---3--:R-:W1:-:S00]  /*7190*/  USETMAXREG.DEALLOC.CTAPOOL 0x20 ;  /* 0x00000020000079c8 */ /* 0x008e4000080e0500 */
        /* <DEDUP_REMOVED lines=19> */
.L_x_1871:
        /* <DEDUP_REMOVED lines=13> */
.L_x_1873:
[----:B------:R-:W-:-:S05]  /*73a0*/  ULDC UR4, c[0x0][0x8bc] ;  /* 0x00022f0000047ab9 */ /* 0x000fca0000000800 */
.L_x_1872:
[----:B-1----:R-:W-:-:S04]  /*73b0*/  UIMAD UR11, UR12, 0x60, URZ ;  /* 0x000000600c0b78a4 */ /* 0x002fc8000f8e023f */
[----:B------:R-:W-:-:S04]  /*73c0*/  UISETP.GE.AND UP0, UPT, UR11, UR4, UPT ;  /* 0x000000040b00728c */ /* 0x000fc8000bf06270 */
[----:B--2---:R-:W-:-:S06]  /*73d0*/  USEL UR16, UR16, 0xffffffff, !UP0 ;  /* 0xffffffff10107887 */ /* 0x004fcc000c000000 */
[----:B------:R-:W-:-:S13]  /*73e0*/  ISETP.LE.AND P0, PT, RZ, UR16, PT ;  /* 0x00000010ff007c0c */ /* 0x000fda000bf03270 */
[----:B------:R-:W-:Y:S05]  /*73f0*/  @!P0 BRA `(.L_x_1790) ;  /* 0x0000003c00e08947 */ /* 0x000fea0003800000 */
[----:B------:R-:W-:Y:S01]  /*7400*/  ULDC.64 UR4, c[0x0][0x770] ;  /* 0x0001dc0000047ab9 */ /* 0x000fe20000000a00 */
[----:B------:R-:W1:Y:S01]  /*7410*/  S2UR UR17, SR_CTAID.Y ;  /* 0x00000000001179c3 */ /* 0x000e620000002600 */
[----:B------:R-:W-:Y:S01]  /*7420*/  UISETP.NE.U32.AND UP0, UPT, UR4, URZ, UPT ;  /* 0x0000003f0400728c */ /* 0x000fe2000bf05070 */
[----:B------:R-:W-:-:S03]  /*7430*/  ULDC.64 UR8, c[0x0][0x788] ;  /* 0x0001e20000087ab9 */ /* 0x000fc60000000a00 */
        /* <DEDUP_REMOVED lines=8> */
[----:B------:R-:W-:-:S04]  /*74c0*/  UISETP.NE.U32.AND UP1, UPT, UR4, URZ, UPT ;  /* 0x0000003f0400728c */ /* 0x000fc8000bf25070 */
[----:B------:R-:W-:-:S06]  /*74d0*/  UISETP.NE.AND.EX UP1, UPT, UR5, URZ, UPT, UP1 ;  /* 0x0000003f0500728c */ /* 0x000fcc000bf25310 */
[----:B------:R-:W-:-:S05]  /*74e0*/  PLOP3.LUT P2, PT, PT, PT, UP1, 0x80, 0x0 ;  /* 0x000000000000781c */ /* 0x000fca0003f4f018 */
[----:B------:R-:W-:Y:S02]  /*74f0*/  @UP1 ULDC.64 UR4, c[0x0][0x780] ;  /* 0x0001e00000041ab9 */ /* 0x000fe40000000a00 */
[----:B------:R-:W-:-:S06]  /*7500*/  @UP1 UIMAD.WIDE UR4, UR16, 0x4, UR4 ;  /* 0x00000004100418a5 */ /* 0x000fcc000f8e0204 */
[----:B------:R-:W-:Y:S02]  /*7510*/  IMAD.U32 R4, RZ, RZ, UR4 ;  /* 0x00000004ff047e24 */ /* 0x000fe4000f8e00ff */
[----:B------:R-:W-:-:S05]  /*7520*/  IMAD.U32 R5, RZ, RZ, UR5 ;  /* 0x00000005ff057e24 */ /* 0x000fca000f8e00ff */
[----:B------:R-:W3:Y:S01]  /*7530*/  @P2 LDG.E R4, desc[UR38][R4.64] ;  /* 0x0000002604042981 */ /* 0x000ee2000c1e1900 */
[----:B------:R-:W-:Y:S01]  /*7540*/  PLOP3.LUT P0, PT, PT, PT, UP0, 0x80, 0x0 ;  /* 0x000000000000781c */ /* 0x000fe20003f0f008 */
[----:B-1----:R-:W-:-:S12]  /*7550*/  USHF.R.S32.HI UR14, URZ, 0x1f, UR17 ;  /* 0x0000001f3f0e7899 */ /* 0x002fd80008011411 */
[----:B--2---:R-:W-:Y:S02]  /*7560*/  @P0 R2UR UR4, R0 ;  /* 0x00000000000402ca */ /* 0x004fe400000e0000 */
[----:B------:R-:W-:Y:S01]  /*7570*/  ISETP.NE.U32.AND P0, PT, RZ, UR8, PT ;  /* 0x00000008ff007c0c */ /* 0x000fe2000bf05070 */
[----:B------:R-:W-:-:S03]  /*7580*/  ULDC UR8, c[0x0][0x280] ;  /* 0x0000a00000087ab9 */ /* 0x000fc60000000800 */
[----:B------:R-:W-:-:S07]  /*7590*/  ISETP.NE.AND.EX P0, PT, RZ, UR9, PT, P0 ;  /* 0x00000009ff007c0c */ /* 0x000fce000bf05300 */
[----:B------:R-:W-:-:S04]  /*75a0*/  @UP0 ULEA UR4, UR16, UR4, 0x6 ;  /* 0x0000000410040291 */ /* 0x000fc8000f8e303f */
[----:B------:R-:W-:-:S04]  /*75b0*/  @UP0 USHF.R.S32.HI UR5, URZ, 0x1f, UR4 ;  /* 0x0000001f3f050899 */ /* 0x000fc80008011404 */
[----:B------:R-:W-:-:S04]  /*75c0*/  @UP0 ULEA.HI UR5, UR5, UR4, URZ, 0x6 ;  /* 0x0000000405050291 */ /* 0x000fc8000f8f303f */
[----:B------:R-:W-:-:S04]  /*75d0*/  @UP0 USHF.R.S32.HI UR5, URZ, 0x6, UR5 ;  /* 0x000000063f050899 */ /* 0x000fc80008011405 */
[----:B------:R-:W-:Y:S01]  /*75e0*/  @UP0 UIMAD UR7, UR5, 0x3000, URZ ;  /* 0x00003000050708a4 */ /* 0x000fe2000f8e023f */
[----:B---3--:R-:W-:-:S03]  /*75f0*/  @P2 R2UR UR8, R4 ;  /* 0x00000000040822ca */ /* 0x008fc600000e0000 */
[----:B------:R-:W-:Y:S01]  /*7600*/  @UP0 USHF.R.S32.HI UR9, URZ, 0x1f, UR7 ;  /* 0x0000001f3f090899 */ /* 0x000fe20008011407 */
[----:B------:R-:W-:Y:S11]  /*7610*/  @P2 BRA `(.L_x_1874) ;  /* 0x0000000000142947 */ /* 0x000ff60003800000 */
[----:B------:R-:W-:Y:S05]  /*7620*/  @!P1 BRA `(.L_x_1874) ;  /* 0x0000000000109947 */ /* 0x000fea0003800000 */
[----:B------:R-:W2:Y:S04]  /*7630*/  LDG.E R5, desc[UR38][R2.64] ;  /* 0x0000002602057981 */ /* 0x000ea8000c1e1900 */
[----:B------:R-:W2:Y:S02]  /*7640*/  LDG.E R0, desc[UR38][R2.64+0x4] ;  /* 0x0000042602007981 */ /* 0x000ea4000c1e1900 */
[----:B--2---:R-:W-:-:S05]  /*7650*/  IMAD.IADD R0, R0, 0x1, -R5 ;  /* 0x0000000100007824 */ /* 0x004fca00078e0a05 */
[----:B------:R-:W-:-:S15]  /*7660*/  R2UR UR8, R0 ;  /* 0x00000000000872ca */ /* 0x000fde00000e0000 */
.L_x_1874:
[----:B------:R-:W-:Y:S01]  /*7670*/  UMOV UR4, URZ ;  /* 0x0000003f00047c82 */ /* 0x000fe20008000000 */
[----:B------:R-:W-:Y:S01]  /*7680*/  UMOV UR5, URZ ;  /* 0x0000003f00057c82 */ /* 0x000fe20008000000 */
[----:B------:R-:W-:Y:S01]  /*7690*/  ULDC UR6, c[0x0][0x290] ;  /* 0x0000a40000067ab9 */ /* 0x000fe20000000800 */
[----:B------:R-:W-:Y:S01]  /*76a0*/  @UP0 UMOV UR4, UR7 ;  /* 0x0000000700040c82 */ /* 0x000fe20008000000 */
[----:B------:R-:W-:Y:S01]  /*76b0*/  @UP0 UMOV UR5, UR9 ;  /* 0x0000000900050c82 */ /* 0x000fe20008000000 */
[----:B------:R-:W-:Y:S05]  /*76c0*/  @!P0 BRA `(.L_x_1875) ;  /* 0x00000000001c8947 */ /* 0x000fea0003800000 */
[----:B------:R-:W-:Y:S02]  /*76d0*/  ULDC.64 UR6, c[0x0][0x788] ;  /* 0x0001e20000067ab9 */ /* 0x000fe40000000a00 */
[----:B------:R-:W-:-:S06]  /*76e0*/  UIMAD.WIDE UR6, UR16, 0x4, UR6 ;  /* 0x00000004100678a5 */ /* 0x000fcc000f8e0206 */
[----:B------:R-:W-:Y:S02]  /*76f0*/  IMAD.U32 R2, RZ, RZ, UR6 ;  /* 0x00000006ff027e24 */ /* 0x000fe4000f8e00ff */
[----:B------:R-:W-:-:S05]  /*7700*/  IMAD.U32 R3, RZ, RZ, UR7 ;  /* 0x00000007ff037e24 */ /* 0x000fca000f8e00ff */
[----:B------:R-:W2:Y:S02]  /*7710*/  LDG.E R2, desc[UR38][R2.64] ;  /* 0x0000002602027981 */ /* 0x000ea4000c1e1900 */
[----:B--2---:R-:W-:Y:S01]  /*7720*/  R2UR UR6, R2 ;  /* 0x00000000020672ca */ /* 0x004fe200000e0000 */
[----:B------:R-:W-:-:S14]  /*7730*/  BRA `(.L_x_1876) ;  /* 0x0000000000307947 */ /* 0x000fdc0003800000 */
.L_x_1875:
[----:B------:R-:W-:Y:S02]  /*7740*/  ULDC.64 UR18, c[0x0][0x778] ;  /* 0x0001de0000127ab9 */ /* 0x000fe40000000a00 */
[----:B------:R-:W-:-:S04]  /*7750*/  ISETP.NE.U32.AND P0, PT, RZ, UR18, PT ;  /* 0x00000012ff007c0c */ /* 0x000fc8000bf05070 */
[----:B------:R-:W-:-:S13]  /*7760*/  ISETP.NE.AND.EX P0, PT, RZ, UR19, PT, P0 ;  /* 0x00000013ff007c0c */ /* 0x000fda000bf05300 */
[----:B------:R-:W-:Y:S05]  /*7770*/  @!P0 BRA `(.L_x_1876) ;  /* 0x0000000000208947 */ /* 0x000fea0003800000 */
[----:B------:R-:W-:Y:S02]  /*7780*/  ULDC.64 UR6, c[0x0][0x778] ;  /* 0x0001de0000067ab9 */ /* 0x000fe40000000a00 */
[----:B------:R-:W-:-:S06]  /*7790*/  UIMAD.WIDE UR6, UR16, 0x4, UR6 ;  /* 0x00000004100678a5 */ /* 0x000fcc000f8e0206 */
[----:B------:R-:W-:Y:S02]  /*77a0*/  IMAD.U32 R2, RZ, RZ, UR6 ;  /* 0x00000006ff027e24 */ /* 0x000fe4000f8e00ff */
[----:B------:R-:W-:-:S05]  /*77b0*/  IMAD.U32 R3, RZ, RZ, UR7 ;  /* 0x00000007ff037e24 */ /* 0x000fca000f8e00ff */
[----:B------:R-:W2:Y:S04]  /*77c0*/  LDG.E R0, desc[UR38][R2.64] ;  /* 0x0000002602007981 */ /* 0x000ea8000c1e1900 */
[----:B------:R-:W2:Y:S02]  /*77d0*/  LDG.E R5, desc[UR38][R2.64+0x4] ;  /* 0x0000042602057981 */ /* 0x000ea4000c1e1900 */
[----:B--2---:R-:W-:-:S05]  /*77e0*/  IMAD.IADD R0, R5, 0x1, -R0 ;  /* 0x0000000105007824 */ /* 0x004fca00078e0a00 */
[----:B------:R-:W-:-:S15]  /*77f0*/  R2UR UR6, R0 ;  /* 0x00000000000672ca */ /* 0x000fde00000e0000 */
.L_x_1876:
[----:B------:R-:W-:Y:S01]  /*7800*/  UIADD3 UR7, -UR6, UR8, UR11 ;  /* 0x0000000806077290 */ /* 0x000fe2000fffe10b */
[----:B------:R-:W-:Y:S01]  /*7810*/  ISETP.LE.AND P0, PT, RZ, UR12, PT ;  /* 0x0000000cff007c0c */ /* 0x000fe2000bf03270 */
[----:B------:R-:W-:Y:S02]  /*7820*/  ULDC UR9, c[0x0][0x74c] ;  /* 0x0001d30000097ab9 */ /* 0x000fe40000000800 */
[----:B------:R-:W-:Y:S02]  /*7830*/  UIADD3 UR9, UR7, -UR9, URZ ;  /* 0x8000000907097290 */ /* 0x000fe4000fffe03f */
[----:B------:R-:W-:Y:S02]  /*7840*/  UIADD3 UR7, UR8, 0x3f, URZ ;  /* 0x0000003f08077890 */ /* 0x000fe4000fffe03f */
[----:B------:R-:W-:-:S04]  /*7850*/  USHF.R.S32.HI UR10, URZ, 0x1f, UR9 ;  /* 0x0000001f3f0a7899 */ /* 0x000fc80008011409 */
[----:B------:R-:W-:Y:S02]  /*7860*/  ULEA.HI UR10, UR10, UR9, URZ, 0x6 ;  /* 0x000000090a0a7291 */ /* 0x000fe4000f8f303f */
[----:B------:R-:W-:Y:S02]  /*7870*/  USHF.R.S32.HI UR9, URZ, 0x1f, UR7 ;  /* 0x0000001f3f097899 */ /* 0x000fe40008011407 */
[----:B------:R-:W-:Y:S02]  /*7880*/  USHF.R.S32.HI UR10, URZ, 0x6, UR10 ;  /* 0x000000063f0a7899 */ /* 0x000fe4000801140a */
[----:B------:R-:W-:Y:S02]  /*7890*/  ULEA.HI UR9, UR9, UR7, URZ, 0x6 ;  /* 0x0000000709097291 */ /* 0x000fe4000f8f303f */
[----:B------:R-:W-:Y:S02]  /*78a0*/  UISETP.LT.AND UP1, UPT, URZ, UR10, UPT ;  /* 0x0000000a3f00728c */ /* 0x000fe4000bf21270 */
[----:B------:R-:W-:-:S02]  /*78b0*/  USHF.R.S32.HI UR9, URZ, 0x6, UR9 ;  /* 0x000000063f097899 */ /* 0x000fc40008011409 */
[----:B------:R-:W-:-:S04]  /*78c0*/  USEL UR7, URZ, UR10, !UP1 ;  /* 0x0000000a3f077287 */ /* 0x000fc8000c800000 */
[----:B------:R-:W-:Y:S01]  /*78d0*/  IMAD.U32 R2, RZ, RZ, UR9 ;  /* 0x00000009ff027e24 */ /* 0x000fe2000f8e00ff */
[----:B------:R-:W-:Y:S07]  /*78e0*/  @!P0 BRA `(.L_x_1877) ;  /* 0x00000000001c8947 */ /* 0x000fee0003800000 */
[----:B------:R-:W-:Y:S01]  /*78f0*/  UIADD3 UR8, UR11, 0x9f, UR8 ;  /* 0x0000009f0b087890 */ /* 0x000fe2000fffe008 */
[----:B------:R-:W-:-:S03]  /*7900*/  ULDC UR9, c[0x0][0x748] ;  /* 0x0001d20000097ab9 */ /* 0x000fc60000000800 */
[----:B------:R-:W-:-:S04]  /*7910*/  UIADD3 UR8, UR8, UR9, -UR6 ;  /* 0x0000000908087290 */ /* 0x000fc8000fffe806 */
[----:B------:R-:W-:-:S04]  /*7920*/  USHF.R.S32.HI UR6, URZ, 0x1f, UR8 ;  /* 0x0000001f3f067899 */ /* 0x000fc80008011408 */
[----:B------:R-:W-:-:S04]  /*7930*/  ULEA.HI UR6, UR6, UR8, URZ, 0x6 ;  /* 0x0000000806067291 */ /* 0x000fc8000f8f303f */
[----:B------:R-:W-:-:S06]  /*7940*/  USHF.R.S32.HI UR6, URZ, 0x6, UR6 ;  /* 0x000000063f067899 */ /* 0x000fcc0008011406 */
[----:B------:R-:W-:-:S07]  /*7950*/  VIMNMX R2, R2, UR6, PT ;  /* 0x0000000602027c48 */ /* 0x000fce000bfe0100 */
.L_x_1877:
[----:B------:R-:W-:-:S13]  /*7960*/  ISETP.GT.AND P0, PT, R2, UR7, PT ;  /* 0x0000000702007c0c */ /* 0x000fda000bf04270 */
[----:B------:R-:W-:Y:S05]  /*7970*/  @!P0 BRA `(.L_x_1790) ;  /* 0x0000003800808947 */ /* 0x000fea0003800000 */
[----:B------:R-:W-:Y:S01]  /*7980*/  ULDC.64 UR12, c[0x0][0x2d8] ;  /* 0x0000b600000c7ab9 */ /* 0x000fe20000000a00 */
[----:B------:R-:W-:Y:S01]  /*7990*/  VIADD R0, R2, -UR7 ;  /* 0x8000000702007c36 */ /* 0x000fe20008000000 */
[----:B------:R-:W-:Y:S02]  /*79a0*/  UIMAD UR8, UR14, UR12, URZ ;  /* 0x0000000c0e0872a4 */ /* 0x000fe4000f8e023f */
[----:B------:R-:W-:Y:S02]  /*79b0*/  UIMAD.WIDE.U32 UR10, UR17, UR12, URZ ;  /* 0x0000000c110a72a5 */ /* 0x000fe4000f8e003f */
[----:B------:R-:W-:Y:S01]  /*79c0*/  USHF.R.S32.HI UR6, URZ, 0x1f, UR16 ;  /* 0x0000001f3f067899 */ /* 0x000fe20008011410 */
[----:B------:R-:W-:Y:S01]  /*79d0*/  LOP3.LUT R0, R0, 0x1, RZ, 0xc0, !PT ;  /* 0x0000000100007812 */ /* 0x000fe200078ec0ff */
[----:B------:R-:W-:Y:S02]  /*79e0*/  UIMAD UR17, UR17, UR13, UR8 ;  /* 0x0000000d111172a4 */ /* 0x000fe4000f8e0208 */
[----:B------:R-:W-:Y:S01]  /*79f0*/  UIADD3 UR8, UP1, UR4, UR10, URZ ;  /* 0x0000000a04087290 */ /* 0x000fe2000ff3e03f */
[----:B------:R-:W-:Y:S01]  /*7a00*/  ISETP.NE.U32.AND P1, PT, R0, 0x1, PT ;  /* 0x000000010000780c */ /* 0x000fe20003f25070 */
[----:B------:R-:W-:-:S02]  /*7a10*/  UIADD3 UR17, UR11, UR17, URZ ;  /* 0x000000110b117290 */ /* 0x000fc4000fffe03f */
[----:B------:R-:W-:Y:S01]  /*7a20*/  USEL UR6, UR6, URZ, !UP0 ;  /* 0x0000003f06067287 */ /* 0x000fe2000c000000 */
[----:B------:R-:W-:Y:S01]  /*7a30*/  ULDC.64 UR36, c[0x0][0x2e0] ;  /* 0x0000b80000247ab9 */ /* 0x000fe20000000a00 */
[----:B------:R-:W-:Y:S02]  /*7a40*/  USEL UR16, UR16, URZ, !UP0 ;  /* 0x0000003f10107287 */ /* 0x000fe4000c000000 */
[----:B------:R-:W-:Y:S02]  /*7a50*/  UIADD3.X UR9, UR5, UR17, URZ, UP1, !UPT ;  /* 0x0000001105097290 */ /* 0x000fe40008ffe43f */
[----:B------:R-:W-:Y:S02]  /*7a60*/  UIMAD UR18, UR6, UR36, URZ ;  /* 0x00000024061272a4 */ /* 0x000fe4000f8e023f */
[----:B------:R-:W-:Y:S02]  /*7a70*/  UIMAD.WIDE.U32 UR8, UR16, UR36, UR8 ;  /* 0x00000024100872a5 */ /* 0x000fe4000f8e0008 */
[----:B------:R-:W-:Y:S01]  /*7a80*/  UIMAD UR18, UR16, UR37, UR18 ;  /* 0x00000025101272a4 */ /* 0x000fe2000f8e0212 */
[----:B------:R-:W-:-:S03]  /*7a90*/  ELECT P0, URZ, PT ;  /* 0x00000000003f782f */ /* 0x000fc60003800000 */
        /* <DEDUP_REMOVED lines=20> */
.L_x_1880:
[----:B------:R-:W-:Y:S05]  /*7be0*/  BSYNC B0 ;  /* 0x0000000000007941 */ /* 0x000fea0003800000 */
.L_x_1879:
        /* <DEDUP_REMOVED lines=18> */
.L_x_1882:
[----:B------:R-:W-:Y:S05]  /*7d10*/  BSYNC B0 ;  /* 0x0000000000007941 */ /* 0x000fea0003800000 */
.L_x_1881:
        /* <DEDUP_REMOVED lines=19> */
.L_x_1884:
[----:B------:R-:W-:Y:S05]  /*7e50*/  BSYNC B0 ;  /* 0x0000000000007941 */ /* 0x000fea0003800000 */
.L_x_1883:
[----:B------:R-:W-:Y:S06]  /*7e60*/  BAR.ARV 0xa, 0xa0 ;  /* 0x0282800000007b1d */ /* 0x000fec0000002000 */
[----:B------:R-:W-:Y:S04]  /*7e70*/  BSSY B0, `(.L_x_1885) ;  /* 0x0000003000007945 */ /* 0x000fe80003800000 */
[----:B------:R-:W-:Y:S05]  /*7e80*/  @!P0 BRA `(.L_x_1886) ;  /* 0x0000000000048947 */ /* 0x000fea0003800000 */
[----:B------:R-:W-:-:S04]  /*7e90*/  DEPBAR.LE SB0, 0x1 ;  /* 0x000080400000791a */ /* 0x000fc80000000000 */
.L_x_1886:
[----:B------:R-:W-:Y:S05]  /*7ea0*/  BSYNC B0 ;  /* 0x0000000000007941 */ /* 0x000fea0003800000 */
.L_x_1885:
[----:B------:R-:W-:Y:S06]  /*7eb0*/  BAR.ARV 0xb, 0xa0 ;  /* 0x02c2800000007b1d */ /* 0x000fec0000002000 */
[----:B------:R-:W-:Y:S04]  /*7ec0*/  BSSY B0, `(.L_x_1887) ;  /* 0x0000003000007945 */ /* 0x000fe80003800000 */
[----:B------:R-:W-:Y:S05]  /*7ed0*/  @!P0 BRA `(.L_x_1888) ;  /* 0x0000000000048947 */ /* 0x000fea0003800000 */
[----:B------:R-:W-:-:S04]  /*7ee0*/  DEPBAR.LE SB0, 0x0 ;  /* 0x000080000000791a */ /* 0x000fc80000000000 */
.L_x_1888:
[----:B------:R-:W-:Y:S05]  /*7ef0*/  BSYNC B0 ;  /* 0x0000000000007941 */ /* 0x000fea0003800000 */
.L_x_1887:
[----:B------:R-:W-:Y:S06]  /*7f00*/  BAR.ARV 0xc, 0xa0 ;  /* 0x0302800000007b1d */ /* 0x000fec0000002000 */
[----:B------:R-:W-:Y:S01]  /*7f10*/  UIADD3 UR19, UR7, 0x1, URZ ;  /* 0x0000000107137890 */ /* 0x000fe2000fffe03f */
[----:B------:R-:W-:Y:S11]  /*7f20*/  BRA `(.L_x_1889) ;  /* 0x0000000000047947 */ /* 0x000ff60003800000 */
.L_x_1878:
[----:B------:R-:W-:-:S05]  /*7f30*/  UMOV UR19, UR7 ;  /* 0x0000000700137c82 */ /* 0x000fca0008000000 */
.L_x_1889:
[----:B------:R-:W-:-:S06]  /*7f40*/  UIADD3 UR6, UR7, 0x1, URZ ;  /* 0x0000000107067890 */ /* 0x000fcc000fffe03f */
[----:B------:R-:W-:-:S13]  /*7f50*/  ISETP.NE.AND P1, PT, R2, UR6, PT ;  /* 0x0000000602007c0c */ /* 0x000fda000bf25270 */
[----:B------:R-:W-:Y:S05]  /*7f60*/  @!P1 BRA `(.L_x_1790) ;  /* 0x0000003400049947 */ /* 0x000fea0003800000 */
[----:B------:R-:W-:Y:S01]  /*7f70*/  UMOV UR12, UR10 ;  /* 0x0000000a000c7c82 */ /* 0x000fe20008000000 */
[----:B------:R-:W-:Y:S01]  /*7f80*/  UMOV UR13, UR17 ;  /* 0x00000011000d7c82 */ /* 0x000fe20008000000 */
[----:B------:R-:W-:Y:S01]  /*7f90*/  ULDC.64 UR14, c[0x0][0x2c0] ;  /* 0x0000b000000e7ab9 */ /* 0x000fe20000000a00 */
[----:B------:R-:W-:Y:S02]  /*7fa0*/  UIMAD.WIDE.U32 UR12, UR16, UR36, UR12 ;  /* 0x00000024100c72a5 */ /* 0x000fe4000f8e000c */
[----:B------:R-:W-:Y:S02]  /*7fb0*/  UIMAD UR20, UR19, 0x3000, URZ ;  /* 0x00003000131478a4 */ /* 0x000fe4000f8e023f */
[----:B------:R-:W-:Y:S01]  /*7fc0*/  UIADD3 UR37, UP0, UR4, UR12, URZ ;  /* 0x0000000c04257290 */ /* 0x000fe2000ff1e03f */
[----:B------:R-:W-:Y:S01]  /*7fd0*/  UMOV UR6, URZ ;  /* 0x0000003f00067c82 */ /* 0x000fe20008000000 */
[----:B------:R-:W-:Y:S02]  /*7fe0*/  ULDC.64 UR34, c[0x0][0x2c0] ;  /* 0x0000b00000227ab9 */ /* 0x000fe40000000a00 */
[----:B------:R-:W-:-:S02]  /*7ff0*/  UIADD3.X UR12, UR5, UR18, UR13, UP0, !UPT ;  /* 0x00000012050c7290 */ /* 0x000fc400087fe40d */
[----:B------:R-:W-:Y:S01]  /*8000*/  ULEA UR25, UP0, UR37, UR14, 0x2 ;  /* 0x0000000e25197291 */ /* 0x000fe2000f80103f */
[----:B------:R-:W-:-:S03]  /*8010*/  UMOV UR46, UR20 ;  /* 0x00000014002e7c82 */ /* 0x000fc60008000000 */
        /* <DEDUP_REMOVED lines=10> */
[----:B------:R-:W-:-:S12]  /*80c0*/  UIADD3.X UR37, URZ, UR37, URZ, UP4, !UPT ;  /* 0x000000253f257290 */ /* 0x000fd8000a7fe43f */
.L_x_1910:
[----:B------:R-:W-:Y:S01]  /*80d0*/  UIADD3 UR44, UR20, UR6, URZ ;  /* 0x00000006142c7290 */ /* 0x000fe2000fffe03f */
[----:B------:R-:W-:Y:S06]  /*80e0*/  BAR.SYNC.DEFER_BLOCKING 0xd, 0xa0 ;  /* 0x0342800000007b1d */ /* 0x000fec0000010000 */
[----:B------:R-:W-:Y:S01]  /*80f0*/  UMOV UR14, UR22 ;  /* 0x00000016000e7c82 */ /* 0x000fe20008000000 */
[----:B------:R-:W-:Y:S01]  /*8100*/  UMOV UR15, UR27 ;  /* 0x0000001b000f7c82 */ /* 0x000fe20008000000 */
[----:B------:R-:W-:Y:S01]  /*8110*/  UMOV UR12, UR24 ;  /* 0x00000018000c7c82 */ /* 0x000fe20008000000 */
[----:B------:R-:W-:Y:S01]  /*8120*/  UMOV UR13, UR29 ;  /* 0x0000001d000d7c82 */ /* 0x000fe20008000000 */
[----:B------:R-:W-:Y:S01]  /*8130*/  UIMAD.WIDE UR32, UR44, 0x4, UR14 ;  /* 0x000000042c2078a5 */ /* 0x000fe2000f8e020e */
[----:B------:R-:W-:Y:S01]  /*8140*/  BSSY B0, `(.L_x_1890) ;  /* 0x0000019000007945 */ /* 0x000fe20003800000 */
[----:B------:R-:W-:Y:S01]  /*8150*/  UIMAD.WIDE UR30, UR44, 0x4, UR12 ;  /* 0x000000042c1e78a5 */ /* 0x000fe2000f8e020c */
[----:B------:R-:W-:Y:S01]  /*8160*/  UMOV UR14, UR21 ;  /* 0x00000015000e7c82 */ /* 0x000fe20008000000 */
[----:B------:R-:W-:Y:S01]  /*8170*/  UMOV UR15, UR26 ;  /* 0x0000001a000f7c82 */ /* 0x000fe20008000000 */
[----:B------:R-:W-:Y:S01]  /*8180*/  UMOV UR12, UR23 ;  /* 0x00000017000c7c82 */ /* 0x000fe20008000000 */
[----:B------:R-:W-:Y:S01]  /*8190*/  UMOV UR13, UR28 ;  /* 0x0000001c000d7c82 */ /* 0x000fe20008000000 */
[----:B------:R-:W-:-:S02]  /*81a0*/  UIMAD.WIDE UR40, UR44, 0x4, UR14 ;  /* 0x000000042c2878a5 */ /* 0x000fc4000f8e020e */
[----:B------:R-:W-:Y:S01]  /*81b0*/  UIMAD.WIDE UR42, UR44, 0x4, UR12 ;  /* 0x000000042c2a78a5 */ /* 0x000fe2000f8e020c */
[----:B------:R-:W-:Y:S01]  /*81c0*/  UMOV UR14, UR25 ;  /* 0x00000019000e7c82 */ /* 0x000fe20008000000 */
[----:B------:R-:W-:Y:S02]  /*81d0*/  UMOV UR15, UR37 ;  /* 0x00000025000f7c82 */ /* 0x000fe40008000000 */
[----:B------:R-:W-:Y:S01]  /*81e0*/  UIMAD.WIDE UR12, UR44, 0x4, UR14 ;  /* 0x000000042c0c78a5 */ /* 0x000fe2000f8e020e */
[----:B------:R-:W-:Y:S11]  /*81f0*/  @!P0 BRA `(.L_x_1891) ;  /* 0x0000000000348947 */ /* 0x000ff60003800000 */
[----:B------:R-:W1:Y:S01]  /*8200*/  S2UR UR15, SR_CgaCtaId ;  /* 0x00000000000f79c3 */ /* 0x000e620000008800 */
[----:B------:R-:W-:Y:S01]  /*8210*/  UIADD3 UR44, UP0, UR46, UR8, URZ ;  /* 0x000000082e2c7290 */ /* 0x000fe2000ff1e03f */
[----:B------:R-:W-:Y:S01]  /*8220*/  UMOV UR14, 0x400 ;  /* 0x00000400000e7882 */ /* 0x000fe20000000000 */
[----:B------:R-:W-:Y:S02]  /*8230*/  UMOV UR49, 0x400 ;  /* 0x0000040000317882 */ /* 0x000fe40000000000 */
[----:B------:R-:W-:Y:S02]  /*8240*/  ULEA.HI.X.SX32 UR45, UR46, UR47, 0x1, UP0 ;  /* 0x0000002f2e2d7291 */ /* 0x000fe400080f0e3f */
[----:B-1----:R-:W-:Y:S02]  /*8250*/  ULEA UR15, UR15, UR14, 0x18 ;  /* 0x0000000e0f0f7291 */ /* 0x002fe4000f8ec03f */
[----:B------:R-:W-:Y:S02]  /*8260*/  ULEA UR14, UP0, UR44, UR34, 0x2 ;  /* 0x000000222c0e7291 */ /* 0x000fe4000f80103f */
[----:B------:R-:W-:-:S02]  /*8270*/  UIADD3 UR48, UR15, 0x12000, URZ ;  /* 0x000120000f307890 */ /* 0x000fc4000fffe03f */
[----:B------:R-:W-:-:S03]  /*8280*/  ULEA.HI.X UR15, UR44, UR35, UR45, 0x2, UP0 ;  /* 0x000000232c0f7291 */ /* 0x000fc600080f142d */
[----:B------:R-:W-:Y:S01]  /*8290*/  UMOV UR44, 0x0 ;  /* 0x00000000002c7882 */ /* 0x000fe20000000000 */
[----:B------:R-:W-:-:S05]  /*82a0*/  UMOV UR45, 0x14f00000 ;  /* 0x14f00000002d7882 */ /* 0x000fca0000000000 */
[----:B------:R1:W-:Y:S02]  /*82b0*/  UBLKRED.G.S.ADD.F32.RN [UR14], [UR48], UR49, desc[UR44] ;  /* 0x00002c0e300073bb */ /* 0x0003e400080a1431 */
[----:B-1----:R0:W-:Y:S02]  /*82c0*/  UTMACMDFLUSH ;  /* 0x00000000000079b7 */ /* 0x0021e40000000000 */
.L_x_1891:
[----:B------:R-:W-:Y:S05]  /*82d0*/  BSYNC B0 ;  /* 0x0000000000007941 */ /* 0x000fea0003800000 */
.L_x_1890:
[----:B------:R-:W-:Y:S06]  /*82e0*/  BAR.SYNC.DEFER_BLOCKING 0xe, 0xa0 ;  /* 0x0382800000007b1d */ /* 0x000fec0000010000 */
[----:B------:R-:W-:Y:S04]  /*82f0*/  BSSY B0, `(.L_x_1892) ;  /* 0x000000b000007945 */ /* 0x000fe80003800000 */
[----:B------:R-:W-:Y:S05]  /*8300*/  @!P0 BRA `(.L_x_1893) ;  /* 0x0000000000248947 */ /* 0x000fea0003800000 */
[----:B------:R-:W1:Y:S01]  /*8310*/  S2UR UR15, SR_CgaCtaId ;  /* 0x00000000000f79c3 */ /* 0x000e620000008800 */
[----:B------:R-:W-:Y:S01]  /*8320*/  UMOV UR14, 0x400 ;  /* 0x00000400000e7882 */ /* 0x000fe20000000000 */
[----:B------:R-:W-:Y:S01]  /*8330*/  UMOV UR45, 0x400 ;  /* 0x00000400002d7882 */ /* 0x000fe20000000000 */
[----:B-1----:R-:W-:-:S03]  /*8340*/  ULEA UR14, UR15, UR14, 0x18 ;  /* 0x0000000e0f0e7291 */ /* 0x002fc6000f8ec03f */
[----:B------:R-:W-:Y:S01]  /*8350*/  UMOV UR15, 0x14f00000 ;  /* 0x14f00000000f7882 */ /* 0x000fe20000000000 */
[----:B------:R-:W-:-:S03]  /*8360*/  UIADD3 UR44, UR14, 0x16000, URZ ;  /* 0x000160000e2c7890 */ /* 0x000fc6000fffe03f */
[----:B------:R-:W-:-:S06]  /*8370*/  UMOV UR14, 0x0 ;  /* 0x00000000000e7882 */ /* 0x000fcc0000000000 */
[----:B------:R1:W-:Y:S02]  /*8380*/  UBLKRED.G.S.ADD.F32.RN [UR32], [UR44], UR45, desc[UR14] ;  /* 0x00000e202c0073bb */ /* 0x0003e400080a142d */
[----:B-1----:R0:W-:Y:S02]  /*8390*/  UTMACMDFLUSH ;  /* 0x00000000000079b7 */ /* 0x0021e40000000000 */
.L_x_1893:
[----:B------:R-:W-:Y:S05]  /*83a0*/  BSYNC B0 ;  /* 0x0000000000007941 */ /* 0x000fea0003800000 */
.L_x_1892:
        /* <DEDUP_REMOVED lines=10> */
[----:B------:R1:W-:Y:S01]  /*8450*/  UBLKRED.G.S.ADD.F32.RN [UR30], [UR32], UR33, desc[UR14] ;  /* 0x00000e1e200073bb */ /* 0x0003e200080a1421 */
[----:B------:R0:W-:Y:S01]  /*8460*/  UTMACMDFLUSH ;  /* 0x00000000000079b7 */ /* 0x0001e20000000000 */
[----:B-1----:R-:W-:-:S04]  /*8470*/  DEPBAR.LE SB0, 0x2 ;  /* 0x000080800000791a */ /* 0x002fc80000000000 */
.L_x_1895:
[----:B------:R-:W-:Y:S05]  /*8480*/  BSYNC B0 ;  /* 0x0000000000007941 */ /* 0x000fea0003800000 */
.L_x_1894:
[----:B------:R-:W-:Y:S06]  /*8490*/  BAR.ARV 0xa, 0xa0 ;  /* 0x0282800000007b1d */ /* 0x000fec0000002000 */
[----:B------:R-:W-:Y:S04]  /*84a0*/  BSSY B0, `(.L_x_1896) ;  /* 0x0000003000007945 */ /* 0x000fe80003800000 */
[----:B------:R-:W-:Y:S05]  /*84b0*/  @!P0 BRA `(.L_x_1897) ;  /* 0x0000000000048947 */ /* 0x000fea0003800000 */
[----:B------:R-:W-:-:S04]  /*84c0*/  DEPBAR.LE SB0, 0x1 ;  /* 0x000080400000791a */ /* 0x000fc80000000000 */
.L_x_1897:
[----:B------:R-:W-:Y:S05]  /*84d0*/  BSYNC B0 ;  /* 0x0000000000007941 */ /* 0x000fea0003800000 */
.L_x_1896:
[----:B------:R-:W-:Y:S06]  /*84e0*/  BAR.ARV 0xb, 0xa0 ;  /* 0x02c2800000007b1d */ /* 0x000fec0000002000 */
[----:B------:R-:W-:Y:S04]  /*84f0*/  BSSY B0, `(.L_x_1898) ;  /* 0x0000003000007945 */ /* 0x000fe80003800000 */
[----:B------:R-:W-:Y:S05]  /*8500*/  @!P0 BRA `(.L_x_1899) ;  /* 0x0000000000048947 */ /* 0x000fea0003800000 */
[----:B------:R-:W-:-:S04]  /*8510*/  DEPBAR.LE SB0, 0x0 ;  /* 0x000080000000791a */ /* 0x000fc80000000000 */
.L_x_1899:
[----:B------:R-:W-:Y:S05]  /*8520*/  BSYNC B0 ;  /* 0x0000000000007941 */ /* 0x000fea0003800000 */
.L_x_1898:
[----:B------:R-:W-:Y:S06]  /*8530*/  BAR.ARV 0xc, 0xa0 ;  /* 0x0302800000007b1d */ /* 0x000fec0000002000 */
[----:B------:R-:W-:Y:S02]  /*8540*/  BSSY B0, `(.L_x_1900) ;  /* 0x000000c000007945 */ /* 0x000fe40003800000 */
[----:B------:R-:W-:Y:S06]  /*8550*/  BAR.SYNC.DEFER_BLOCKING 0xd, 0xa0 ;  /* 0x0342800000007b1d */ /* 0x000fec0000010000 */
        /* <DEDUP_REMOVED lines=10> */
.L_x_1901:
[----:B------:R-:W-:Y:S05]  /*8600*/  BSYNC B0 ;  /* 0x0000000000007941 */ /* 0x000fea0003800000 */
.L_x_1900:
        /* <DEDUP_REMOVED lines=12> */
.L_x_1903:
[----:B------:R-:W-:Y:S05]  /*86d0*/  BSYNC B0 ;  /* 0x0000000000007941 */ /* 0x000fea0003800000 */
.L_x_1902:
        /* <DEDUP_REMOVED lines=13> */
.L_x_1905:
[----:B------:R-:W-:Y:S05]  /*87b0*/  BSYNC B0 ;  /* 0x0000000000007941 */ /* 0x000fea0003800000 */
.L_x_1904:
[----:B------:R-:W-:Y:S06]  /*87c0*/  BAR.ARV 0xa, 0xa0 ;  /* 0x0282800000007b1d */ /* 0x000fec0000002000 */
[----:B------:R-:W-:Y:S04]  /*87d0*/  BSSY B0, `(.L_x_1906) ;  /* 0x0000003000007945 */ /* 0x000fe80003800000 */
[----:B------:R-:W-:Y:S05]  /*87e0*/  @!P0 BRA `(.L_x_1907) ;  /* 0x0000000000048947 */ /* 0x000fea0003800000 */
[----:B------:R-:W-:-:S04]  /*87f0*/  DEPBAR.LE SB0, 0x1 ;  /* 0x000080400000791a */ /* 0x000fc80000000000 */
.L_x_1907:
[----:B------:R-:W-:Y:S05]  /*8800*/  BSYNC B0 ;  /* 0x0000000000007941 */ /* 0x000fea0003800000 */
.L_x_1906:
[----:B------:R-:W-:Y:S01]  /*8810*/  UIADD3 UR19, UR19, 0x2, URZ ;  /* 0x0000000213137890 */ /* 0x000fe2000fffe03f */
[----:B------:R-:W-:Y:S06]  /*8820*/  BAR.ARV 0xb, 0xa0 ;  /* 0x02c2800000007b1d */ /* 0x000fec0000002000 */
[----:B------:R-:W-:Y:S01]  /*8830*/  BSSY B0, `(.L_x_1908) ;  /* 0x0000004000007945 */ /* 0x000fe20003800000 */
[----:B------:R-:W-:-:S03]  /*8840*/  ISETP.LE.AND P1, PT, R2, UR19, PT ;  /* 0x0000001302007c0c */ /* 0x000fc6000bf23270 */
[----:B------:R-:W-:Y:S10]  /*8850*/  @!P0 BRA `(.L_x_1909) ;  /* 0x0000000000048947 */ /* 0x000ff40003800000 */
[----:B------:R-:W-:-:S04]  /*8860*/  DEPBAR.LE SB0, 0x0 ;  /* 0x000080000000791a */ /* 0x000fc80000000000 */
.L_x_1909:
[----:B------:R-:W-:Y:S05]  /*8870*/  BSYNC B0 ;  /* 0x0000000000007941 */ /* 0x000fea0003800000 */
.L_x_1908:
[----:B------:R-:W-:Y:S06]  /*8880*/  BAR.ARV 0xc, 0xa0 ;  /* 0x0302800000007b1d */ /* 0x000fec0000002000 */
[----:B------:R-:W-:Y:S02]  /*8890*/  UIADD3 UR46, UR46, 0x6000, URZ ;  /* 0x000060002e2e7890 */ /* 0x000fe4000fffe03f */
[----:B------:R-:W-:Y:S01]  /*88a0*/  UIADD3 UR6, UR6, 0x6000, URZ ;  /* 0x0000600006067890 */ /* 0x000fe2000fffe03f */
[----:B------:R-:W-:Y:S11]  /*88b0*/  @!P1 BRA `(.L_x_1910) ;  /* 0xfffffff800049947 */ /* 0x000ff6000383ffff */
[----:B------:R-:W-:Y:S05]  /*88c0*/  BRA `(.L_x_1790) ;  /* 0x0000002800ac7947 */ /* 0x000fea0003800000 */
.L_x_1870:
[----:B------:R-:W-:Y:S01]  /*88d0*/  ULDC.64 UR4, c[0x0][0x8d8] ;  /* 0x0002360000047ab9 */ /* 0x000fe20000000a00 */
[----:B------:R-:W1:Y:S01]  /*88e0*/  S2R R9, SR_CTAID.X ;  /* 0x0000000000097919 */ /* 0x000e620000002500 */
[----:B------:R-:W-:Y:S01]  /*88f0*/  ISETP.NE.U32.AND P0, PT, RZ, UR4, PT ;  /* 0x00000004ff007c0c */ /* 0x000fe2000bf05070 */
[----:B------:R-:W2:Y:S01]  /*8900*/  S2UR UR28, SR_CTAID.Y ;  /* 0x00000000001c79c3 */ /* 0x000ea20000002600 */
[----:B------:R-:W3:Y:S02]  /*8910*/  S2R R13, SR_CTAID.Z ;  /* 0x00000000000d7919 */ /* 0x000ee40000002700 */
[----:B------:R-:W-:-:S13]  /*8920*/  ISETP.NE.AND.EX P0, PT, RZ, UR5, PT, P0 ;  /* 0x00000005ff007c0c */ /* 0x000fda000bf05300 */
[----:B------:R-:W-:Y:S05]  /*8930*/  @!P0 BRA `(.L_x_1911) ;  /* 0x0000000000108947 */ /* 0x000fea0003800000 */
[----:B------:R-:W3:Y:S02]  /*8940*/  LDC.64 R2, c[0x0][0x8d8] ;  /* 0x00023600ff027b82 */ /* 0x000ee40000000a00 */
[----:B---3--:R-:W-:-:S05]  /*8950*/  IMAD.WIDE R2, R13, 0x4, R2 ;  /* 0x000000040d027825 */ /* 0x008fca00078e0202 */
[----:B------:R3:W5:Y:S01]  /*8960*/  LDG.E R5, desc[UR38][R2.64] ;  /* 0x0000002602057981 */ /* 0x000762000c1e1900 */
[----:B------:R-:W-:Y:S05]  /*8970*/  BRA `(.L_x_1912) ;  /* 0x00000000002c7947 */ /* 0x000fea0003800000 */
.L_x_1911:
[----:B------:R-:W-:Y:S02]  /*8980*/  ULDC.64 UR4, c[0x0][0x8d0] ;  /* 0x0002340000047ab9 */ /* 0x000fe40000000a00 */
[----:B------:R-:W-:-:S04]  /*8990*/  ISETP.NE.U32.AND P0, PT, RZ, UR4, PT ;  /* 0x00000004ff007c0c */ /* 0x000fc8000bf05070 */
[----:B------:R-:W-:-:S13]  /*89a0*/  ISETP.NE.AND.EX P0, PT, RZ, UR5, PT, P0 ;  /* 0x00000005ff007c0c */ /* 0x000fda000bf05300 */
[----:B------:R-:W-:Y:S05]  /*89b0*/  @!P0 BRA `(.L_x_1913) ;  /* 0x0000000000188947 */ /* 0x000fea0003800000 */
[----:B------:R-:W3:Y:S02]  /*89c0*/  LDC.64 R2, c[0x0][0x8d0] ;  /* 0x00023400ff027b82 */ /* 0x000ee40000000a00 */
[----:B---3--:R-:W-:-:S05]  /*89d0*/  IMAD.WIDE R2, R13, 0x4, R2 ;  /* 0x000000040d027825 */ /* 0x008fca00078e0202 */
[----:B------:R-:W3:Y:S04]  /*89e0*/  LDG.E R5, desc[UR38][R2.64] ;  /* 0x0000002602057981 */ /* 0x000ee8000c1e1900 */
[----:B------:R-:W3:Y:S02]  /*89f0*/  LDG.E R0, desc[UR38][R2.64+0x4] ;  /* 0x0000042602007981 */ /* 0x000ee4000c1e1900 */
[----:B---3--:R-:W-:Y:S01]  /*8a00*/  IMAD.IADD R5, R0, 0x1, -R5 ;  /* 0x0000000100057824 */ /* 0x008fe200078e0a05 */
[----:B------:R-:W-:Y:S06]  /*8a10*/  BRA `(.L_x_1912) ;  /* 0x0000000000047947 */ /* 0x000fec0003800000 */
.L_x_1913:
[----:B------:R-:W4:Y:S02]  /*8a20*/  LDC R5, c[0x0][0x8bc] ;  /* 0x00022f00ff057b82 */ /* 0x000f240000000800 */
.L_x_1912:
[----:B-1----:R-:W-:Y:S02]  /*8a30*/  IMAD R8, R9, 0x60, RZ ;  /* 0x0000006009087824 */ /* 0x002fe400078e02ff */
[----:B------:R-:W-:Y:S02]  /*8a40*/  IMAD.MOV.U32 R0, RZ, RZ, 0x1 ;  /* 0x00000001ff007424 */ /* 0x000fe400078e00ff */
[----:B---3--:R-:W-:Y:S01]  /*8a50*/  IMAD.MOV.U32 R2, RZ, RZ, RZ ;  /* 0x000000ffff027224 */ /* 0x008fe200078e00ff */
[----:B----45:R-:W-:Y:S01]  /*8a60*/  ISETP.GE.AND P0, PT, R8, R5, PT ;  /* 0x000000050800720c */ /* 0x030fe20003f06270 */
[----:B------:R-:W-:-:S03]  /*8a70*/  IMAD.MOV.U32 R16, RZ, RZ, 0x1 ;  /* 0x00000001ff107424 */ /* 0x000fc600078e00ff */
[----:B------:R-:W-:-:S04]  /*8a80*/  SEL R13, R13, 0xffffffff, !P0 ;  /* 0xffffffff0d0d7807 */ /* 0x000fc80004000000 */
[----:B------:R-:W-:-:S13]  /*8a90*/  ISETP.GE.AND P0, PT, R13, RZ, PT ;  /* 0x000000ff0d00720c */ /* 0x000fda0003f06270 */
[----:B------:R-:W-:Y:S05]  /*8aa0*/  @!P0 BRA `(.L_x_1914) ;  /* 0x0000002400b08947 */ /* 0x000fea0003800000 */
[----:B------:R-:W1:Y:S08]  /*8ab0*/  LDC.64 R10, c[0x0][0x770] ;  /* 0x0001dc00ff0a7b82 */ /* 0x000e700000000a00 */
[----:B------:R-:W3:Y:S08]  /*8ac0*/  LDC.64 R2, c[0x0][0x780] ;  /* 0x0001e000ff027b82 */ /* 0x000ef00000000a00 */
[----:B------:R-:W4:Y:S08]  /*8ad0*/  LDC.64 R4, c[0x0][0x770] ;  /* 0x0001dc00ff047b82 */ /* 0x000f300000000a00 */
[----:B------:R-:W2:Y:S01]  /*8ae0*/  LDC.64 R16, c[0x0][0x778] ;  /* 0x0001de00ff107b82 */ /* 0x000ea20000000a00 */
[----:B-1----:R-:W-:-:S07]  /*8af0*/  ISETP.NE.U32.AND P0, PT, R10, RZ, PT ;  /* 0x000000ff0a00720c */ /* 0x002fce0003f05070 */
[----:B------:R-:W1:Y:S01]  /*8b00*/  LDC R15, c[0x0][0x280] ;  /* 0x0000a000ff0f7b82 */ /* 0x000e620000000800 */
[----:B------:R-:W-:Y:S01]  /*8b10*/  ISETP.NE.AND.EX P0, PT, R11, RZ, PT, P0 ;  /* 0x000000ff0b00720c */ /* 0x000fe20003f05300 */
[----:B------:R-:W-:Y:S01]  /*8b20*/  IMAD.MOV.U32 R12, RZ, RZ, RZ ;  /* 0x000000ffff0c7224 */ /* 0x000fe200078e00ff */
[----:B------:R-:W-:Y:S01]  /*8b30*/  ULDC.64 UR8, c[0x0][0x788] ;  /* 0x0001e20000087ab9 */ /* 0x000fe20000000a00 */
[----:B----4-:R-:W-:-:S10]  /*8b40*/  IMAD.WIDE R4, R13, 0x4, R4 ;  /* 0x000000040d047825 */ /* 0x010fd400078e0204 */
[----:B------:R-:W-:Y:S01]  /*8b50*/  VOTEU.ANY UP0, P0 ;  /* 0x00000000003f7886 */ /* 0x000fe20000000100 */
[----:B------:R-:W-:Y:S02]  /*8b60*/  PLOP3.LUT P3, PT, PT, PT, UP0, 0x80, 0x0 ;  /* 0x000000000000781c */ /* 0x000fe40003f6f008 */
[----:B---3--:R-:W-:-:S04]  /*8b70*/  ISETP.NE.U32.AND P0, PT, R2, RZ, PT ;  /* 0x000000ff0200720c */ /* 0x008fc80003f05070 */
[----:B------:R-:W-:Y:S02]  /*8b80*/  ISETP.NE.AND.EX P1, PT, R3, RZ, PT, P0 ;  /* 0x000000ff0300720c */ /* 0x000fe40003f25300 */
[----:B------:R-:W3:Y:S05]  /*8b90*/  LDC.64 R2, c[0x0][0x778] ;  /* 0x0001de00ff027b82 */ /* 0x000eea0000000a00 */
[----:B------:R-:W4:Y:S01]  /*8ba0*/  @P3 LDG.E R14, desc[UR38][R4.64] ;  /* 0x00000026040e3981 */ /* 0x000f22000c1e1900 */
[----:B--2---:R-:W-:-:S03]  /*8bb0*/  ISETP.NE.U32.AND P0, PT, R16, RZ, PT ;  /* 0x000000ff1000720c */ /* 0x004fc60003f05070 */
[----:B------:R-:W2:Y:S01]  /*8bc0*/  @P3 LDG.E R16, desc[UR38][R4.64] ;  /* 0x0000002604103981 */ /* 0x000ea2000c1e1900 */
[----:B------:R-:W-:Y:S01]  /*8bd0*/  ISETP.NE.AND.EX P0, PT, R17, RZ, PT, P0 ;  /* 0x000000ff1100720c */ /* 0x000fe20003f05300 */
[----:B------:R-:W1:Y:S01]  /*8be0*/  @P1 LDC.64 R6, c[0x0][0x780] ;  /* 0x0001e000ff061b82 */ /* 0x000e620000000a00 */
[----:B---3--:R-:W-:-:S11]  /*8bf0*/  IMAD.WIDE R2, R13, 0x4, R2 ;  /* 0x000000040d027825 */ /* 0x008fd600078e0202 */
[----:B------:R3:W5:Y:S01]  /*8c00*/  @P0 LDG.E R12, desc[UR38][R2.64] ;  /* 0x00000026020c0981 */ /* 0x000762000c1e1900 */
[----:B-1----:R-:W-:-:S05]  /*8c10*/  @P1 IMAD.WIDE R6, R13, 0x4, R6 ;  /* 0x000000040d061825 */ /* 0x002fca00078e0206 */
[----:B------:R3:W5:Y:S01]  /*8c20*/  @P1 LDG.E R15, desc[UR38][R6.64] ;  /* 0x00000026060f1981 */ /* 0x000762000c1e1900 */
[----:B------:R-:W-:Y:S01]  /*8c30*/  ISETP.NE.U32.AND P2, PT, RZ, UR8, PT ;  /* 0x00000008ff007c0c */ /* 0x000fe2000bf45070 */
[----:B------:R-:W-:-:S03]  /*8c40*/  UMOV UR6, URZ ;  /* 0x0000003f00067c82 */ /* 0x000fc60008000000 */
[----:B------:R-:W-:Y:S01]  /*8c50*/  ISETP.NE.AND.EX P2, PT, RZ, UR9, PT, P2 ;  /* 0x00000009ff007c0c */ /* 0x000fe2000bf45320 */
[----:B----4-:R-:W-:-:S05]  /*8c60*/  @P3 IMAD R14, R13, 0x40, R14 ;  /* 0x000000400d0e3824 */ /* 0x010fca00078e020e */
[----:B------:R-:W-:Y:S02]  /*8c70*/  @P3 R2UR UR4, R14 ;  /* 0x000000000e0432ca */ /* 0x000fe400000e0000 */
[----:B------:R-:W1:Y:S11]  /*8c80*/  LDC R14, c[0x0][0x290] ;  /* 0x0000a400ff0e7b82 */ /* 0x000e760000000800 */
[----:B------:R-:W-:-:S04]  /*8c90*/  @UP0 USHF.R.S32.HI UR5, URZ, 0x1f, UR4 ;  /* 0x0000001f3f050899 */ /* 0x000fc80008011404 */
[----:B------:R-:W-:-:S04]  /*8ca0*/  @UP0 ULEA.HI UR5, UR5, UR4, URZ, 0x6 ;  /* 0x0000000405050291 */ /* 0x000fc8000f8f303f */
[----:B------:R-:W-:Y:S01]  /*8cb0*/  @UP0 ULOP3.LUT UR7, UR5, 0xffffffc0, URZ, 0xc0, !UPT ;  /* 0xffffffc005070892 */ /* 0x000fe2000f8ec03f */
[----:B--2---:R-:W-:-:S03]  /*8cc0*/  @P3 R2UR UR6, R16 ;  /* 0x00000000100632ca */ /* 0x004fc600000e0000 */
[----:B------:R-:W-:Y:S01]  /*8cd0*/  @UP0 USHF.R.S32.HI UR8, URZ, 0x1f, UR7 ;  /* 0x0000001f3f080899 */ /* 0x000fe20008011407 */
[----:B---3--:R-:W-:Y:S11]  /*8ce0*/  @P1 BRA `(.L_x_1915) ;  /* 0x0000000000101947 */ /* 0x008ff60003800000 */
[----:B------:R-:W-:Y:S05]  /*8cf0*/  @!P3 BRA `(.L_x_1915) ;  /* 0x00000000000cb947 */ /* 0x000fea0003800000 */
[----:B------:R-:W2:Y:S04]  /*8d00*/  LDG.E R6, desc[UR38][R4.64] ;  /* 0x0000002604067981 */ /* 0x000ea8000c1e1900 */
[----:B-----5:R-:W2:Y:S02]  /*8d10*/  LDG.E R15, desc[UR38][R4.64+0x4] ;  /* 0x00000426040f7981 */ /* 0x020ea4000c1e1900 */
[----:B--2---:R-:W-:-:S07]  /*8d20*/  IMAD.IADD R15, R15, 0x1, -R6 ;  /* 0x000000010f0f7824 */ /* 0x004fce00078e0a06 */
.L_x_1915:
[----:B------:R-:W-:Y:S01]  /*8d30*/  UMOV UR4, URZ ;  /* 0x0000003f00047c82 */ /* 0x000fe20008000000 */
[----:B------:R-:W-:Y:S01]  /*8d40*/  UMOV UR5, URZ ;  /* 0x0000003f00057c82 */ /* 0x000fe20008000000 */
[----:B------:R-:W-:Y:S01]  /*8d50*/  @UP0 UMOV UR4, UR7 ;  /* 0x0000000700040c82 */ /* 0x000fe20008000000 */
[----:B------:R-:W-:Y:S01]  /*8d60*/  @UP0 UMOV UR5, UR8 ;  /* 0x0000000800050c82 */ /* 0x000fe20008000000 */
[----:B------:R-:W-:Y:S05]  /*8d70*/  @!P2 BRA `(.L_x_1916) ;  /* 0x000000000010a947 */ /* 0x000fea0003800000 */
[----:B------:R-:W2:Y:S02]  /*8d80*/  LDC.64 R2, c[0x0][0x788] ;  /* 0x0001e200ff027b82 */ /* 0x000ea40000000a00 */
[----:B--2---:R-:W-:-:S05]  /*8d90*/  IMAD.WIDE R2, R13, 0x4, R2 ;  /* 0x000000040d027825 */ /* 0x004fca00078e0202 */
[----:B-1----:R1:W5:Y:S01]  /*8da0*/  LDG.E R14, desc[UR38][R2.64] ;  /* 0x00000026020e7981 */ /* 0x002362000c1e1900 */
[----:B------:R-:W-:Y:S05]  /*8db0*/  BRA `(.L_x_1917) ;  /* 0x0000000000107947 */ /* 0x000fea0003800000 */
.L_x_1916:
[----:B------:R-:W-:Y:S05]  /*8dc0*/  @!P0 BRA `(.L_x_1917) ;  /* 0x00000000000c8947 */ /* 0x000fea0003800000 */
[----:B------:R-:W2:Y:S04]  /*8dd0*/  LDG.E R5, desc[UR38][R2.64] ;  /* 0x0000002602057981 */ /* 0x000ea8000c1e1900 */
[----:B-1----:R-:W2:Y:S02]  /*8de0*/  LDG.E R14, desc[UR38][R2.64+0x4] ;  /* 0x00000426020e7981 */ /* 0x002ea4000c1e1900 */
[----:B--2---:R-:W-:-:S07]  /*8df0*/  IMAD.IADD R14, R14, 0x1, -R5 ;  /* 0x000000010e0e7824 */ /* 0x004fce00078e0a05 */
.L_x_1917:
[----:B-1---5:R-:W-:Y:S01]  /*8e00*/  IADD3 R2, -R14, R15, R8 ;  /* 0x0000000f0e027210 */ /* 0x022fe20007ffe108 */
[----:B------:R-:W-:Y:S01]  /*8e10*/  ULDC UR7, c[0x0][0x74c] ;  /* 0x0001d30000077ab9 */ /* 0x000fe20000000800 */
[----:B------:R-:W-:-:S03]  /*8e20*/  ISETP.GE.AND P1, PT, R9, RZ, PT ;  /* 0x000000ff0900720c */ /* 0x000fc60003f26270 */
[----:B------:R-:W-:Y:S02]  /*8e30*/  VIADD R3, R2, -UR7 ;  /* 0x8000000702037c36 */ /* 0x000fe40008000000 */
[----:B------:R-:W-:-:S03]  /*8e40*/  VIADD R2, R15, 0x3f ;  /* 0x0000003f0f027836 */ /* 0x000fc60000000000 */
[----:B------:R-:W-:-:S04]  /*8e50*/  SHF.R.S32.HI R4, RZ, 0x1f, R3 ;  /* 0x0000001fff047819 */ /* 0x000fc80000011403 */
[----:B------:R-:W-:Y:S02]  /*8e60*/  LEA.HI R4, R4, R3, RZ, 0x6 ;  /* 0x0000000304047211 */ /* 0x000fe400078f30ff */
[----:B------:R-:W-:Y:S02]  /*8e70*/  SHF.R.S32.HI R3, RZ, 0x1f, R2 ;  /* 0x0000001fff037819 */ /* 0x000fe40000011402 */
[----:B------:R-:W-:Y:S02]  /*8e80*/  SHF.R.S32.HI R4, RZ, 0x6, R4 ;  /* 0x00000006ff047819 */ /* 0x000fe40000011404 */
[----:B------:R-:W-:Y:S02]  /*8e90*/  LEA.HI R3, R3, R2, RZ, 0x6 ;  /* 0x0000000203037211 */ /* 0x000fe400078f30ff */
[----:B------:R-:W-:Y:S02]  /*8ea0*/  VIMNMX R5, RZ, R4, !PT ;  /* 0x00000004ff057248 */ /* 0x000fe40007fe0100 */
[----:B------:R-:W-:Y:S01]  /*8eb0*/  SHF.R.S32.HI R4, RZ, 0x6, R3 ;  /* 0x00000006ff047819 */ /* 0x000fe20000011403 */
[----:B------:R-:W-:Y:S06]  /*8ec0*/  @!P1 BRA `(.L_x_1918) ;  /* 0x00000000001c9947 */ /* 0x000fec0003800000 */
[----:B------:R-:W1:Y:S01]  /*8ed0*/  LDC R2, c[0x0][0x748] ;  /* 0x0001d200ff027b82 */ /* 0x000e620000000800 */
[----:B------:R-:W-:-:S04]  /*8ee0*/  IADD3 R15, R8, 0x9f, R15 ;  /* 0x0000009f080f7810 */ /* 0x000fc80007ffe00f */
[----:B-1----:R-:W-:-:S04]  /*8ef0*/  IADD3 R15, R15, R2, -R14 ;  /* 0x000000020f0f7210 */ /* 0x002fc80007ffe80e */
[----:B------:R-:W-:-:S04]  /*8f00*/  SHF.R.S32.HI R2, RZ, 0x1f, R15 ;  /* 0x0000001fff027819 */ /* 0x000fc8000001140f */
[----:B------:R-:W-:-:S04]  /*8f10*/  LEA.HI R2, R2, R15, RZ, 0x6 ;  /* 0x0000000f02027211 */ /* 0x000fc800078f30ff */
[----:B------:R-:W-:-:S04]  /*8f20*/  SHF.R.S32.HI R3, RZ, 0x6, R2 ;  /* 0x00000006ff037819 */ /* 0x000fc80000011402 */
[----:B------:R-:W-:-:S07]  /*8f30*/  VIMNMX R4, R4, R3, PT ;  /* 0x0000000304047248 */ /* 0x000fce0003fe0100 */
.L_x_1918:
[----:B------:R-:W-:Y:S01]  /*8f40*/  ISETP.GT.AND P1, PT, R4, R5, PT ;  /* 0x000000050400720c */ /* 0x000fe20003f24270 */
[----:B------:R-:W-:Y:S02]  /*8f50*/  IMAD.MOV.U32 R2, RZ, RZ, RZ ;  /* 0x000000ffff027224 */ /* 0x000fe400078e00ff */
[----:B------:R-:W-:-:S10]  /*8f60*/  IMAD.MOV.U32 R16, RZ, RZ, 0x1 ;  /* 0x00000001ff107424 */ /* 0x000fd400078e00ff */
[----:B------:R-:W-:Y:S05]  /*8f70*/  @!P1 BRA `(.L_x_1914) ;  /* 0x00000020007c9947 */ /* 0x000fea0003800000 */
[----:B------:R-:W-:Y:S01]  /*8f80*/  ISETP.NE.U32.AND P1, PT, R10, RZ, PT ;  /* 0x000000ff0a00720c */ /* 0x000fe20003f25070 */
[----:B------:R-:W-:Y:S01]  /*8f90*/  USHF.R.S32.HI UR14, URZ, 0x1f, UR28 ;  /* 0x0000001f3f0e7899 */ /* 0x000fe2000801141c */
[----:B------:R-:W-:Y:S01]  /*8fa0*/  SHF.R.S32.HI R2, RZ, 0x1f, R13 ;  /* 0x0000001fff027819 */ /* 0x000fe2000001140d */
[----:B------:R-:W-:Y:S01]  /*8fb0*/  ULDC.64 UR10, c[0x0][0x718] ;  /* 0x0001c600000a7ab9 */ /* 0x000fe20000000a00 */
[----:B------:R-:W-:Y:S01]  /*8fc0*/  ISETP.NE.AND.EX P1, PT, R11, RZ, PT, P1 ;  /* 0x000000ff0b00720c */ /* 0x000fe20003f25310 */
[----:B------:R-:W-:Y:S01]  /*8fd0*/  UMOV UR8, UR4 ;  /* 0x0000000400087c82 */ /* 0x000fe20008000000 */
[----:B------:R-:W-:Y:S01]  /*8fe0*/  R2UR UR37, R13 ;  /* 0x000000000d2572ca */ /* 0x000fe200000e0000 */
[----:B------:R-:W-:Y:S01]  /*8ff0*/  UMOV UR9, UR5 ;  /* 0x0000000500097c82 */ /* 0x000fe20008000000 */
[----:B------:R-:W-:Y:S01]  /*9000*/  SEL R2, R2, RZ, !P1 ;  /* 0x000000ff02027207 */ /* 0x000fe20004800000 */
[----:B------:R-:W-:Y:S01]  /*9010*/  ULDC.64 UR12, c[0x0][0x730] ;  /* 0x0001cc00000c7ab9 */ /* 0x000fe20000000a00 */
[----:B------:R-:W-:Y:S01]  /*9020*/  UIMAD.WIDE.U32 UR4, UR28, UR10, UR8 ;  /* 0x0000000a1c0472a5 */ /* 0x000fe2000f8e0008 */
[----:B------:R-:W-:Y:S01]  /*9030*/  R2UR UR35, R8 ;  /* 0x00000000082372ca */ /* 0x000fe200000e0000 */
[----:B------:R-:W-:Y:S01]  /*9040*/  UIMAD UR7, UR14, UR10, URZ ;  /* 0x0000000a0e0772a4 */ /* 0x000fe2000f8e023f */
[----:B------:R-:W-:Y:S01]  /*9050*/  BSSY B0, `(.L_x_1914) ;  /* 0x0000211000007945 */ /* 0x000fe20003800000 */
[----:B------:R-:W-:Y:S01]  /*9060*/  UIMAD UR10, UR14, UR12, URZ ;  /* 0x0000000c0e0a72a4 */ /* 0x000fe2000f8e023f */
[----:B------:R-:W-:Y:S01]  /*9070*/  R2UR UR14, R2 ;  /* 0x00000000020e72ca */ /* 0x000fe200000e0000 */
[----:B------:R-:W-:Y:S01]  /*9080*/  UIMAD UR7, UR28, UR11, UR7 ;  /* 0x0000000b1c0772a4 */ /* 0x000fe2000f8e0207 */
[----:B------:R-:W-:Y:S01]  /*9090*/  IMAD.MOV.U32 R2, RZ, RZ, RZ ;  /* 0x000000ffff027224 */ /* 0x000fe200078e00ff */
[----:B------:R-:W-:Y:S01]  /*90a0*/  UIMAD.WIDE.U32 UR8, UR28, UR12, UR8 ;  /* 0x0000000c1c0872a5 */ /* 0x000fe2000f8e0008 */
[----:B------:R-:W-:Y:S01]  /*90b0*/  IMAD.MOV.U32 R16, RZ, RZ, 0x1 ;  /* 0x00000001ff107424 */ /* 0x000fe200078e00ff */
[----:B------:R-:W-:Y:S01]  /*90c0*/  ULDC UR11, c[0x0][0x2e8] ;  /* 0x0000ba00000b7ab9 */ /* 0x000fe20000000800 */
[----:B------:R-:W-:-:S02]  /*90d0*/  UIMAD UR10, UR28, UR13, UR10 ;  /* 0x0000000d1c0a72a4 */ /* 0x000fc4000f8e020a */
[----:B------:R-:W-:Y:S01]  /*90e0*/  UISETP.NE.AND UP0, UPT, UR11, 0x1, UPT ;  /* 0x000000010b00788c */ /* 0x000fe2000bf05270 */
[----:B------:R-:W-:Y:S01]  /*90f0*/  R2UR UR11, R12 ;  /* 0x000000000c0b72ca */ /* 0x000fe200000e0000 */
[----:B------:R-:W-:Y:S01]  /*9100*/  VOTEU.ANY UP1, P1 ;  /* 0x00000000003f7886 */ /* 0x000fe20000820100 */
[----:B------:R-:W-:Y:S02]  /*9110*/  USEL UR29, UR37, URZ, !UP1 ;  /* 0x0000003f251d7287 */ /* 0x000fe4000c800000 */
[----:B------:R-:W-:Y:S01]  /*9120*/  VOTEU.ANY UP1, P0 ;  /* 0x00000000003f7886 */ /* 0x000fe20000020100 */
[----:B------:R-:W-:Y:S01]  /*9130*/  ELECT P0, URZ, PT ;  /* 0x00000000003f782f */ /* 0x000fe20003800000 */
[----:B------:R-:W-:Y:S01]  /*9140*/  ULDC.64 UR12, c[0x0][0x720] ;  /* 0x0001c800000c7ab9 */ /* 0x000fe20000000a00 */
[----:B------:R-:W-:Y:S01]  /*9150*/  UIADD3 UR9, UR9, UR10, URZ ;  /* 0x0000000a09097290 */ /* 0x000fe2000fffe03f */
[----:B------:R-:W-:Y:S01]  /*9160*/  ULDC.64 UR16, c[0x0][0x738] ;  /* 0x0001ce0000107ab9 */ /* 0x000fe20000000a00 */
[----:B------:R-:W-:-:S02]  /*9170*/  UIADD3 UR5, UR5, UR7, URZ ;  /* 0x0000000705057290 */ /* 0x000fc4000fffe03f */
[----:B------:R-:W-:Y:S02]  /*9180*/  UIMAD UR7, UR14, UR12, URZ ;  /* 0x0000000c0e0772a4 */ /* 0x000fe4000f8e023f */
[----:B------:R-:W-:Y:S02]  /*9190*/  UIMAD UR10, UR14, UR16, URZ ;  /* 0x000000100e0a72a4 */ /* 0x000fe4000f8e023f */
[----:B------:R-:W-:Y:S02]  /*91a0*/  UIMAD.WIDE.U32 UR14, UR16, UR29, UR8 ;  /* 0x0000001d100e72a5 */ /* 0x000fe4000f8e0008 */
[----:B------:R-:W-:Y:S01]  /*91b0*/  UIMAD.WIDE.U32 UR22, UR12, UR29, UR4 ;  /* 0x0000001d0c1672a5 */ /* 0x000fe2000f8e0004 */
[----:B------:R-:W-:Y:S01]  /*91c0*/  @UP0 ULDC UR8, c[0x0][0x2ec] ;  /* 0x0000bb0000080ab9 */ /* 0x000fe20000000800 */
[----:B------:R-:W-:Y:S02]  /*91d0*/  UIMAD UR5, UR13, UR29, UR7 ;  /* 0x0000001d0d0572a4 */ /* 0x000fe4000f8e0207 */
[----:B------:R-:W-:Y:S01]  /*91e0*/  UIMAD.WIDE.U32 UR8, UR28, UR8, URZ ;  /* 0x000000081c0872a5 */ /* 0x000fe2000f8e003f */
[----:B------:R-:W-:Y:S01]  /*91f0*/  @UP0 ULDC UR7, c[0x0][0x2f0] ;  /* 0x0000bc0000070ab9 */ /* 0x000fe20000000800 */
[----:B------:R-:W-:Y:S01]  /*9200*/  UMOV UR36, UR28 ;  /* 0x0000001c00247c82 */ /* 0x000fe20008000000 */
[----:B------:R-:W-:-:S02]  /*9210*/  UIMAD UR4, UR17, UR29, UR10 ;  /* 0x0000001d110472a4 */ /* 0x000fc4000f8e020a */
[----:B------:R-:W-:Y:S02]  /*9220*/  USEL UR37, UR37, URZ, !UP1 ;  /* 0x0000003f25257287 */ /* 0x000fe4000c800000 */
[----:B------:R-:W-:Y:S02]  /*9230*/  UIADD3 UR35, UR35, UR11, URZ ;  /* 0x0000000b23237290 */ /* 0x000fe4000fffe03f */
        /* <DEDUP_REMOVED lines=8> */
[----:B------:R-:W-:Y:S02]  /*92c0*/  SHF.L.U32 R6, R6, 0x1f, RZ ;  /* 0x0000001f06067819 */ /* 0x000fe400000006ff */
[----:B-1----:R-:W-:-:S04]  /*92d0*/  LEA R0, R3, R0, 0x18 ;  /* 0x0000000003007211 */ /* 0x002fc800078ec0ff */
[----:B------:R-:W1:Y:S01]  /*92e0*/  SYNCS.PHASECHK.TRANS64.TRYWAIT P1, [R0+URZ+0x36420], R6 ;  /* 0x03642006000075a7 */ /* 0x000e62000802017f */
[----:B--2---:R-:W-:Y:S01]  /*92f0*/  LOP3.LUT P0, RZ, R7, 0x7f, RZ, 0xc0, !PT ;  /* 0x0000007f07ff7812 */ /* 0x004fe2000780c0ff */
[----:B------:R-:W-:Y:S01]  /*9300*/  IMAD.MOV.U32 R7, RZ, RZ, 0x1 ;  /* 0x00000001ff077424 */ /* 0x000fe200078e00ff */
[----:B-1----:R-:W-:Y:S11]  /*9310*/  @!P1 BRA `(.L_x_1920) ;  /* 0x0000002000809947 */ /* 0x002ff60003800000 */
.L_x_1947:
        /* <DEDUP_REMOVED lines=9> */
.L_x_1921:
[----:B------:R-:W2:Y:S01]  /*93b0*/  LDC.64 R14, c[0x0][0x198] ;  /* 0x00006600ff0e7b82 */ /* 0x000ea20000000a00 */
[----:B------:R-:W-:Y:S01]  /*93c0*/  R2UR UR27, R5 ;  /* 0x00000000051b72ca */ /* 0x000fe200000e0000 */
[----:B------:R-:W-:Y:S01]  /*93d0*/  ULDC.64 UR8, c[0x0][0x700] ;  /* 0x0001c00000087ab9 */ /* 0x000fe20000000a00 */
[----:B------:R-:W-:Y:S01]  /*93e0*/  R2UR UR32, R0 ;  /* 0x00000000002072ca */ /* 0x000fe200000e0000 */
[----:B------:R-:W-:Y:S01]  /*93f0*/  IMAD.U32 R11, RZ, RZ, UR8 ;  /* 0x00000008ff0b7e24 */ /* 0x000fe2000f8e00ff */
[----:B------:R-:W-:Y:S01]  /*9400*/  UMOV UR44, 0x0 ;  /* 0x00000000002c7882 */ /* 0x000fe20000000000 */
[----:B------:R-:W-:Y:S01]  /*9410*/  UMOV UR45, 0x14f00000 ;  /* 0x14f00000002d7882 */ /* 0x000fe20000000000 */
[----:B------:R-:W-:Y:S01]  /*9420*/  UMOV UR26, URZ ;  /* 0x0000003f001a7c82 */ /* 0x000fe20008000000 */
[----:B------:R-:W-:Y:S01]  /*9430*/  UMOV UR18, 0x40 ;  /* 0x0000004000127882 */ /* 0x000fe20000000000 */
[----:B------:R-:W-:Y:S01]  /*9440*/  UMOV UR20, UR28 ;  /* 0x0000001c00147c82 */ /* 0x000fe20008000000 */
[----:B------:R-:W-:Y:S01]  /*9450*/  UMOV UR21, UR29 ;  /* 0x0000001d00157c82 */ /* 0x000fe20008000000 */
[----:B------:R-:W-:Y:S01]  /*9460*/  UMOV UR10, 0x80 ;  /* 0x00000080000a7882 */ /* 0x000fe20000000000 */
[----:B------:R-:W-:Y:S01]  /*9470*/  UMOV UR12, UR28 ;  /* 0x0000001c000c7c82 */ /* 0x000fe20008000000 */
[----:B------:R-:W-:Y:S01]  /*9480*/  UMOV UR13, UR29 ;  /* 0x0000001d000d7c82 */ /* 0x000fe20008000000 */
[----:B------:R-:W-:Y:S01]  /*9490*/  USHF.L.U32 UR27, UR27, 0x6, URZ ;  /* 0x000000061b1b7899 */ /* 0x000fe2000800063f */
[----:B------:R-:W-:Y:S01]  /*94a0*/  IMAD.MOV.U32 R16, RZ, RZ, 0x1 ;  /* 0x00000001ff107424 */ /* 0x000fe200078e00ff */
[----:B------:R-:W-:-:S02]  /*94b0*/  UIADD3 UR24, UR32, 0x1e000, URZ ;  /* 0x0001e00020187890 */ /* 0x000fc4000fffe03f */
[----:B------:R-:W-:Y:S02]  /*94c0*/  UIADD3 UR7, UP0, UR27, UR22, URZ ;  /* 0x000000161b077290 */ /* 0x000fe4000ff1e03f */
[----:B------:R-:W-:Y:S02]  /*94d0*/  UIADD3 UR25, UR32, 0x36410, URZ ;  /* 0x0003641020197890 */ /* 0x000fe4000fffe03f */
[----:B------:R-:W-:Y:S01]  /*94e0*/  UIADD3 UR16, UR32, 0x20000, URZ ;  /* 0x0002000020107890 */ /* 0x000fe2000fffe03f */
[----:B--2---:R-:W-:Y:S01]  /*94f0*/  IMAD.MOV.U32 R10, RZ, RZ, R14 ;  /* 0x000000ffff0a7224 */ /* 0x004fe200078e000e */
[----:B------:R-:W-:Y:S01]  /*9500*/  PLOP3.LUT P4, PT, PT, PT, UP0, 0x80, 0x0 ;  /* 0x000000000000781c */ /* 0x000fe20003f8f008 */
[----:B------:R-:W-:Y:S01]  /*9510*/  IMAD.U32 R2, RZ, RZ, UR7 ;  /* 0x00000007ff027e24 */ /* 0x000fe2000f8e00ff */
[----:B------:R-:W-:Y:S02]  /*9520*/  UIADD3 UR8, UR32, 0x22000, URZ ;  /* 0x0002200020087890 */ /* 0x000fe4000fffe03f */
[----:B------:R-:W-:Y:S01]  /*9530*/  IADD3 R3, P2, R10, 0x2f0, RZ ;  /* 0x000002f00a037810 */ /* 0x000fe20007f5e0ff */
[----:B------:R-:W-:Y:S01]  /*9540*/  UIADD3 UR48, UR32, 0x30000, URZ ;  /* 0x0003000020307890 */ /* 0x000fe2000fffe03f */
[----:B------:R-:W-:Y:S01]  /*9550*/  LEA R12, P1, R2, R11, 0x2 ;  /* 0x0000000b020c7211 */ /* 0x000fe200078210ff */
[----:B------:R-:W-:Y:S01]  /*9560*/  UIADD3 UR33, UR32, 0x36400, URZ ;  /* 0x0003640020217890 */ /* 0x000fe2000fffe03f */
[----:B------:R-:W-:Y:S01]  /*9570*/  R2UR UR46, R3 ;  /* 0x00000000032e72ca */ /* 0x000fe200000e0000 */
[----:B------:R-:W-:Y:S01]  /*9580*/  IMAD.U32 R3, RZ, RZ, UR27 ;  /* 0x0000001bff037e24 */ /* 0x000fe2000f8e00ff */
[----:B------:R-:W-:Y:S01]  /*9590*/  R2UR UR40, R12 ;  /* 0x000000000c2872ca */ /* 0x000fe200000e0000 */
[----:B------:R-:W-:Y:S01]  /*95a0*/  IMAD.U32 R12, RZ, RZ, UR9 ;  /* 0x00000009ff0c7e24 */ /* 0x000fe2000f8e00ff */
[----:B------:R-:W-:Y:S01]  /*95b0*/  IADD3 R13, P3, R10, 0x3f0, RZ ;  /* 0x000003f00a0d7810 */ /* 0x000fe20007f7e0ff */
[----:B------:R-:W-:Y:S01]  /*95c0*/  UIADD3 UR27, UR27, UR6, URZ ;  /* 0x000000061b1b7290 */ /* 0x000fe2000fffe03f */
[----:B------:R-:W-:Y:S01]  /*95d0*/  LEA.HI.X.SX32 R3, R3, R8, 0x1, P4 ;  /* 0x0000000803037211 */ /* 0x000fe200020f0eff */
[----:B------:R-:W-:Y:S01]  /*95e0*/  UMOV UR17, UR25 ;  /* 0x0000001900117c82 */ /* 0x000fe20008000000 */
[----:B------:R-:W-:Y:S01]  /*95f0*/  R2UR UR30, R13 ;  /* 0x000000000d1e72ca */ /* 0x000fe200000e0000 */
[----:B------:R-:W-:Y:S01]  /*9600*/  IMAD.MOV.U32 R13, RZ, RZ, R15 ;  /* 0x000000ffff0d7224 */ /* 0x000fe200078e000f */
[----:B------:R-:W-:Y:S01]  /*9610*/  LEA.HI.X R2, R2, R12, R3, 0x2, P1 ;  /* 0x0000000c02027211 */ /* 0x000fe200008f1403 */
[----:B------:R-:W-:Y:S01]  /*9620*/  UMOV UR9, UR25 ;  /* 0x0000001900097c82 */ /* 0x000fe20008000000 */
[----:B------:R-:W-:Y:S01]  /*9630*/  UMOV UR19, UR27 ;  /* 0x0000001b00137c82 */ /* 0x000fe20008000000 */
[--C-:B------:R-:W-:Y:S01]  /*9640*/  IMAD.X R3, RZ, RZ, R13.reuse, P2 ;  /* 0x000000ffff037224 */ /* 0x100fe200010e060d */
[----:B------:R-:W-:Y:S01]  /*9650*/  R2UR UR41, R2 ;  /* 0x00000000022972ca */ /* 0x000fe200000e0000 */
[--C-:B------:R-:W-:Y:S01]  /*9660*/  IMAD.X R14, RZ, RZ, R13.reuse, P3 ;  /* 0x000000ffff0e7224 */ /* 0x100fe200018e060d */
[----:B------:R-:W-:Y:S01]  /*9670*/  IADD3 R2, P1, R10, 0xf0, RZ ;  /* 0x000000f00a027810 */ /* 0x000fe20007f3e0ff */
[----:B------:R-:W-:Y:S01]  /*9680*/  UMOV UR11, UR27 ;  /* 0x0000001b000b7c82 */ /* 0x000fe20008000000 */
[----:B------:R-:W-:Y:S01]  /*9690*/  R2UR UR47, R3 ;  /* 0x00000000032f72ca */ /* 0x000fe200000e0000 */
[----:B------:R-:W-:Y:S01]  /*96a0*/  UMOV UR7, 0x10 ;  /* 0x0000001000077882 */ /* 0x000fe20000000000 */
[----:B------:R-:W-:Y:S01]  /*96b0*/  R2UR UR42, R2 ;  /* 0x00000000022a72ca */ /* 0x000fe200000e0000 */
[----:B------:R-:W-:Y:S01]  /*96c0*/  IMAD.X R3, RZ, RZ, R13, P1 ;  /* 0x000000ffff037224 */ /* 0x000fe200008e060d */
[----:B------:R-:W-:Y:S01]  /*96d0*/  R2UR UR31, R14 ;  /* 0x000000000e1f72ca */ /* 0x000fe200000e0000 */
[----:B------:R-:W-:Y:S01]  /*96e0*/  VIADD R14, R4, 0xffffffff ;  /* 0xffffffff040e7836 */ /* 0x000fe20000000000 */
[----:B------:R-:W-:Y:S01]  /*96f0*/  UMOV UR49, UR25 ;  /* 0x0000001900317c82 */ /* 0x000fe20008000000 */
[----:B------:R-:W-:Y:S01]  /*9700*/  IMAD.MOV.U32 R15, RZ, RZ, 0x12000 ;  /* 0x00012000ff0f7424 */ /* 0x000fe200078e00ff */
[----:B------:R-:W-:Y:S01]  /*9710*/  R2UR UR43, R3 ;  /* 0x00000000032b72ca */ /* 0x000fe200000e0000 */
[----:B------:R-:W-:Y:S01]  /*9720*/  UMOV UR54, 0x0 ;  /* 0x0000000000367882 */ /* 0x000fe20000000000 */
[----:B------:R-:W-:Y:S01]  /*9730*/  UMOV UR55, 0x10000000 ;  /* 0x1000000000377882 */ /* 0x000fe20000000000 */
[----:B------:R-:W-:Y:S01]  /*9740*/  UMOV UR34, UR26 ;  /* 0x0000001a00227c82 */ /* 0x000fe20008000000 */
[----:B------:R-:W-:Y:S01]  /*9750*/  ISETP.GE.AND P1, PT, R5, R14, PT ;  /* 0x0000000e0500720c */ /* 0x000fe20003f26270 */
[----:B------:R-:W-:Y:S01]  /*9760*/  UMOV UR50, 0x40 ;  /* 0x0000004000327882 */ /* 0x000fe20000000000 */
[----:B------:R-:W-:Y:S01]  /*9770*/  UMOV UR51, UR35 ;  /* 0x0000002300337c82 */ /* 0x000fe20008000000 */
[----:B------:R-:W-:Y:S01]  /*9780*/  UMOV UR52, UR36 ;  /* 0x0000002400347c82 */ /* 0x000fe20008000000 */
[----:B------:R-:W-:-:S05]  /*9790*/  UMOV UR53, UR37 ;  /* 0x0000002500357c82 */ /* 0x000fca0008000000 */
[----:B------:R-:W-:Y:S01]  /*97a0*/  UTMALDG.4D [UR24], [UR42], desc[UR44] ;  /* 0x00002c182a0075b4 */ /* 0x000fe20008019000 */
[----:B------:R2:W-:Y:S01]  /*97b0*/  UTMALDG.4D [UR16], [UR42], desc[UR44] ;  /* 0x00002c102a0075b4 */ /* 0x0005e20008019000 */
[----:B------:R-:W-:Y:S01]  /*97c0*/  UTMALDG.4D [UR8], [UR42], desc[UR44] ;  /* 0x00002c082a0075b4 */ /* 0x000fe20008019000 */
[----:B------:R3:W-:Y:S01]  /*97d0*/  UBLKCP.S.G [UR48], [UR40], UR7 ;  /* 0x00000030280073ba */ /* 0x0007e20008000207 */
[----:B------:R4:W-:Y:S01]  /*97e0*/  SYNCS.ARRIVE.TRANS64 RZ, [R0+URZ+0x36400], R15 ;  /* 0x0364000f00ff79a7 */ /* 0x0009e2000800003f */
[----:B------:R5:W-:Y:S01]  /*97f0*/  UTMALDG.4D [UR32], [UR46], desc[UR54] ;  /* 0x000036202e0075b4 */ /* 0x000be20008019000 */
[----:B--2---:R-:W-:Y:S01]  /*9800*/  UIADD3 UR16, UR32, 0x9000, URZ ;  /* 0x0000900020107890 */ /* 0x004fe2000fffe03f */
[----:B----4-:R-:W-:Y:S01]  /*9810*/  IMAD.MOV.U32 R15, RZ, RZ, 0x1 ;  /* 0x00000001ff0f7424 */ /* 0x010fe200078e00ff */
[----:B------:R-:W-:Y:S01]  /*9820*/  UMOV UR19, UR35 ;  /* 0x0000002300137c82 */ /* 0x000fe20008000000 */
[----:B------:R-:W-:Y:S01]  /*9830*/  UMOV UR20, UR36 ;  /* 0x0000002400147c82 */ /* 0x000fe20008000000 */
[----:B------:R-:W-:Y:S01]  /*9840*/  UMOV UR21, UR37 ;  /* 0x0000002500157c82 */ /* 0x000fe20008000000 */
[----:B------:R-:W-:Y:S01]  /*9850*/  UMOV UR18, UR26 ;  /* 0x0000001a00127c82 */ /* 0x000fe20008000000 */
[----:B---3--:R-:W-:-:S02]  /*9860*/  UIADD3 UR48, UR32, 0x3000, URZ ;  /* 0x0000300020307890 */ /* 0x008fc4000fffe03f */
[----:B------:R-:W-:Y:S02]  /*9870*/  UIADD3 UR40, UR32, 0x6000, URZ ;  /* 0x0000600020287890 */ /* 0x000fe4000fffe03f */
[----:B------:R-:W-:Y:S01]  /*9880*/  UIADD3 UR8, UR32, 0xc000, URZ ;  /* 0x0000c00020087890 */ /* 0x000fe2000fffe03f */
[----:B------:R-:W-:Y:S01]  /*9890*/  UMOV UR49, UR33 ;  /* 0x0000002100317c82 */ /* 0x000fe20008000000 */
[----:B------:R-:W-:Y:S01]  /*98a0*/  UMOV UR42, 0x80 ;  /* 0x00000080002a7882 */ /* 0x000fe20000000000 */
[----:B------:R-:W-:Y:S01]  /*98b0*/  UMOV UR43, UR35 ;  /* 0x00000023002b7c82 */ /* 0x000fe20008000000 */
[----:B------:R-:W-:Y:S01]  /*98c0*/  UMOV UR44, UR36 ;  /* 0x00000024002c7c82 */ /* 0x000fe20008000000 */
[----:B------:R-:W-:Y:S01]  /*98d0*/  UMOV UR45, UR37 ;  /* 0x00000025002d7c82 */ /* 0x000fe20008000000 */
[----:B------:R-:W-:Y:S01]  /*98e0*/  UMOV UR41, UR33 ;  /* 0x0000002100297c82 */ /* 0x000fe20008000000 */
[----:B------:R2:W-:Y:S01]  /*98f0*/  UTMALDG.4D [UR48], [UR46], desc[UR54] ;  /* 0x000036302e0075b4 */ /* 0x0005e20008019000 */
[----:B------:R-:W-:Y:S01]  /*9900*/  UMOV UR17, UR33 ;  /* 0x0000002100117c82 */ /* 0x000fe20008000000 */
[----:B------:R-:W-:Y:S01]  /*9910*/  UMOV UR10, 0x40 ;  /* 0x00000040000a7882 */ /* 0x000fe20000000000 */
[----:B------:R-:W-:Y:S01]  /*9920*/  UMOV UR11, UR35 ;  /* 0x00000023000b7c82 */ /* 0x000fe20008000000 */
[----:B------:R-:W-:Y:S01]  /*9930*/  UMOV UR12, UR36 ;  /* 0x00000024000c7c82 */ /* 0x000fe20008000000 */
[----:B------:R-:W-:Y:S01]  /*9940*/  UMOV UR13, UR37 ;  /* 0x00000025000d7c82 */ /* 0x000fe20008000000 */
[----:B-----5:R-:W-:Y:S01]  /*9950*/  UIADD3 UR32, UR32, 0xf000, URZ ;  /* 0x0000f00020207890 */ /* 0x020fe2000fffe03f */
[----:B------:R2:W-:Y:S01]  /*9960*/  UTMALDG.4D [UR40], [UR46], desc[UR54] ;  /* 0x000036282e0075b4 */ /* 0x0005e20008019000 */
[----:B------:R-:W-:Y:S01]  /*9970*/  UMOV UR9, UR33 ;  /* 0x0000002100097c82 */ /* 0x000fe20008000000 */
[----:B------:R-:W-:Y:S01]  /*9980*/  UMOV UR34, 0x80 ;  /* 0x0000008000227882 */ /* 0x000fe20000000000 */
[----:B------:R2:W-:Y:S01]  /*9990*/  UTMALDG.4D [UR16], [UR30], desc[UR54] ;  /* 0x000036101e0075b4 */ /* 0x0005e20008019000 */
[----:B------:R2:W-:Y:S04]  /*99a0*/  UTMALDG.4D [UR8], [UR30], desc[UR54] ;  /* 0x000036081e0075b4 */ /* 0x0005e80008019000 */
[----:B------:R2:W-:Y:S02]  /*99b0*/  UTMALDG.4D [UR32], [UR30], desc[UR54] ;  /* 0x000036201e0075b4 */ /* 0x0005e40008019000 */
[----:B--2---:R-:W-:Y:S05]  /*99c0*/  @P1 BRA `(.L_x_1922) ;  /* 0x00000014000c1947 */ /* 0x004fea0003800000 */
[----:B------:R-:W2:Y:S01]  /*99d0*/  S2R R17, SR_TID.X ;  /* 0x0000000000117919 */ /* 0x000ea20000002100 */
[----:B------:R-:W-:Y:S01]  /*99e0*/  VIADD R16, R4, 0xfffffffe ;  /* 0xfffffffe04107836 */ /* 0x000fe20000000000 */
[-C--:B------:R-:W-:Y:S01]  /*99f0*/  LOP3.LUT R7, RZ, R5.reuse, RZ, 0x33, !PT ;  /* 0x00000005ff077212 */ /* 0x080fe200078e33ff */
[----:B------:R-:W-:Y:S02]  /*9a00*/  IMAD.MOV.U32 R15, RZ, RZ, 0x1 ;  /* 0x00000001ff0f7424 */ /* 0x000fe400078e00ff */
[----:B------:R-:W-:Y:S01]  /*9a10*/  IMAD.MOV.U32 R19, RZ, RZ, R5 ;  /* 0x000000ffff137224 */ /* 0x000fe200078e0005 */
[----:B------:R-:W-:Y:S01]  /*9a20*/  ISETP.NE.AND P1, PT, R16, R5, PT ;  /* 0x000000051000720c */ /* 0x000fe20003f25270 */
[----:B------:R-:W-:Y:S02]  /*9a30*/  IMAD.IADD R21, R7, 0x1, R4 ;  /* 0x0000000107157824 */ /* 0x000fe400078e0204 */
[----:B------:R-:W-:-:S03]  /*9a40*/  IMAD.MOV.U32 R7, RZ, RZ, 0x1 ;  /* 0x00000001ff077424 */ /* 0x000fc600078e00ff */
[----:B------:R-:W-:Y:S02]  /*9a50*/  LOP3.LUT R20, R21, 0x1, RZ, 0xc0, !PT ;  /* 0x0000000115147812 */ /* 0x000fe400078ec0ff */
[----:B--2---:R-:W-:-:S05]  /*9a60*/  LOP3.LUT R18, R17, 0x1f, RZ, 0xc0, !PT ;  /* 0x0000001f11127812 */ /* 0x004fca00078ec0ff */
[----:B------:R-:W-:Y:S05]  /*9a70*/  @!P1 BRA `(.L_x_1923) ;  /* 0x0000000c00449947 */ /* 0x000fea0003800000 */
[----:B------:R-:W-:Y:S02]  /*9a80*/  IMAD.IADD R21, R21, 0x1, -R20 ;  /* 0x0000000115157824 */ /* 0x000fe400078e0a14 */
[----:B------:R-:W-:Y:S02]  /*9a90*/  IMAD.MOV.U32 R19, RZ, RZ, R5 ;  /* 0x000000ffff137224 */ /* 0x000fe400078e0005 */
[----:B------:R-:W-:-:S07]  /*9aa0*/  IMAD.MOV.U32 R7, RZ, RZ, 0x1 ;  /* 0x00000001ff077424 */ /* 0x000fce00078e00ff */
.L_x_1932:
[----:B-1----:R-:W-:-:S05]  /*9ab0*/  IMAD.MOV.U32 R6, RZ, RZ, 0x1 ;  /* 0x00000001ff067424 */ /* 0x002fca00078e00ff */
[----:B------:R-:W-:-:S04]  /*9ac0*/  SHF.L.U32 R6, R6, 0x1f, RZ ;  /* 0x0000001f06067819 */ /* 0x000fc800000006ff */
[----:B------:R-:W1:Y:S02]  /*9ad0*/  SYNCS.PHASECHK.TRANS64.TRYWAIT P1, [R0+URZ+0x36438], R6 ;  /* 0x03643806000075a7 */ /* 0x000e64000802017f */
[----:B-1----:R-:W-:Y:S05]  /*9ae0*/  @!P1 BRA `(.L_x_1924) ;  /* 0x0000001800a09947 */ /* 0x002fea0003800000 */
.L_x_1948:
[----:B------:R-:W-:Y:S05]  /*9af0*/  @P0 BRA `(.L_x_1925) ;  /* 0x0000000000140947 */ /* 0x000fea0003800000 */
[----:B------:R-:W-:Y:S01]  /*9b00*/  ISETP.NE.AND P1, PT, R18, RZ, PT ;  /* 0x000000ff1200720c */ /* 0x000fe20003f25270 */
[----:B------:R-:W-:-:S04]  /*9b10*/  IMAD.MOV.U32 R3, RZ, RZ, 0x6100 ;  /* 0x00006100ff037424 */ /* 0x000fc800078e00ff */
[----:B------:R2:W-:Y:S08]  /*9b20*/  SYNCS.ARRIVE.TRANS64 RZ, [R0+URZ+0x36430], R3 ;  /* 0x0364300300ff79a7 */ /* 0x0005f0000800003f */
[----:B------:R-:W-:Y:S05]  /*9b30*/  @!P1 BRA `(.L_x_1925) ;  /* 0x0000000000049947 */ /* 0x000fea0003800000 */
[----:B------:R-:W-:Y:S01]  /*9b40*/  BPT.TRAP 0x1 ;  /* 0x000000040000795c */ /* 0x000fe20000300000 */
.L_x_1925:
[----:B------:R-:W3:Y:S01]  /*9b50*/  LDC.64 R16, c[0x0][0x728] ;  /* 0x0001ca00ff107b82 */ /* 0x000ee20000000a00 */
[----:B------:R-:W-:Y:S01]  /*9b60*/  IMAD.SHL.U32 R2, R19, 0x40, RZ ;  /* 0x0000004013027824 */ /* 0x000fe200078e00ff */
[----:B------:R-:W-:Y:S01]  /*9b70*/  UMOV UR32, 0x0 ;  /* 0x0000000000207882 */ /* 0x000fe20000000000 */
[C---:B------:R-:W-:Y:S01]  /*9b80*/  VIADD R22, R0.reuse, 0x36430 ;  /* 0x0003643000167836 */ /* 0x040fe20000000000 */
[----:B------:R-:W-:Y:S01]  /*9b90*/  UMOV UR33, 0x14f00000 ;  /* 0x14f0000000217882 */ /* 0x000fe20000000000 */
[----:B------:R-:W-:Y:S01]  /*9ba0*/  VIADD R23, R0, 0x2a000 ;  /* 0x0002a00000177836 */ /* 0x000fe20000000000 */
[----:B--2---:R-:W-:Y:S01]  /*9bb0*/  IADD3 R3, P1, R2, UR14, RZ ;  /* 0x0000000e02037c10 */ /* 0x004fe2000ff3e0ff */
[----:B------:R-:W-:Y:S01]  /*9bc0*/  VIADD R24, R0, 0x2c000 ;  /* 0x0002c00000187836 */ /* 0x000fe20000000000 */
[----:B------:R-:W2:Y:S01]  /*9bd0*/  LDC.64 R12, c[0x0][0x198] ;  /* 0x00006600ff0c7b82 */ /* 0x000ea20000000a00 */
[----:B------:R-:W-:Y:S01]  /*9be0*/  R2UR UR27, R2 ;  /* 0x00000000021b72ca */ /* 0x000fe200000e0000 */
[----:B------:R-:W-:Y:S01]  /*9bf0*/  VIADD R25, R0, 0x2e000 ;  /* 0x0002e00000197836 */ /* 0x000fe20000000000 */
[----:B------:R-:W-:Y:S01]  /*9c00*/  LEA.HI.X.SX32 R4, R2, R9, 0x1, P1 ;  /* 0x0000000902047211 */ /* 0x000fe200008f0eff */
        /* <DEDUP_REMOVED lines=21> */
[----:B------:R-:W-:Y:S01]  /*9d60*/  UMOV UR9, UR25 ;  /* 0x0000001900097c82 */ /* 0x000fe20008000000 */
[----:B------:R-:W-:Y:S01]  /*9d70*/  UMOV UR11, UR27 ;  /* 0x0000001b000b7c82 */ /* 0x000fe20008000000 */
        /* <DEDUP_REMOVED lines=13> */
.L_x_1949:
[----:B------:R-:W-:Y:S05]  /*9e50*/  @P0 BRA `(.L_x_1927) ;  /* 0x0000000000140947 */ /* 0x000fea0003800000 */
[----:B------:R-:W-:Y:S01]  /*9e60*/  ISETP.NE.AND P1, PT, R18, RZ, PT ;  /* 0x000000ff1200720c */ /* 0x000fe20003f25270 */
[----:B--2---:R-:W-:-:S04]  /*9e70*/  IMAD.MOV.U32 R3, RZ, RZ, 0x6100 ;  /* 0x00006100ff037424 */ /* 0x004fc800078e00ff */
[----:B------:R3:W-:Y:S08]  /*9e80*/  SYNCS.ARRIVE.TRANS64 RZ, [R0+URZ+0x36418], R3 ;  /* 0x0364180300ff79a7 */ /* 0x0007f0000800003f */
[----:B------:R-:W-:Y:S05]  /*9e90*/  @!P1 BRA `(.L_x_1927) ;  /* 0x0000000000049947 */ /* 0x000fea0003800000 */
[----:B------:R-:W-:Y:S01]  /*9ea0*/  BPT.TRAP 0x1 ;  /* 0x000000040000795c */ /* 0x000fe20000300000 */
.L_x_1927:
[----:B------:R-:W-:Y:S01]  /*9eb0*/  VIADD R27, R2, 0x40 ;  /* 0x00000040021b7836 */ /* 0x000fe20000000000 */
[----:B------:R-:W-:Y:S01]  /*9ec0*/  ULDC.64 UR8, c[0x0][0x700] ;  /* 0x0001c00000087ab9 */ /* 0x000fe20000000a00 */
[----:B------:R-:W-:Y:S01]  /*9ed0*/  R2UR UR40, R0 ;  /* 0x00000000002872ca */ /* 0x000fe200000e0000 */
[----:B------:R-:W-:Y:S01]  /*9ee0*/  IMAD.U32 R11, RZ, RZ, UR8 ;  /* 0x00000008ff0b7e24 */ /* 0x000fe2000f8e00ff */
[----:B------:R-:W-:Y:S01]  /*9ef0*/  UMOV UR32, 0x0 ;  /* 0x0000000000207882 */ /* 0x000fe20000000000 */
[C---:B------:R-:W-:Y:S01]  /*9f00*/  IADD3 R2, P1, R27.reuse, UR22, RZ ;  /* 0x000000161b027c10 */ /* 0x040fe2000ff3e0ff */
[----:B------:R-:W-:Y:S01]  /*9f10*/  IMAD.U32 R12, RZ, RZ, UR9 ;  /* 0x00000009ff0c7e24 */ /* 0x000fe2000f8e00ff */
[----:B------:R-:W-:Y:S01]  /*9f20*/  SHF.R.S32.HI R28, RZ, 0x1f, R27 ;  /* 0x0000001fff1c7819 */ /* 0x000fe2000001141b */
[----:B------:R-:W-:Y:S01]  /*9f30*/  VIADD R29, R27, UR6 ;  /* 0x000000061b1d7c36 */ /* 0x000fe20008000000 */
[----:B--23--:R-:W-:Y:S01]  /*9f40*/  LEA R3, P2, R2, R11, 0x2 ;  /* 0x0000000b02037211 */ /* 0x00cfe200078410ff */
[----:B------:R-:W-:Y:S01]  /*9f50*/  UMOV UR33, 0x14f00000 ;  /* 0x14f0000000217882 */ /* 0x000fe20000000000 */
[----:B------:R-:W-:Y:S01]  /*9f60*/  UMOV UR18, URZ ;  /* 0x0000003f00127c82 */ /* 0x000fe20008000000 */
[----:B------:R-:W-:Y:S01]  /*9f70*/  UMOV UR20, UR28 ;  /* 0x0000001c00147c82 */ /* 0x000fe20008000000 */
[----:B------:R-:W-:Y:S01]  /*9f80*/  R2UR UR42, R3 ;  /* 0x00000000032a72ca */ /* 0x000fe200000e0000 */
[----:B------:R-:W-:Y:S01]  /*9f90*/  IMAD.X R3, R28, 0x1, R8, P1 ;  /* 0x000000011c037824 */ /* 0x000fe200008e0608 */
[----:B------:R-:W-:Y:S01]  /*9fa0*/  R2UR UR19, R29 ;  /* 0x000000001d1372ca */ /* 0x000fe200000e0000 */
[----:B------:R-:W-:Y:S01]  /*9fb0*/  UIADD3 UR17, UR40, 0x36418, URZ ;  /* 0x0003641828117890 */ /* 0x000fe2000fffe03f */
[----:B------:R-:W-:Y:S01]  /*9fc0*/  SHF.L.U32 R18, RZ, 0x1f, RZ ;  /* 0x0000001fff127819 */ /* 0x000fe200000006ff */
[----:B------:R-:W-:Y:S01]  /*9fd0*/  UIADD3 UR16, UR40, 0x24000, URZ ;  /* 0x0002400028107890 */ /* 0x000fe2000fffe03f */
        /* <DEDUP_REMOVED lines=24> */
[----:B------:R3:W4:Y:S02]  /*a160*/  SYNCS.PHASECHK.TRANS64.TRYWAIT P1, [R0+URZ+0x36438], R18 ;  /* 0x03643812000075a7 */ /* 0x000724000802017f */
[----:B---3--:R-:W3:Y:S02]  /*a170*/  S2R R18, SR_TID.X ;  /* 0x0000000000127919 */ /* 0x008ee40000002100 */
[----:B---3--:R-:W-:Y:S01]  /*a180*/  LOP3.LUT R18, R18, 0x1f, RZ, 0xc0, !PT ;  /* 0x0000001f12127812 */ /* 0x008fe200078ec0ff */
[----:B--2-4-:R-:W-:Y:S06]  /*a190*/  @!P1 BRA `(.L_x_1928) ;  /* 0x00000014001c9947 */ /* 0x014fec0003800000 */
.L_x_1950:
[----:B------:R-:W-:Y:S05]  /*a1a0*/  @P0 BRA `(.L_x_1929) ;  /* 0x00000000001c0947 */ /* 0x000fea0003800000 */
[----:B------:R-:W-:-:S04]  /*a1b0*/  IMAD.MOV.U32 R18, RZ, RZ, 0x6100 ;  /* 0x00006100ff127424 */ /* 0x000fc800078e00ff */
[----:B------:R2:W-:Y:S02]  /*a1c0*/  SYNCS.ARRIVE.TRANS64 RZ, [R0+URZ+0x36430], R18 ;  /* 0x0364301200ff79a7 */ /* 0x0005e4000800003f */
[----:B--2---:R-:W2:Y:S02]  /*a1d0*/  S2R R18, SR_TID.X ;  /* 0x0000000000127919 */ /* 0x004ea40000002100 */
[----:B--2---:R-:W-:-:S04]  /*a1e0*/  LOP3.LUT R18, R18, 0x1f, RZ, 0xc0, !PT ;  /* 0x0000001f12127812 */ /* 0x004fc800078ec0ff */
[----:B------:R-:W-:-:S13]  /*a1f0*/  ISETP.NE.AND P1, PT, R18, RZ, PT ;  /* 0x000000ff1200720c */ /* 0x000fda0003f25270 */
[----:B------:R-:W-:Y:S05]  /*a200*/  @!P1 BRA `(.L_x_1929) ;  /* 0x0000000000049947 */ /* 0x000fea0003800000 */
[----:B------:R-:W-:Y:S01]  /*a210*/  BPT.TRAP 0x1 ;  /* 0x000000040000795c */ /* 0x000fe20000300000 */
.L_x_1929:
[----:B------:R-:W-:Y:S01]  /*a220*/  IADD3 R27, P1, R27, UR14, RZ ;  /* 0x0000000e1b1b7c10 */ /* 0x000fe2000ff3e0ff */
        /* <DEDUP_REMOVED lines=36> */
.L_x_1952:
[----:B------:R-:W-:Y:S05]  /*a470*/  @P0 BRA `(.L_x_1931) ;  /* 0x0000000000140947 */ /* 0x000fea0003800000 */
[----:B------:R-:W-:Y:S01]  /*a480*/  ISETP.NE.AND P1, PT, R18, RZ, PT ;  /* 0x000000ff1200720c */ /* 0x000fe20003f25270 */
[----:B--2---:R-:W-:-:S04]  /*a490*/  IMAD.MOV.U32 R5, RZ, RZ, 0x6100 ;  /* 0x00006100ff057424 */ /* 0x004fc800078e00ff */
[----:B------:R3:W-:Y:S08]  /*a4a0*/  SYNCS.ARRIVE.TRANS64 RZ, [R0+URZ+0x36410], R5 ;  /* 0x0364100500ff79a7 */ /* 0x0007f0000800003f */
[----:B------:R-:W-:Y:S05]  /*a4b0*/  @!P1 BRA `(.L_x_1931) ;  /* 0x0000000000049947 */ /* 0x000fea0003800000 */
[----:B------:R-:W-:Y:S01]  /*a4c0*/  BPT.TRAP 0x1 ;  /* 0x000000040000795c */ /* 0x000fe20000300000 */
.L_x_1931:
        /* <DEDUP_REMOVED lines=8> */
[----:B------:R-:W-:Y:S01]  /*a550*/  UMOV UR20, UR28 ;  /* 0x0000001c00147c82 */ /* 0x000fe20008000000 */
[----:B------:R-:W-:Y:S01]  /*a560*/  UMOV UR21, UR29 ;  /* 0x0000001d00157c82 */ /* 0x000fe20008000000 */
[----:B------:R-:W-:Y:S01]  /*a570*/  UMOV UR10, 0x40 ;  /* 0x00000040000a7882 */ /* 0x000fe20000000000 */
[----:B------:R-:W-:Y:S01]  /*a580*/  UMOV UR12, UR28 ;  /* 0x0000001c000c7c82 */ /* 0x000fe20008000000 */
[----:B------:R-:W-:Y:S01]  /*a590*/  UMOV UR13, UR29 ;  /* 0x0000001d000d7c82 */ /* 0x000fe20008000000 */
[----:B------:R-:W-:-:S02]  /*a5a0*/  UIADD3 UR7, UR7, 0x2, URZ ;  /* 0x0000000207077890 */ /* 0x000fc4000fffe03f */
[----:B------:R-:W-:Y:S02]  /*a5b0*/  UIADD3 UR16, UR40, 0x1e000, URZ ;  /* 0x0001e00028107890 */ /* 0x000fe4000fffe03f */
[----:B------:R-:W-:Y:S02]  /*a5c0*/  USHF.L.U32 UR19, UR7, 0x6, URZ ;  /* 0x0000000607137899 */ /* 0x000fe4000800063f */
[----:B------:R-:W-:Y:S01]  /*a5d0*/  UIADD3 UR17, UR40, 0x36410, URZ ;  /* 0x0003641028117890 */ /* 0x000fe2000fffe03f */
[----:B------:R-:W-:Y:S01]  /*a5e0*/  IMAD.U32 R19, RZ, RZ, UR7 ;  /* 0x00000007ff137e24 */ /* 0x000fe2000f8e00ff */
[----:B------:R-:W-:Y:S02]  /*a5f0*/  UIADD3 UR8, UP0, UR19, UR22, URZ ;  /* 0x0000001613087290 */ /* 0x000fe4000ff1e03f */
[----:B--23--:R-:W-:Y:S01]  /*a600*/  IMAD.U32 R5, RZ, RZ, UR19 ;  /* 0x00000013ff057e24 */ /* 0x00cfe2000f8e00ff */
[----:B------:R-:W-:Y:S02]  /*a610*/  UIADD3 UR19, UR19, UR6, URZ ;  /* 0x0000000613137290 */ /* 0x000fe4000fffe03f */
[----:B------:R-:W-:Y:S01]  /*a620*/  UIADD3 UR24, UR40, 0x22000, URZ ;  /* 0x0002200028187890 */ /* 0x000fe2000fffe03f */
[----:B------:R-:W-:Y:S01]  /*a630*/  PLOP3.LUT P1, PT, PT, PT, UP0, 0x80, 0x0 ;  /* 0x000000000000781c */ /* 0x000fe20003f2f008 */
[----:B------:R-:W-:Y:S01]  /*a640*/  IMAD.U32 R4, RZ, RZ, UR8 ;  /* 0x00000008ff047e24 */ /* 0x000fe2000f8e00ff */
[----:B------:R-:W-:-:S02]  /*a650*/  UIADD3 UR8, UR40, 0x20000, URZ ;  /* 0x0002000028087890 */ /* 0x000fc4000fffe03f */
[----:B------:R-:W-:Y:S01]  /*a660*/  LEA.HI.X.SX32 R5, R5, R8, 0x1, P1 ;  /* 0x0000000805057211 */ /* 0x000fe200008f0eff */
[----:B------:R-:W-:Y:S01]  /*a670*/  UIADD3 UR40, UR40, 0x30000, URZ ;  /* 0x0003000028287890 */ /* 0x000fe2000fffe03f */
[C---:B------:R-:W-:Y:S01]  /*a680*/  LEA R16, P1, R4.reuse, R11, 0x2 ;  /* 0x0000000b04107211 */ /* 0x040fe200078210ff */
[----:B------:R-:W-:Y:S01]  /*a690*/  UMOV UR9, UR17 ;  /* 0x0000001100097c82 */ /* 0x000fe20008000000 */
[----:B------:R-:W-:Y:S01]  /*a6a0*/  UMOV UR11, UR19 ;  /* 0x00000013000b7c82 */ /* 0x000fe20008000000 */
[----:B------:R-:W-:Y:S01]  /*a6b0*/  UMOV UR26, 0x80 ;  /* 0x00000080001a7882 */ /* 0x000fe20000000000 */
[----:B------:R-:W-:Y:S01]  /*a6c0*/  LEA.HI.X R4, R4, R12, R5, 0x2, P1 ;  /* 0x0000000c04047211 */ /* 0x000fe200008f1405 */
[----:B------:R-:W-:Y:S01]  /*a6d0*/  UMOV UR25, UR17 ;  /* 0x0000001100197c82 */ /* 0x000fe20008000000 */
[----:B------:R-:W-:Y:S01]  /*a6e0*/  R2UR UR42, R16 ;  /* 0x00000000102a72ca */ /* 0x000fe200000e0000 */
[----:B------:R2:W-:Y:S01]  /*a6f0*/  UTMALDG.4D [UR16], [UR30], desc[UR32] ;  /* 0x000020101e0075b4 */ /* 0x0005e20008019000 */
[----:B------:R-:W-:Y:S01]  /*a700*/  R2UR UR43, R4 ;  /* 0x00000000042b72ca */ /* 0x000fe200000e0000 */
[----:B------:R-:W-:Y:S01]  /*a710*/  UMOV UR27, UR19 ;  /* 0x00000013001b7c82 */ /* 0x000fe20008000000 */
[----:B------:R-:W-:Y:S01]  /*a720*/  ISETP.NE.AND P1, PT, R21, RZ, PT ;  /* 0x000000ff1500720c */ /* 0x000fe20003f25270 */
[----:B------:R-:W-:Y:S01]  /*a730*/  UMOV UR41, UR17 ;  /* 0x0000001100297c82 */ /* 0x000fe20008000000 */
[----:B------:R-:W-:Y:S01]  /*a740*/  UMOV UR34, 0x10 ;  /* 0x0000001000227882 */ /* 0x000fe20000000000 */
[----:B------:R2:W-:Y:S01]  /*a750*/  UTMALDG.4D [UR8], [UR30], desc[UR32] ;  /* 0x000020081e0075b4 */ /* 0x0005e20008019000 */
[----:B------:R2:W-:Y:S07]  /*a760*/  UTMALDG.4D [UR24], [UR30], desc[UR32] ;  /* 0x000020181e0075b4 */ /* 0x0005ee0008019000 */
[----:B------:R2:W-:Y:S02]  /*a770*/  UBLKCP.S.G [UR40], [UR42], UR34 ;  /* 0x000000282a0073ba */ /* 0x0005e40008000222 */
[----:B--2---:R-:W-:Y:S05]  /*a780*/  @P1 BRA `(.L_x_1932) ;  /* 0xfffffff000c81947 */ /* 0x004fea000383ffff */
.L_x_1923:
[----:B------:R-:W-:Y:S01]  /*a790*/  ISETP.NE.AND P1, PT, R20, RZ, PT ;  /* 0x000000ff1400720c */ /* 0x000fe20003f25270 */
[----:B------:R-:W-:Y:S02]  /*a7a0*/  IMAD.MOV.U32 R5, RZ, RZ, R14 ;  /* 0x000000ffff057224 */ /* 0x000fe400078e000e */
[----:B------:R-:W-:-:S10]  /*a7b0*/  IMAD.MOV.U32 R16, RZ, RZ, 0x1 ;  /* 0x00000001ff107424 */ /* 0x000fd400078e00ff */
[----:B------:R-:W-:Y:S05]  /*a7c0*/  @!P1 BRA `(.L_x_1922) ;  /* 0x00000004008c9947 */ /* 0x000fea0003800000 */
[----:B------:R-:W2:Y:S02]  /*a7d0*/  SYNCS.PHASECHK.TRANS64.TRYWAIT P1, [R0+URZ+0x36438], R6 ;  /* 0x03643806000075a7 */ /* 0x000ea4000802017f */
[----:B--2---:R-:W-:Y:S05]  /*a7e0*/  @!P1 BRA `(.L_x_1933) ;  /* 0x0000000c00c09947 */ /* 0x004fea0003800000 */
.L_x_1953:
[----:B------:R-:W-:Y:S05]  /*a7f0*/  @P0 BRA `(.L_x_1934) ;  /* 0x0000000000140947 */ /* 0x000fea0003800000 */
[----:B------:R-:W-:Y:S01]  /*a800*/  ISETP.NE.AND P1, PT, R18, RZ, PT ;  /* 0x000000ff1200720c */ /* 0x000fe20003f25270 */
[----:B------:R-:W-:-:S04]  /*a810*/  IMAD.MOV.U32 R5, RZ, RZ, 0x6100 ;  /* 0x00006100ff057424 */ /* 0x000fc800078e00ff */
[----:B------:R3:W-:Y:S08]  /*a820*/  SYNCS.ARRIVE.TRANS64 RZ, [R0+URZ+0x36430], R5 ;  /* 0x0364300500ff79a7 */ /* 0x0007f0000800003f */
[----:B------:R-:W-:Y:S05]  /*a830*/  @!P1 BRA `(.L_x_1934) ;  /* 0x0000000000049947 */ /* 0x000fea0003800000 */
[----:B------:R-:W-:Y:S01]  /*a840*/  BPT.TRAP 0x1 ;  /* 0x000000040000795c */ /* 0x000fe20000300000 */
.L_x_1934:
[----:B---3--:R-:W3:Y:S01]  /*a850*/  LDC.64 R4, c[0x0][0x728] ;  /* 0x0001ca00ff047b82 */ /* 0x008ee20000000a00 */
[----:B------:R-:W-:Y:S01]  /*a860*/  IMAD.SHL.U32 R20, R19, 0x40, RZ ;  /* 0x0000004013147824 */ /* 0x000fe200078e00ff */
[----:B------:R-:W-:Y:S01]  /*a870*/  R2UR UR24, R0 ;  /* 0x00000000001872ca */ /* 0x000fe200000e0000 */
[----:B------:R-:W-:Y:S01]  /*a880*/  UMOV UR32, 0x0 ;  /* 0x0000000000207882 */ /* 0x000fe20000000000 */
[----:B------:R-:W-:Y:S01]  /*a890*/  UMOV UR33, 0x14f00000 ;  /* 0x14f0000000217882 */ /* 0x000fe20000000000 */
[----:B------:R-:W-:Y:S01]  /*a8a0*/  UMOV UR18, URZ ;  /* 0x0000003f00127c82 */ /* 0x000fe20008000000 */
[C---:B-12---:R-:W-:Y:S01]  /*a8b0*/  IADD3 R6, P1, R20.reuse, UR14, RZ ;  /* 0x0000000e14067c10 */ /* 0x046fe2000ff3e0ff */
        /* <DEDUP_REMOVED lines=13> */
[----:B---3--:R-:W-:Y:S01]  /*a990*/  LEA R4, P2, R6, R4, 0x2 ;  /* 0x0000000406047211 */ /* 0x008fe200078410ff */
[----:B------:R-:W-:Y:S01]  /*a9a0*/  UIADD3 UR24, UR24, 0x2e000, URZ ;  /* 0x0002e00018187890 */ /* 0x000fe2000fffe03f */
[----:B------:R-:W-:Y:S02]  /*a9b0*/  UMOV UR9, UR17 ;  /* 0x0000001100097c82 */ /* 0x000fe40008000000 */
[----:B------:R-:W-:Y:S01]  /*a9c0*/  R2UR UR40, R4 ;  /* 0x00000000042872ca */ /* 0x000fe200000e0000 */
[----:B------:R-:W-:Y:S01]  /*a9d0*/  UMOV UR11, UR19 ;  /* 0x00000013000b7c82 */ /* 0x000fe20008000000 */
[----:B------:R-:W-:Y:S01]  /*a9e0*/  IADD3 R4, P1, R10, 0x1f0, RZ ;  /* 0x000001f00a047810 */ /* 0x000fe20007f3e0ff */
[----:B------:R-:W-:Y:S01]  /*a9f0*/  UMOV UR25, UR17 ;  /* 0x0000001100197c82 */ /* 0x000fe20008000000 */
[----:B------:R-:W-:Y:S01]  /*aa00*/  LEA.HI.X R5, R6, R5, R15, 0x2, P2 ;  /* 0x0000000506057211 */ /* 0x000fe200010f140f */
        /* <DEDUP_REMOVED lines=12> */
[----:B------:R-:W2:Y:S02]  /*aad0*/  SYNCS.PHASECHK.TRANS64.TRYWAIT P1, [R0+URZ+0x36428], R5 ;  /* 0x03642805000075a7 */ /* 0x000ea4000802017f */
[----:B-12---:R-:W-:Y:S05]  /*aae0*/  @!P1 BRA `(.L_x_1935) ;  /* 0x0000000c00149947 */ /* 0x006fea0003800000 */
.L_x_1954:
[----:B------:R-:W-:Y:S01]  /*aaf0*/  IMAD.MOV.U32 R16, RZ, RZ, RZ ;  /* 0x000000ffff107224 */ /* 0x000fe200078e00ff */
[----:B------:R-:W-:Y:S06]  /*ab00*/  @P0 BRA `(.L_x_1936) ;  /* 0x0000000000140947 */ /* 0x000fec0003800000 */
[----:B------:R-:W-:Y:S01]  /*ab10*/  ISETP.NE.AND P1, PT, R18, RZ, PT ;  /* 0x000000ff1200720c */ /* 0x000fe20003f25270 */
[----:B-1----:R-:W-:-:S04]  /*ab20*/  IMAD.MOV.U32 R5, RZ, RZ, 0x6100 ;  /* 0x00006100ff057424 */ /* 0x002fc800078e00ff */
[----:B------:R2:W-:Y:S08]  /*ab30*/  SYNCS.ARRIVE.TRANS64 RZ, [R0+URZ+0x36418], R5 ;  /* 0x0364180500ff79a7 */ /* 0x0005f0000800003f */
[----:B------:R-:W-:Y:S05]  /*ab40*/  @!P1 BRA `(.L_x_1936) ;  /* 0x0000000000049947 */ /* 0x000fea0003800000 */
[----:B------:R-:W-:Y:S01]  /*ab50*/  BPT.TRAP 0x1 ;  /* 0x000000040000795c */ /* 0x000fe20000300000 */
.L_x_1936:
        /* <DEDUP_REMOVED lines=16> */
[----:B------:R-:W-:Y:S02]  /*ac60*/  UIADD3 UR7, UP0, UR19, UR22, URZ ;  /* 0x0000001613077290 */ /* 0x000fe4000ff1e03f */
[----:B-12---:R-:W-:Y:S01]  /*ac70*/  IMAD.U32 R5, RZ, RZ, UR19 ;  /* 0x00000013ff057e24 */ /* 0x006fe2000f8e00ff */
[----:B------:R-:W-:Y:S02]  /*ac80*/  UIADD3 UR17, UR40, 0x36418, URZ ;  /* 0x0003641828117890 */ /* 0x000fe4000fffe03f */
[----:B------:R-:W-:Y:S01]  /*ac90*/  UIADD3 UR19, UR19, UR6, URZ ;  /* 0x0000000613137290 */ /* 0x000fe2000fffe03f */
[----:B------:R-:W-:Y:S01]  /*aca0*/  PLOP3.LUT P1, PT, PT, PT, UP0, 0x80, 0x0 ;  /* 0x000000000000781c */ /* 0x000fe20003f2f008 */
[----:B------:R-:W-:Y:S01]  /*acb0*/  IMAD.U32 R4, RZ, RZ, UR7 ;  /* 0x00000007ff047e24 */ /* 0x000fe2000f8e00ff */
[----:B------:R-:W-:Y:S02]  /*acc0*/  UIADD3 UR8, UR40, 0x26000, URZ ;  /* 0x0002600028087890 */ /* 0x000fe4000fffe03f */
[----:B------:R-:W-:Y:S01]  /*acd0*/  LEA.HI.X.SX32 R5, R5, R8, 0x1, P1 ;  /* 0x0000000805057211 */ /* 0x000fe200008f0eff */
[----:B------:R-:W-:Y:S01]  /*ace0*/  UIADD3 UR24, UR40, 0x28000, URZ ;  /* 0x0002800028187890 */ /* 0x000fe2000fffe03f */
[C---:B------:R-:W-:Y:S01]  /*acf0*/  LEA R11, P1, R4.reuse, R11, 0x2 ;  /* 0x0000000b040b7211 */ /* 0x040fe200078210ff */
[----:B------:R-:W-:Y:S01]  /*ad00*/  UIADD3 UR40, UR40, 0x30100, URZ ;  /* 0x0003010028287890 */ /* 0x000fe2000fffe03f */
[----:B------:R2:W-:Y:S01]  /*ad10*/  UTMALDG.4D [UR16], [UR30], desc[UR32] ;  /* 0x000020101e0075b4 */ /* 0x0005e20008019000 */
[----:B------:R-:W-:Y:S01]  /*ad20*/  UMOV UR9, UR17 ;  /* 0x0000001100097c82 */ /* 0x000fe20008000000 */
[----:B------:R-:W-:Y:S01]  /*ad30*/  LEA.HI.X R12, R4, R12, R5, 0x2, P1 ;  /* 0x0000000c040c7211 */ /* 0x000fe200008f1405 */
[----:B------:R-:W-:Y:S01]  /*ad40*/  UMOV UR11, UR19 ;  /* 0x00000013000b7c82 */ /* 0x000fe20008000000 */
[----:B------:R-:W-:Y:S01]  /*ad50*/  R2UR UR42, R11 ;  /* 0x000000000b2a72ca */ /* 0x000fe200000e0000 */
[----:B------:R-:W-:Y:S01]  /*ad60*/  UMOV UR25, UR17 ;  /* 0x0000001100197c82 */ /* 0x000fe20008000000 */
[----:B------:R-:W-:Y:S01]  /*ad70*/  R2UR UR43, R12 ;  /* 0x000000000c2b72ca */ /* 0x000fe200000e0000 */
[----:B------:R-:W-:Y:S01]  /*ad80*/  UMOV UR27, UR19 ;  /* 0x00000013001b7c82 */ /* 0x000fe20008000000 */
[----:B------:R-:W-:Y:S01]  /*ad90*/  UMOV UR41, UR17 ;  /* 0x0000001100297c82 */ /* 0x000fe20008000000 */
[----:B------:R2:W-:Y:S01]  /*ada0*/  UTMALDG.4D [UR8], [UR30], desc[UR32] ;  /* 0x000020081e0075b4 */ /* 0x0005e20008019000 */
[----:B------:R-:W-:Y:S01]  /*adb0*/  UMOV UR7, 0x10 ;  /* 0x0000001000077882 */ /* 0x000fe20000000000 */
[----:B------:R-:W-:Y:S01]  /*adc0*/  IMAD.MOV.U32 R5, RZ, RZ, R14 ;  /* 0x000000ffff057224 */ /* 0x000fe200078e000e */
[----:B------:R2:W-:Y:S07]  /*add0*/  UTMALDG.4D [UR24], [UR30], desc[UR32] ;  /* 0x000020181e0075b4 */ /* 0x0005ee0008019000 */
[----:B------:R2:W-:Y:S02]  /*ade0*/  UBLKCP.S.G [UR40], [UR42], UR7 ;  /* 0x000000282a0073ba */ /* 0x0005e40008000207 */
[----:B--2---:R-:W-:Y:S01]  /*adf0*/  NOP ;  /* 0x0000000000007918 */ /* 0x004fe20000000000 */
.L_x_1922:
[----:B------:R-:W-:-:S04]  /*ae00*/  SHF.L.U32 R3, R16, 0x1f, RZ ;  /* 0x0000001f10037819 */ /* 0x000fc800000006ff */
[----:B------:R-:W2:Y:S02]  /*ae10*/  SYNCS.PHASECHK.TRANS64.TRYWAIT P1, [R0+URZ+0x36438], R3 ;  /* 0x03643803000075a7 */ /* 0x000ea4000802017f */
[----:B--2---:R-:W-:Y:S05]  /*ae20*/  @!P1 BRA `(.L_x_1937) ;  /* 0x0000000800589947 */ /* 0x004fea0003800000 */
.L_x_1955:
[----:B------:R-:W-:Y:S05]  /*ae30*/  @P0 BRA `(.L_x_1938) ;  /* 0x0000000000180947 */ /* 0x000fea0003800000 */
[----:B------:R-:W3:Y:S01]  /*ae40*/  S2R R2, SR_TID.X ;  /* 0x0000000000027919 */ /* 0x000ee20000002100 */
[----:B--2---:R-:W-:-:S04]  /*ae50*/  IMAD.MOV.U32 R3, RZ, RZ, 0x6100 ;  /* 0x00006100ff037424 */ /* 0x004fc800078e00ff */
[----:B------:R4:W-:Y:S01]  /*ae60*/  SYNCS.ARRIVE.TRANS64 RZ, [R0+URZ+0x36430], R3 ;  /* 0x0364300300ff79a7 */ /* 0x0009e2000800003f */
[----:B---3--:R-:W-:-:S13]  /*ae70*/  LOP3.LUT P0, RZ, R2, 0x1f, RZ, 0xc0, !PT ;  /* 0x0000001f02ff7812 */ /* 0x008fda000780c0ff */
[----:B----4-:R-:W-:Y:S05]  /*ae80*/  @!P0 BRA `(.L_x_1938) ;  /* 0x0000000000048947 */ /* 0x010fea0003800000 */
[----:B------:R-:W-:Y:S01]  /*ae90*/  BPT.TRAP 0x1 ;  /* 0x000000040000795c */ /* 0x000fe20000300000 */
.L_x_1938:
        /* <DEDUP_REMOVED lines=22> */
[----:B-12---:R-:W-:Y:S01]  /*b000*/  SEL R0, RZ, 0x1, P0 ;  /* 0x00000001ff007807 */ /* 0x006fe20000000000 */
[----:B------:R-:W-:Y:S01]  /*b010*/  ULEA UR30, UP0, UR8, UR30, 0x2 ;  /* 0x0000001e081e7291 */ /* 0x000fe2000f80103f */
[----:B------:R-:W-:Y:S01]  /*b020*/  SEL R2, R15, RZ, P0 ;  /* 0x000000ff0f027207 */ /* 0x000fe20000000000 */
[----:B------:R-:W-:Y:S01]  /*b030*/  UIADD3 UR16, UR24, 0x2a000, URZ ;  /* 0x0002a00018107890 */ /* 0x000fe2000fffe03f */
[----:B------:R-:W-:Y:S01]  /*b040*/  LOP3.LUT R0, R7, R0, RZ, 0x3c, !PT ;  /* 0x0000000007007212 */ /* 0x000fe200078e3cff */
[----:B------:R-:W-:-:S02]  /*b050*/  ULEA.HI.X UR31, UR8, UR31, UR7, 0x2, UP0 ;  /* 0x0000001f081f7291 */ /* 0x000fc400080f1407 */
[----:B------:R-:W-:Y:S02]  /*b060*/  UIADD3 UR19, UR19, UR6, URZ ;  /* 0x0000000613137290 */ /* 0x000fe4000fffe03f */
[----:B------:R-:W-:Y:S02]  /*b070*/  UIADD3 UR42, UR24, 0x30200, URZ ;  /* 0x00030200182a7890 */ /* 0x000fe4000fffe03f */
[----:B------:R-:W-:Y:S02]  /*b080*/  UIADD3 UR8, UR24, 0x2c000, URZ ;  /* 0x0002c00018087890 */ /* 0x000fe4000fffe03f */
[----:B------:R-:W-:Y:S01]  /*b090*/  UIADD3 UR24, UR24, 0x2e000, URZ ;  /* 0x0002e00018187890 */ /* 0x000fe2000fffe03f */
[----:B------:R-:W-:Y:S01]  /*b0a0*/  UMOV UR9, UR17 ;  /* 0x0000001100097c82 */ /* 0x000fe20008000000 */
[----:B------:R-:W-:Y:S01]  /*b0b0*/  UMOV UR11, UR19 ;  /* 0x00000013000b7c82 */ /* 0x000fe20008000000 */
[----:B------:R-:W-:Y:S01]  /*b0c0*/  UMOV UR26, 0x80 ;  /* 0x00000080001a7882 */ /* 0x000fe20000000000 */
[----:B------:R-:W-:Y:S01]  /*b0d0*/  UMOV UR25, UR17 ;  /* 0x0000001100197c82 */ /* 0x000fe20008000000 */
[----:B------:R1:W-:Y:S01]  /*b0e0*/  UTMALDG.4D [UR16], [UR32], desc[UR40] ;  /* 0x00002810200075b4 */ /* 0x0003e20008019000 */
[----:B------:R-:W-:Y:S01]  /*b0f0*/  UMOV UR27, UR19 ;  /* 0x00000013001b7c82 */ /* 0x000fe20008000000 */
[----:B------:R-:W-:Y:S01]  /*b100*/  UMOV UR43, UR17 ;  /* 0x00000011002b7c82 */ /* 0x000fe20008000000 */
[----:B------:R-:W-:Y:S01]  /*b110*/  UMOV UR7, 0x10 ;  /* 0x0000001000077882 */ /* 0x000fe20000000000 */
[----:B------:R1:W-:Y:S01]  /*b120*/  UTMALDG.4D [UR8], [UR32], desc[UR40] ;  /* 0x00002808200075b4 */ /* 0x0003e20008019000 */
[----:B------:R1:W-:Y:S01]  /*b130*/  UTMALDG.4D [UR24], [UR32], desc[UR40] ;  /* 0x00002818200075b4 */ /* 0x0003e20008019000 */
[----:B------:R1:W-:Y:S02]  /*b140*/  UBLKCP.S.G [UR42], [UR30], UR7 ;  /* 0x0000002a1e0073ba */ /* 0x0003e40008000207 */
[----:B-1----:R-:W-:Y:S01]  /*b150*/  NOP ;  /* 0x0000000000007918 */ /* 0x002fe20000000000 */
.L_x_1919:
[----:B------:R-:W-:Y:S05]  /*b160*/  BSYNC B0 ;  /* 0x0000000000007941 */ /* 0x000fea0003800000 */
.L_x_1914:
[----:B------:R-:W-:-:S03]  /*b170*/  UMOV UR7, 0xffffffff ;  /* 0xffffffff00077882 */ /* 0x000fc60000000000 */
[----:B------:R-:W-:Y:S05]  /*b180*/  BRA.DIV UR7, `(.L_x_1939) ;  /* 0x0000000607947947 */ /* 0x000fea000b800000 */
[----:B------:R-:W-:-:S13]  /*b190*/  ELECT P6, URZ, PT ;  /* 0x00000000003f782f */ /* 0x000fda00038c0000 */
.L_x_1958:
[----:B------:R-:W-:Y:S05]  /*b1a0*/  @!P6 BRA `(.L_x_1790) ;  /* 0x000000000074e947 */ /* 0x000fea0003800000 */
[----:B------:R-:W3:Y:S02]  /*b1b0*/  LDL.LU R3, [R1] ;  /* 0x0000000001037983 */ /* 0x000ee40000300800 */
[----:B---3--:R-:W-:-:S04]  /*b1c0*/  LOP3.LUT R3, R3, 0x2, RZ, 0xfc, !PT ;  /* 0x0000000203037812 */ /* 0x008fc800078efcff */
[----:B------:R-:W-:-:S13]  /*b1d0*/  ISETP.NE.AND P2, PT, R3, 0x3, PT ;  /* 0x000000030300780c */ /* 0x000fda0003f45270 */
[----:B------:R-:W-:Y:S05]  /*b1e0*/  @!P2 BRA `(.L_x_1940) ;  /* 0x000000000004a947 */ /* 0x000fea0003800000 */
[----:B--2---:R-:W-:Y:S01]  /*b1f0*/  BPT.TRAP 0x1 ;  /* 0x000000040000795c */ /* 0x004fe20000300000 */
.L_x_1940:
[----:B------:R-:W1:Y:S01]  /*b200*/  S2R R4, SR_CgaCtaId ;  /* 0x0000000000047919 */ /* 0x000e620000008800 */
[----:B------:R-:W-:-:S04]  /*b210*/  MOV R3, 0x400 ;  /* 0x0000040000037802 */ /* 0x000fc80000000f00 */
[----:B-1----:R-:W-:Y:S02]  /*b220*/  LEA R9, R4, R3, 0x18 ;  /* 0x0000000304097211 */ /* 0x002fe400078ec0ff */
        /* <DEDUP_REMOVED lines=12> */
.L_x_1959:
[----:B------:R-:W3:Y:S02]  /*b2f0*/  SYNCS.PHASECHK.TRANS64.TRYWAIT P0, [R3+URZ], R0 ;  /* 0x00000000030075a7 */ /* 0x000ee4000800017f */
[----:B---3--:R-:W-:Y:S05]  /*b300*/  @!P0 BRA `(.L_x_1942) ;  /* 0x0000000400688947 */ /* 0x008fea0003800000 */
.L_x_1960:
[----:B------:R-:W-:Y:S05]  /*b310*/  @!P2 BRA `(.L_x_1943) ;  /* 0x000000000004a947 */ /* 0x000fea0003800000 */
[----:B--2---:R-:W-:Y:S01]  /*b320*/  BPT.TRAP 0x1 ;  /* 0x000000040000795c */ /* 0x004fe20000300000 */
.L_x_1943:
[----:B------:R-:W-:-:S07]  /*b330*/  SHF.L.U32 R16, R16, 0x1f, RZ ;  /* 0x0000001f10107819 */ /* 0x000fce00000006ff */
.L_x_1944:
[----:B----4-:R4:W1:Y:S02]  /*b340*/  SYNCS.PHASECHK.TRANS64.TRYWAIT P0, [R9+URZ+0x36438], R16 ;  /* 0x03643810090075a7 */ /* 0x010864000800017f */
[----:B-1----:R-:W-:Y:S05]  /*b350*/  @!P0 NANOSLEEP.SYNCS 0x989680 ;  /* 0x009896800000895d */ /* 0x002fea0003900000 */
[----:B------:R-:W1:Y:S02]  /*b360*/  @!P0 SYNCS.PHASECHK.TRANS64 P0, [R9+URZ+0x36438], R16 ;  /* 0x03643810090085a7 */ /* 0x000e64000800007f */
[----:B-1----:R-:W-:Y:S05]  /*b370*/  @!P0 BRA `(.L_x_1944) ;  /* 0xfffffffc00f08947 */ /* 0x002fea000383ffff */
.L_x_1790:
[----:B--2---:R-:W-:Y:S05]  /*b380*/  BSYNC B6 ;  /* 0x0000000000067941 */ /* 0x004fea0003800000 */
.L_x_1784:
[----:B------:R-:W-:Y:S05]  /*b390*/  EXIT ;  /* 0x000000000000794d */ /* 0x000fea0003800000 */
.L_x_1801:
[----:B------:R-:W-:Y:S02]  /*b3a0*/  IMAD.MOV.U32 R12, RZ, RZ, RZ ;  /* 0x000000ffff0c7224 */ /* 0x000fe400078e00ff */
[----:B------:R-:W-:Y:S02]  /*b3b0*/  IMAD.MOV.U32 R11, RZ, RZ, 0x1f ;  /* 0x0000001fff0b7424 */ /* 0x000fe400078e00ff */
[----:B------:R-:W-:-:S07]  /*b3c0*/  IMAD.MOV.U32 R15, RZ, RZ, -0x1 ;  /* 0xffffffffff0f7424 */ /* 0x000fce00078e00ff */
[----:B-1----:R-:W-:Y:S05]  /*b3d0*/  WARPSYNC.COLLECTIVE R15, `(.L_x_1945) ;  /* 0x000000000f087348 */ /* 0x002fea0003c00000 */
[----:B------:R2:W3:Y:S02]  /*b3e0*/  SHFL.IDX P6, R14, R13, R12, R11 ;  /* 0x0000000c0d0e7389 */ /* 0x0004e400000c000b */
[----:B-123--:R-:W-:Y:S01]  /*b3f0*/  ENDCOLLECTIVE ;  /* 0x000000000000791b */ /* 0x00efe20003800000 */
.L_x_1945:
[----:B------:R-:W-:Y:S05]  /*b400*/  BRA `(.L_x_1946) ;  /* 0xffffff6000007947 */ /* 0x000fea000383ffff */
.L_x_1803:
[----:B-1----:R-:W-:-:S04]  /*b410*/  IMAD.U32 R3, RZ, RZ, UR36 ;  /* 0x00000024ff037e24 */ /* 0x002fc8000f8e00ff */
[----:B------:R1:W3:Y:S03]  /*b420*/  SYNCS.PHASECHK.TRANS64.TRYWAIT P0, [R3+URZ+0x36400], R10 ;  /* 0x0364000a030075a7 */ /* 0x0002e6000800017f */
[----:B---3--:R-:W-:Y:S05]  /*b430*/  @!P0 NANOSLEEP.SYNCS 0x989680 ;  /* 0x009896800000895d */ /* 0x008fea0003900000 */
[----:B------:R-:W3:Y:S02]  /*b440*/  @!P0 SYNCS.PHASECHK.TRANS64 P0, [R3+URZ+0x36400], R10 ;  /* 0x0364000a030085a7 */ /* 0x000ee4000800007f */
[----:B---3--:R-:W-:Y:S05]  /*b450*/  @!P0 BRA `(.L_x_1803) ;  /* 0xfffffffc00ec8947 */ /* 0x008fea000383ffff */
[----:B------:R-:W-:Y:S05]  /*b460*/  BRA `(.L_x_1802) ;  /* 0xffffff6000347947 */ /* 0x000fea000383ffff */
.L_x_1807:
[----:B--2---:R2:W3:Y:S02]  /*b470*/  SYNCS.PHASECHK.TRANS64.TRYWAIT P1, [R3+URZ+0x36410], R10 ;  /* 0x0364100a030075a7 */ /* 0x0044e4000802017f */
[----:B---3--:R-:W-:Y:S05]  /*b480*/  @!P1 NANOSLEEP.SYNCS 0x989680 ;  /* 0x009896800000995d */ /* 0x008fea0003900000 */
[----:B------:R-:W3:Y:S02]  /*b490*/  @!P1 SYNCS.PHASECHK.TRANS64 P1, [R3+URZ+0x36410], R10 ;  /* 0x0364100a030095a7 */ /* 0x000ee4000802007f */
[----:B---3--:R-:W-:Y:S05]  /*b4a0*/  @!P1 BRA `(.L_x_1807) ;  /* 0xfffffffc00f09947 */ /* 0x008fea000383ffff */
[----:B------:R-:W-:Y:S05]  /*b4b0*/  BRA `(.L_x_1806) ;  /* 0xffffff6800107947 */ /* 0x000fea000383ffff */
.L_x_1811:
[----:B----4-:R-:W-:-:S04]  /*b4c0*/  IMAD.U32 R12, RZ, RZ, UR36 ;  /* 0x00000024ff0c7e24 */ /* 0x010fc8000f8e00ff */
[----:B------:R4:W1:Y:S03]  /*b4d0*/  SYNCS.PHASECHK.TRANS64.TRYWAIT P1, [R12+URZ+0x36430], R11 ;  /* 0x0364300b0c0075a7 */ /* 0x000866000802017f */
[----:B-1----:R-:W-:Y:S05]  /*b4e0*/  @!P1 NANOSLEEP.SYNCS 0x989680 ;  /* 0x009896800000995d */ /* 0x002fea0003900000 */
[----:B------:R-:W1:Y:S02]  /*b4f0*/  @!P1 SYNCS.PHASECHK.TRANS64 P1, [R12+URZ+0x36430], R11 ;  /* 0x0364300b0c0095a7 */ /* 0x000e64000802007f */
[----:B-1----:R-:W-:Y:S05]  /*b500*/  @!P1 BRA `(.L_x_1811) ;  /* 0xfffffffc00ec9947 */ /* 0x002fea000383ffff */
[----:B------:R-:W-:Y:S05]  /*b510*/  BRA `(.L_x_1810) ;  /* 0xffffff6c00b07947 */ /* 0x000fea000383ffff */
.L_x_1920:
[----:B-1----:R1:W2:Y:S02]  /*b520*/  SYNCS.PHASECHK.TRANS64.TRYWAIT P1, [R0+URZ+0x36420], R6 ;  /* 0x03642006000075a7 */ /* 0x0022a4000802017f */
[----:B--2---:R-:W-:Y:S05]  /*b530*/  @!P1 NANOSLEEP.SYNCS 0x989680 ;  /* 0x009896800000995d */ /* 0x004fea0003900000 */
[----:B------:R-:W2:Y:S02]  /*b540*/  @!P1 SYNCS.PHASECHK.TRANS64 P1, [R0+URZ+0x36420], R6 ;  /* 0x03642006000095a7 */ /* 0x000ea4000802007f */
[----:B--2---:R-:W-:Y:S05]  /*b550*/  @!P1 BRA `(.L_x_1920) ;  /* 0xfffffffc00f09947 */ /* 0x004fea000383ffff */
[----:B------:R-:W-:Y:S05]  /*b560*/  BRA `(.L_x_1947) ;  /* 0xffffffdc006c7947 */ /* 0x000fea000383ffff */
.L_x_1924:
[----:B-1----:R1:W2:Y:S02]  /*b570*/  SYNCS.PHASECHK.TRANS64.TRYWAIT P1, [R0+URZ+0x36438], R6 ;  /* 0x03643806000075a7 */ /* 0x0022a4000802017f */
[----:B--2---:R-:W-:Y:S05]  /*b580*/  @!P1 NANOSLEEP.SYNCS 0x989680 ;  /* 0x009896800000995d */ /* 0x004fea0003900000 */
[----:B------:R-:W2:Y:S02]  /*b590*/  @!P1 SYNCS.PHASECHK.TRANS64 P1, [R0+URZ+0x36438], R6 ;  /* 0x03643806000095a7 */ /* 0x000ea4000802007f */
[----:B--2---:R-:W-:Y:S05]  /*b5a0*/  @!P1 BRA `(.L_x_1924) ;  /* 0xfffffffc00f09947 */ /* 0x004fea000383ffff */
[----:B------:R-:W-:Y:S05]  /*b5b0*/  BRA `(.L_x_1948) ;  /* 0xffffffe4004c7947 */ /* 0x000fea000383ffff */
.L_x_1926:
[----:B--2---:R2:W3:Y:S02]  /*b5c0*/  SYNCS.PHASECHK.TRANS64.TRYWAIT P1, [R0+URZ+0x36428], R3 ;  /* 0x03642803000075a7 */ /* 0x0044e4000802017f */
[----:B---3--:R-:W-:Y:S05]  /*b5d0*/  @!P1 NANOSLEEP.SYNCS 0x989680 ;  /* 0x009896800000995d */ /* 0x008fea0003900000 */
[----:B------:R-:W3:Y:S02]  /*b5e0*/  @!P1 SYNCS.PHASECHK.TRANS64 P1, [R0+URZ+0x36428], R3 ;  /* 0x03642803000095a7 */ /* 0x000ee4000802007f */
[----:B---3--:R-:W-:Y:S05]  /*b5f0*/  @!P1 BRA `(.L_x_1926) ;  /* 0xfffffffc00f09947 */ /* 0x008fea000383ffff */
[----:B------:R-:W-:Y:S05]  /*b600*/  BRA `(.L_x_1949) ;  /* 0xffffffe800107947 */ /* 0x000fea000383ffff */
.L_x_1928:
[----:B------:R-:W-:-:S04]  /*b610*/  SHF.L.U32 R18, RZ, 0x1f, RZ ;  /* 0x0000001fff127819 */ /* 0x000fc800000006ff */
[----:B------:R2:W3:Y:S03]  /*b620*/  SYNCS.PHASECHK.TRANS64.TRYWAIT P1, [R0+URZ+0x36438], R18 ;  /* 0x03643812000075a7 */ /* 0x0004e6000802017f */
[----:B---3--:R-:W-:Y:S05]  /*b630*/  @!P1 NANOSLEEP.SYNCS 0x989680 ;  /* 0x009896800000995d */ /* 0x008fea0003900000 */
[----:B------:R2:W3:Y:S02]  /*b640*/  @!P1 SYNCS.PHASECHK.TRANS64 P1, [R0+URZ+0x36438], R18 ;  /* 0x03643812000095a7 */ /* 0x0004e4000802007f */
[----:B--2---:R-:W2:Y:S02]  /*b650*/  S2R R18, SR_TID.X ;  /* 0x0000000000127919 */ /* 0x004ea40000002100 */
[----:B--2---:R-:W-:Y:S01]  /*b660*/  LOP3.LUT R18, R18, 0x1f, RZ, 0xc0, !PT ;  /* 0x0000001f12127812 */ /* 0x004fe200078ec0ff */
[----:B---3--:R-:W-:Y:S06]  /*b670*/  @!P1 BRA `(.L_x_1928) ;  /* 0xfffffffc00e49947 */ /* 0x008fec000383ffff */
[----:B------:R-:W-:Y:S05]  /*b680*/  BRA `(.L_x_1950) ;  /* 0xffffffe800c47947 */ /* 0x000fea000383ffff */
.L_x_1930:
[----:B------:R-:W-:-:S07]  /*b690*/  SHF.L.U32 R5, R7, 0x1f, RZ ;  /* 0x0000001f07057819 */ /* 0x000fce00000006ff */
.L_x_1951:
[----:B--2---:R2:W3:Y:S02]  /*b6a0*/  SYNCS.PHASECHK.TRANS64.TRYWAIT P1, [R0+URZ+0x36420], R5 ;  /* 0x03642005000075a7 */ /* 0x0044e4000802017f */
[----:B---3--:R-:W-:Y:S05]  /*b6b0*/  @!P1 NANOSLEEP.SYNCS 0x989680 ;  /* 0x009896800000995d */ /* 0x008fea0003900000 */
[----:B------:R-:W3:Y:S02]  /*b6c0*/  @!P1 SYNCS.PHASECHK.TRANS64 P1, [R0+URZ+0x36420], R5 ;  /* 0x03642005000095a7 */ /* 0x000ee4000802007f */
[----:B---3--:R-:W-:Y:S05]  /*b6d0*/  @!P1 BRA `(.L_x_1951) ;  /* 0xfffffffc00f09947 */ /* 0x008fea000383ffff */
[----:B------:R-:W-:Y:S05]  /*b6e0*/  BRA `(.L_x_1952) ;  /* 0xffffffec00607947 */ /* 0x000fea000383ffff */
.L_x_1933:
[----:B--2---:R2:W3:Y:S02]  /*b6f0*/  SYNCS.PHASECHK.TRANS64.TRYWAIT P1, [R0+URZ+0x36438], R6 ;  /* 0x03643806000075a7 */ /* 0x0044e4000802017f */
[----:B---3--:R-:W-:Y:S05]  /*b700*/  @!P1 NANOSLEEP.SYNCS 0x989680 ;  /* 0x009896800000995d */ /* 0x008fea0003900000 */
[----:B------:R-:W3:Y:S02]  /*b710*/  @!P1 SYNCS.PHASECHK.TRANS64 P1, [R0+URZ+0x36438], R6 ;  /* 0x03643806000095a7 */ /* 0x000ee4000802007f */
[----:B---3--:R-:W-:Y:S05]  /*b720*/  @!P1 BRA `(.L_x_1933) ;  /* 0xfffffffc00f09947 */ /* 0x008fea000383ffff */
[----:B------:R-:W-:Y:S05]  /*b730*/  BRA `(.L_x_1953) ;  /* 0xfffffff0002c7947 */ /* 0x000fea000383ffff */
.L_x_1935:
[----:B-1----:R1:W2:Y:S02]  /*b740*/  SYNCS.PHASECHK.TRANS64.TRYWAIT P1, [R0+URZ+0x36428], R5 ;  /* 0x03642805000075a7 */ /* 0x0022a4000802017f */
[----:B--2---:R-:W-:Y:S05]  /*b750*/  @!P1 NANOSLEEP.SYNCS 0x989680 ;  /* 0x009896800000995d */ /* 0x004fea0003900000 */
[----:B------:R-:W2:Y:S02]  /*b760*/  @!P1 SYNCS.PHASECHK.TRANS64 P1, [R0+URZ+0x36428], R5 ;  /* 0x03642805000095a7 */ /* 0x000ea4000802007f */
[----:B--2---:R-:W-:Y:S05]  /*b770*/  @!P1 BRA `(.L_x_1935) ;  /* 0xfffffffc00f09947 */ /* 0x004fea000383ffff */
[----:B------:R-:W-:Y:S05]  /*b780*/  BRA `(.L_x_1954) ;  /* 0xfffffff000d87947 */ /* 0x000fea000383ffff */
.L_x_1937:
[----:B--2---:R2:W3:Y:S02]  /*b790*/  SYNCS.PHASECHK.TRANS64.TRYWAIT P1, [R0+URZ+0x36438], R3 ;  /* 0x03643803000075a7 */ /* 0x0044e4000802017f */
[----:B---3--:R-:W-:Y:S05]  /*b7a0*/  @!P1 NANOSLEEP.SYNCS 0x989680 ;  /* 0x009896800000995d */ /* 0x008fea0003900000 */
[----:B------:R-:W3:Y:S02]  /*b7b0*/  @!P1 SYNCS.PHASECHK.TRANS64 P1, [R0+URZ+0x36438], R3 ;  /* 0x03643803000095a7 */ /* 0x000ee4000802007f */
[----:B---3--:R-:W-:Y:S05]  /*b7c0*/  @!P1 BRA `(.L_x_1937) ;  /* 0xfffffffc00f09947 */ /* 0x008fea000383ffff */
[----:B------:R-:W-:Y:S05]  /*b7d0*/  BRA `(.L_x_1955) ;  /* 0xfffffff400947947 */ /* 0x000fea000383ffff */
.L_x_1939:
[----:B------:R-:W-:Y:S01]  /*b7e0*/  BSSY B0, `(.L_x_1956) ;  /* 0x0000006000007945 */ /* 0x000fe20003800000 */
[----:B------:R-:W-:-:S07]  /*b7f0*/  IMAD.MOV.U32 R15, RZ, RZ, -0x1 ;  /* 0xffffffffff0f7424 */ /* 0x000fce00078e00ff */
[----:B--2---:R-:W-:Y:S05]  /*b800*/  WARPSYNC.COLLECTIVE R15, `(.L_x_1957) ;  /* 0x000000000f0c7348 */ /* 0x004fea0003c00000 */
[----:B------:R-:W-:Y:S02]  /*b810*/  ELECT P6, UR62, PT ;  /* 0x00000000003e782f */ /* 0x000fe400038c0000 */
[----:B------:R-:W-:Y:S01]  /*b820*/  MOV R14, UR62 ;  /* 0x0000003e000e7c02 */ /* 0x000fe20008000f00 */
[----:B--2---:R-:W-:Y:S10]  /*b830*/  ENDCOLLECTIVE ;  /* 0x000000000000791b */ /* 0x004ff40003800000 */
.L_x_1957:
[----:B------:R-:W-:Y:S05]  /*b840*/  BSYNC B0 ;  /* 0x0000000000007941 */ /* 0x000fea0003800000 */
.L_x_1956:
[----:B------:R-:W-:Y:S05]  /*b850*/  BRA `(.L_x_1958) ;  /* 0xfffffff800507947 */ /* 0x000fea000383ffff */
.L_x_1941:
[----:B-1----:R1:W3:Y:S02]  /*b860*/  SYNCS.PHASECHK.TRANS64.TRYWAIT P0, [R7+URZ], R4 ;  /* 0x00000004070075a7 */ /* 0x0022e4000800017f */
[----:B---3--:R-:W-:Y:S05]  /*b870*/  @!P0 NANOSLEEP.SYNCS 0x989680 ;  /* 0x009896800000895d */ /* 0x008fea0003900000 */
[----:B------:R-:W3:Y:S02]  /*b880*/  @!P0 SYNCS.PHASECHK.TRANS64 P0, [R7+URZ], R4 ;  /* 0x00000004070085a7 */ /* 0x000ee4000800007f */
[----:B---3--:R-:W-:Y:S05]  /*b890*/  @!P0 BRA `(.L_x_1941) ;  /* 0xfffffffc00f08947 */ /* 0x008fea000383ffff */
[----:B------:R-:W-:Y:S05]  /*b8a0*/  BRA `(.L_x_1959) ;  /* 0xfffffff800907947 */ /* 0x000fea000383ffff */
.L_x_1942:
[----:B---3--:R3:W4:Y:S02]  /*b8b0*/  SYNCS.PHASECHK.TRANS64.TRYWAIT P0, [R3+URZ], R0 ;  /* 0x00000000030075a7 */ /* 0x008724000800017f */
[----:B----4-:R-:W-:Y:S05]  /*b8c0*/  @!P0 NANOSLEEP.SYNCS 0x989680 ;  /* 0x009896800000895d */ /* 0x010fea0003900000 */
[----:B------:R-:W4:Y:S02]  /*b8d0*/  @!P0 SYNCS.PHASECHK.TRANS64 P0, [R3+URZ], R0 ;  /* 0x00000000030085a7 */ /* 0x000f24000800007f */
[----:B----4-:R-:W-:Y:S05]  /*b8e0*/  @!P0 BRA `(.L_x_1942) ;  /* 0xfffffffc00f08947 */ /* 0x010fea000383ffff */
[----:B------:R-:W-:Y:S05]  /*b8f0*/  BRA `(.L_x_1960) ;  /* 0xfffffff800847947 */ /* 0x000fea000383ffff */
.L_x_1961:
        /* <DEDUP_REMOVED lines=16> */
.L_x_3867:


//--------------------- .text._ZN7cutlass13device_kernelIN5flash11enable_sm90INS1_16FlashAttnBwdSm90INS1_25CollectiveMainloopBwdSm90ILi2ELi1ELi1EN4cute5tupleIJNS5_1CILi1EEES8_S8_EEENS6_IJNS7_ILi64EEENS7_ILi96EEENS7_ILi192EEEEEENS_10bfloat16_tEfNS_4arch4Sm90ELb0ELb1ELb1ELb1ELb1ELb0ELb1ELb0ELi3ELi1ELi1ELi1ELb0EEENS1_21CollectiveEpilogueBwdISD_SE_SG_Li384ELb1ELb1ELi3EEENS1_19SingleTileSchedulerILb1ELb0ELb0ELi96EEEEEEEEEvNT_6ParamsE --------------------------
	.section	.text._ZN7cutlass13device_kernelIN5flash11enable_sm90INS1_16FlashAttnBwdSm90INS1_25CollectiveMainloopBwdSm90ILi2ELi1ELi1EN4cute5tupleIJNS5_1CILi1EEES8_S8_EEENS6_IJNS7_ILi64EEENS7_ILi96EEENS7_ILi192EEEEEENS_10bfloat16_tEfNS_4arch4Sm90ELb0ELb1ELb1ELb1ELb1ELb0ELb1ELb0ELi3ELi1ELi1ELi1ELb0EEENS1_21CollectiveEpilogueBwdISD_SE_SG_Li384ELb1ELb1ELi3EEENS1_19SingleTileSchedulerILb1ELb0ELb0ELi96EEEEEEEEEvNT_6ParamsE,"ax",@progbits
	.align	128
.text._ZN7cutlass13device_kernelIN5flash11enable_sm90INS1_16FlashAttnBwdSm90INS1_25CollectiveMainloopBwdSm90ILi2ELi1ELi1EN4cute5tupleIJNS5_1CILi1EEES8_S8_EEENS6_IJNS7_ILi64EEENS7_ILi96EEENS7_ILi192EEEEEENS_10bfloat16_tEfNS_4arch4Sm90ELb0ELb1ELb1ELb1ELb1ELb0ELb1ELb0ELi3ELi1ELi1ELi1ELb0EEENS1_21CollectiveEpilogueBwdISD_SE_SG_Li384ELb1ELb1ELi3EEENS1_19SingleTileSchedulerILb1ELb0ELb0ELi96EEEEEEEEEvNT_6ParamsE:
        .type           _ZN7cutlass13device_kernelIN5flash11enable_sm90INS1_16FlashAttnBwdSm90INS1_25CollectiveMainloopBwdSm90ILi2ELi1ELi1EN4cute5tupleIJNS5_1CILi1EEES8_S8_EEENS6_IJNS7_ILi64EEENS7_ILi96EEENS7_ILi192EEEEEENS_10bfloat16_tEfNS_4arch4Sm90ELb0ELb1ELb1ELb1ELb1ELb0ELb1ELb0ELi3ELi1ELi1ELi1ELb0EEENS1_21CollectiveEpilogueBwdISD_SE_SG_Li384ELb1ELb1ELi3EEENS1_19SingleTileSchedulerILb1ELb0ELb0ELi96EEEEEEEEEvNT_6ParamsE,@function
        .size           _ZN7cutlass13device_kernelIN5flash11enable_sm90INS1_16FlashAttnBwdSm90INS1_25CollectiveMainloopBwdSm90ILi2ELi1ELi1EN4cute5tupleIJNS5_1CILi1EEES8_S8_EEENS6_IJNS7_ILi64EEENS7_ILi96EEENS7_ILi192EEEEEENS_10bfloat16_tEfNS_4arch4Sm90ELb0ELb1ELb1ELb1ELb1ELb0ELb1ELb0ELi3ELi1ELi1ELi1ELb0EEENS1_21CollectiveEpilogueBwdISD_SE_SG_Li384ELb1ELb1ELi3EEENS1_19SingleTileSchedulerILb1ELb0ELb0ELi96EEEEEEEEEvNT_6ParamsE,(.L_x_3868 - _ZN7cutlass13device_kernelIN5flash11enable_sm90INS1_16FlashAttnBwdSm90INS1_25CollectiveMainloopBwdSm90ILi2ELi1ELi1EN4cute5tupleIJNS5_1CILi1EEES8_S8_EEENS6_IJNS7_ILi64EEENS7_ILi96EEENS7_ILi192EEEEEENS_10bfloat16_tEfNS_4arch4Sm90ELb0ELb1ELb1ELb1ELb1ELb0ELb1ELb0ELi3ELi1ELi1ELi1ELb0EEENS1_21CollectiveEpilogueBwdISD_SE_SG_Li384ELb1ELb1ELi3EEENS1_19SingleTileSchedulerILb1ELb0ELb0ELi96EEEEEEEEEvNT_6ParamsE)
        .other          _ZN7cutlass13device_kernelIN5flash11enable_sm90INS1_16FlashAttnBwdSm90INS1_25CollectiveMainloopBwdSm90ILi2ELi1ELi1EN4cute5tupleIJNS5_1CILi1EEES8_S8_EEENS6_IJNS7_ILi64EEENS7_ILi96EEENS7_ILi192EEEEEENS_10bfloat16_tEfNS_4arch4Sm90ELb0ELb1ELb1ELb1ELb1ELb0ELb1ELb0ELi3ELi1ELi1ELi1ELb0EEENS1_21CollectiveEpilogueBwdISD_SE_SG_Li384ELb1ELb1ELi3EEENS1_19SingleTileSchedulerILb1ELb0ELb0ELi96EEEEEEEEEvNT_6ParamsE,@"STO_CUDA_ENTRY STV_DEFAULT"
_ZN7cutlass13device_kernelIN5flash11enable_sm90INS1_16FlashAttnBwdSm90INS1_25CollectiveMainloopBwdSm90ILi2ELi1ELi1EN4cute5tupleIJNS5_1CILi1EEES8_S8_EEENS6_IJNS7_ILi64EEENS7_ILi96EEENS7_ILi192EEEEEENS_10bfloat16_tEfNS_4arch4Sm90ELb0ELb1ELb1ELb1ELb1ELb0ELb1ELb0ELi3ELi1ELi1ELi1ELb0EEENS1_21CollectiveEpilogueBwdISD_SE_SG_Li384ELb1ELb1ELi3EEENS1_19SingleTileSchedulerILb1ELb0ELb0ELi96EEEEEEEEEvNT_6ParamsE:
        /* <DEDUP_REMOVED lines=23> */
.L_x_1963:
[----:B------:R-:W-:Y:S05]  /*0170*/  BSYNC B0 ;  /* 0x0000000000007941 */ /* 0x000fea0003800000 */
.L_x_1962:
        /* <DEDUP_REMOVED lines=34> */
.L_x_1964:
        /* <DEDUP_REMOVED lines=20> */
.L_x_1965:
        /* <DEDUP_REMOVED lines=9> */
.L_x_1968:
        /* <DEDUP_REMOVED lines=21> */
.L_x_1969:
        /* <DEDUP_REMOVED lines=10> */
.L_x_1971:
[----:B------:R-:W2:Y:S02]  /*0760*/  LDC R0, c[0x0][0x8bc] ;  /* 0x00022f00ff007b82 */ /* 0x000ea40000000800 */
.L_x_1970:
        /* <DEDUP_REMOVED lines=16> */
.L_x_1973:
        /* <DEDUP_REMOVED lines=10> */
.L_x_1974:
        /* <DEDUP_REMOVED lines=8> */
.L_x_1975:
        /* <DEDUP_REMOVED lines=9> */
.L_x_1976:
        /* <DEDUP_REMOVED lines=22> */
.L_x_1977:
        /* <DEDUP_REMOVED lines=79> */
.L_x_1980:
        /* <DEDUP_REMOVED lines=15> */
.L_x_1979:
        /* <DEDUP_REMOVED lines=20> */
.L_x_1982:
        /* <DEDUP_REMOVED lines=15> */
.L_x_1981:
        /* <DEDUP_REMOVED lines=8> */
.L_x_2156:
        /* <DEDUP_REMOVED lines=19> */
.L_x_1984:
        /* <DEDUP_REMOVED lines=113> */
.L_x_2004:
[----:B------:R-:W-:-:S13]  /*1c50*/  ISETP.NE.AND P0, PT, R8, 0x3, PT ;  /* 0x000000030800780c */ /* 0x000fda0003f05270 */
[----:B------:R-:W-:Y:S05]  /*1c60*/  @!P0 BRA `(.L_x_1986) ;  /* 0x0000000000048947 */ /* 0x000fea0003800000 */
[----:B------:R-:W-:Y:S01]  /*1c70*/  BPT.TRAP 0x1 ;  /* 0x000000040000795c */ /* 0x000fe20000300000 */
.L_x_1986:
[----:B------:R-:W-:Y:S02]  /*1c80*/  LEA R3, R2, UR36, 0x3 ;  /* 0x0000002402037c11 */ /* 0x000fe4000f8e18ff */
[----:B------:R-:W-:-:S04]  /*1c90*/  SHF.L.U32 R10, R7, 0x1f, RZ ;  /* 0x0000001f070a7819 */ /* 0x000fc800000006ff */
[----:B------:R1:W2:Y:S01]  /*1ca0*/  SYNCS.PHASECHK.TRANS64.TRYWAIT P1, [R3+URZ+0x36410], R10 ;  /* 0x0364100a030075a7 */ /* 0x0002a2000802017f */
[----:B------:R-:W-:Y:S05]  /*1cb0*/  @!P0 BRA `(.L_x_1987) ;  /* 0x0000000000048947 */ /* 0x000fea0003800000 */
[----:B------:R-:W-:Y:S01]  /*1cc0*/  BPT.TRAP 0x1 ;  /* 0x000000040000795c */ /* 0x000fe20000300000 */
.L_x_1987:
[----:B--2---:R-:W-:Y:S05]  /*1cd0*/  @P1 BRA `(.L_x_1988) ;  /* 0x0000000000081947 */ /* 0x004fea0003800000 */
[----:B------:R-:W2:Y:S02]  /*1ce0*/  SYNCS.PHASECHK.TRANS64.TRYWAIT P1, [R3+URZ+0x36410], R10 ;  /* 0x0364100a030075a7 */ /* 0x000ea4000802017f */
[----:B--2---:R-:W-:Y:S05]  /*1cf0*/  @!P1 BRA `(.L_x_1989) ;  /* 0x000000a400749947 */ /* 0x004fea0003800000 */
.L_x_1988:
        /* <DEDUP_REMOVED lines=103> */
.L_x_1990:
[----:B-1----:R-:W-:-:S04]  /*2370*/  SHF.L.U32 R11, R5, 0x1f, RZ ;  /* 0x0000001f050b7819 */ /* 0x002fc800000006ff */
[----:B------:R1:W4:Y:S01]  /*2380*/  SYNCS.PHASECHK.TRANS64.TRYWAIT P1, [UR36+0x36430], R11 ;  /* 0x0364300bff0075a7 */ /* 0x0003220008020164 */
[----:B------:R-:W-:Y:S05]  /*2390*/  @!P0 BRA `(.L_x_1991) ;  /* 0x0000000000048947 */ /* 0x000fea0003800000 */
[----:B------:R-:W-:Y:S01]  /*23a0*/  BPT.TRAP 0x1 ;  /* 0x000000040000795c */ /* 0x000fe20000300000 */
.L_x_1991:
[----:B----4-:R-:W-:Y:S05]  /*23b0*/  @P1 BRA `(.L_x_1992) ;  /* 0x0000000000081947 */ /* 0x010fea0003800000 */
[----:B------:R-:W4:Y:S02]  /*23c0*/  SYNCS.PHASECHK.TRANS64.TRYWAIT P1, [UR36+0x36430], R11 ;  /* 0x0364300bff0075a7 */ /* 0x000f240008020164 */
[----:B----4-:R-:W-:Y:S05]  /*23d0*/  @!P1 BRA `(.L_x_1993) ;  /* 0x0000009c00d09947 */ /* 0x010fea0003800000 */
.L_x_1992:
        /* <DEDUP_REMOVED lines=145> */
.L_x_1996:
[----:B------:R-:W-:-:S13]  /*2cf0*/  ISETP.NE.AND P1, PT, R140, 0x1, PT ;  /* 0x000000018c00780c */ /* 0x000fda0003f25270 */
[----:B------:R-:W1:Y:S08]  /*2d00*/  @P1 LDC R143, c[0x0][0x754] ;  /* 0x0001d500ff8f1b82 */ /* 0x000e700000000800 */
[----:B------:R-:W2:Y:S01]  /*2d10*/  @P1 LDC R142, c[0x0][0x758] ;  /* 0x0001d600ff8e1b82 */ /* 0x000ea20000000800 */
[----:B-1----:R-:W-:-:S05]  /*2d20*/  @P1 IMAD.HI.U32 R143, R145, R143, RZ ;  /* 0x0000008f918f1227 */ /* 0x002fca00078e00ff */
[----:B--2---:R-:W-:-:S07]  /*2d30*/  @P1 SHF.R.U32.HI R145, RZ, R142, R143 ;  /* 0x0000008eff911219 */ /* 0x004fce000001168f */
.L_x_1997:
[----:B------:R-:W-:Y:S05]  /*2d40*/  BSYNC B0 ;  /* 0x0000000000007941 */ /* 0x000fea0003800000 */
.L_x_1995:
[----:B------:R-:W2:Y:S01]  /*2d50*/  LDL R142, [R1+0x10] ;  /* 0x00001000018e7983 */ /* 0x000ea20000100800 */
[----:B------:R-:W-:Y:S01]  /*2d60*/  IADD3 R150, R141, UR4, R4 ;  /* 0x000000048d967c10 */ /* 0x000fe2000fffe004 */
[----:B--2---:R-:W-:-:S05]  /*2d70*/  IMAD R145, R145, R140, R142 ;  /* 0x0000008c91917224 */ /* 0x004fca00078e028e */
[----:B------:R-:W-:Y:S02]  /*2d80*/  VIADDMNMX R146, R145, R140, R146, PT ;  /* 0x0000008c91927246 */ /* 0x000fe40003800192 */
[----:B------:R-:W-:-:S07]  /*2d90*/  VIMNMX R150, R150, R145, !PT ;  /* 0x0000009196967248 */ /* 0x000fce0007fe0100 */
.L_x_1994:
        /* <DEDUP_REMOVED lines=17> */
.L_x_2000:
[----:B------:R-:W-:-:S13]  /*2eb0*/  ISETP.NE.AND P1, PT, R140, 0x1, PT ;  /* 0x000000018c00780c */ /* 0x000fda0003f25270 */
[----:B------:R-:W1:Y:S08]  /*2ec0*/  @P1 LDC R142, c[0x0][0x754] ;  /* 0x0001d500ff8e1b82 */ /* 0x000e700000000800 */
[----:B------:R-:W2:Y:S01]  /*2ed0*/  @P1 LDC R141, c[0x0][0x758] ;  /* 0x0001d600ff8d1b82 */ /* 0x000ea20000000800 */
[----:B-1----:R-:W-:-:S05]  /*2ee0*/  @P1 IMAD.HI.U32 R142, R143, R142, RZ ;  /* 0x0000008e8f8e1227 */ /* 0x002fca00078e00ff */
[----:B--2---:R-:W-:-:S07]  /*2ef0*/  @P1 SHF.R.U32.HI R143, RZ, R141, R142 ;  /* 0x0000008dff8f1219 */ /* 0x004fce000001168e */
.L_x_2001:
[----:B------:R-:W-:Y:S05]  /*2f00*/  BSYNC B0 ;  /* 0x0000000000007941 */ /* 0x000fea0003800000 */
.L_x_1999:
[----:B------:R-:W2:Y:S02]  /*2f10*/  LDL R141, [R1+0x10] ;  /* 0x00001000018d7983 */ /* 0x000ea40000100800 */
[----:B--2---:R-:W-:-:S05]  /*2f20*/  IMAD R143, R143, R140, R141 ;  /* 0x0000008c8f8f7224 */ /* 0x004fca00078e028d */
[----:B------:R-:W-:Y:S02]  /*2f30*/  VIMNMX R147, R147, R143, !PT ;  /* 0x0000008f93937248 */ /* 0x000fe40007fe0100 */
[----:B------:R-:W-:-:S07]  /*2f40*/  VIADDMNMX R144, R143, R140, R144, PT ;  /* 0x0000008c8f907246 */ /* 0x000fce0003800190 */
.L_x_1998:
        /* <DEDUP_REMOVED lines=283> */
.L_x_2002:
        /* <DEDUP_REMOVED lines=59> */
.L_x_2003:
        /* <DEDUP_REMOVED lines=63> */
.L_x_1978:
        /* <DEDUP_REMOVED lines=129> */
.L_x_2006:
        /* <DEDUP_REMOVED lines=54> */
.L_x_2008:
[----:B------:R-:W-:Y:S05]  /*5410*/  BSYNC B0 ;  /* 0x0000000000007941 */ /* 0x000fea0003800000 */
.L_x_2007:
        /* <DEDUP_REMOVED lines=15> */
.L_x_2010:
[----:B------:R-:W-:Y:S05]  /*5510*/  BSYNC B0 ;  /* 0x0000000000007941 */ /* 0x000fea0003800000 */
.L_x_2009:
        /* <DEDUP_REMOVED lines=18> */
.L_x_2012:
[----:B------:R-:W-:Y:S05]  /*5640*/  BSYNC B0 ;  /* 0x0000000000007941 */ /* 0x000fea0003800000 */
.L_x_2011:
        /* <DEDUP_REMOVED lines=17> */
.L_x_2014:
[----:B------:R-:W-:Y:S05]  /*5760*/  BSYNC B0 ;  /* 0x0000000000007941 */ /* 0x000fea0003800000 */
.L_x_2013:
        /* <DEDUP_REMOVED lines=18> */
.L_x_2016:
[----:B------:R-:W-:Y:S05]  /*5890*/  BSYNC B0 ;  /* 0x0000000000007941 */ /* 0x000fea0003800000 */
.L_x_2015:
        /* <DEDUP_REMOVED lines=20> */
.L_x_2018:
[----:B------:R-:W-:Y:S05]  /*59e0*/  BSYNC B0 ;  /* 0x0000000000007941 */ /* 0x000fea0003800000 */
.L_x_2017:
        /* <DEDUP_REMOVED lines=26> */
.L_x_2020:
[----:B------:R-:W-:Y:S05]  /*5b90*/  BSYNC B0 ;  /* 0x0000000000007941 */ /* 0x000fea0003800000 */
.L_x_2019:
        /* <DEDUP_REMOVED lines=15> */
.L_x_2022:
[----:B------:R-:W-:Y:S05]  /*5c90*/  BSYNC B0 ;  /* 0x0000000000007941 */ /* 0x000fea0003800000 */
.L_x_2021:
        /* <DEDUP_REMOVED lines=15> */
.L_x_2024:
[----:B------:R-:W-:Y:S05]  /*5d90*/  BSYNC B0 ;  /* 0x0000000000007941 */ /* 0x000fea0003800000 */
.L_x_2023:
        /* <DEDUP_REMOVED lines=15> */
.L_x_2026:
[----:B------:R-:W-:Y:S05]  /*5e90*/  BSYNC B0 ;  /* 0x0000000000007941 */ /* 0x000fea0003800000 */
.L_x_2025:
        /* <DEDUP_REMOVED lines=15> */
.L_x_2028:
[----:B------:R-:W-:Y:S05]  /*5f90*/  BSYNC B0 ;  /* 0x0000000000007941 */ /* 0x000fea0003800000 */
.L_x_2027:
        /* <DEDUP_REMOVED lines=15> */
.L_x_2005:
        /* <DEDUP_REMOVED lines=31> */
.L_x_2029:
        /* <DEDUP_REMOVED lines=45> */
.L_x_2031:
[----:B------:R-:W-:Y:S05]  /*6550*/  BSYNC B0 ;  /* 0x0000000000007941 */ /* 0x000fea0003800000 */
.L_x_2030:
        /* <DEDUP_REMOVED lines=16> */
.L_x_2033:
[----:B------:R-:W-:Y:S05]  /*6660*/  BSYNC B0 ;  /* 0x0000000000007941 */ /* 0x000fea0003800000 */
.L_x_2032:
        /* <DEDUP_REMOVED lines=16> */
.L_x_2035:
[----:B------:R-:W-:Y:S05]  /*6770*/  BSYNC B0 ;  /* 0x0000000000007941 */ /* 0x000fea0003800000 */
.L_x_2034:
        /* <DEDUP_REMOVED lines=17> */
.L_x_2037:
[----:B------:R-:W-:Y:S05]  /*6890*/  BSYNC B0 ;  /* 0x0000000000007941 */ /* 0x000fea0003800000 */
.L_x_2036:
        /* <DEDUP_REMOVED lines=16> */
.L_x_2039:
[----:B------:R-:W-:Y:S05]  /*69a0*/  BSYNC B0 ;  /* 0x0000000000007941 */ /* 0x000fea0003800000 */
.L_x_2038:
        /* <DEDUP_REMOVED lines=20> */
.L_x_2041:
[----:B------:R-:W-:Y:S05]  /*6af0*/  BSYNC B0 ;  /* 0x0000000000007941 */ /* 0x000fea0003800000 */
.L_x_2040:
        /* <DEDUP_REMOVED lines=24> */
.L_x_2043:
[----:B------:R-:W-:Y:S05]  /*6c80*/  BSYNC B0 ;  /* 0x0000000000007941 */ /* 0x000fea0003800000 */
.L_x_2042:
        /* <DEDUP_REMOVED lines=15> */
.L_x_2045:
[----:B------:R-:W-:Y:S05]  /*6d80*/  BSYNC B0 ;  /* 0x0000000000007941 */ /* 0x000fea0003800000 */
.L_x_2044:
        /* <DEDUP_REMOVED lines=15> */
.L_x_2047:
[----:B------:R-:W-:Y:S05]  /*6e80*/  BSYNC B0 ;  /* 0x0000000000007941 */ /* 0x000fea0003800000 */
.L_x_2046:
        /* <DEDUP_REMOVED lines=15> */
.L_x_2049:
[----:B------:R-:W-:Y:S05]  /*6f80*/  BSYNC B0 ;  /* 0x0000000000007941 */ /* 0x000fea0003800000 */
.L_x_2048:
        /* <DEDUP_REMOVED lines=15> */
.L_x_2051:
[----:B------:R-:W-:Y:S05]  /*7080*/  BSYNC B0 ;  /* 0x0000000000007941 */ /* 0x000fea0003800000 */
.L_x_2050:
        /* <DEDUP_REMOVED lines=15> */
.L_x_1967:
        /* <DEDUP_REMOVED lines=21> */
.L_x_2053:
        /* <DEDUP_REMOVED lines=13> */
.L_x_2055:
[----:B------:R-:W-:-:S05]  /*73a0*/  ULDC UR4, c[0x0][0x8bc] ;  /* 0x00022f0000047ab9 */ /* 0x000fca0000000800 */
.L_x_2054:
        /* <DEDUP_REMOVED lines=26> */
[----:B------:R-:W-:Y:S01]  /*7550*/  ULDC UR10, c[0x0][0x280] ;  /* 0x0000a000000a7ab9 */ /* 0x000fe20000000800 */
[----:B-1----:R-:W-:-:S11]  /*7560*/  USHF.R.S32.HI UR17, URZ, 0x1f, UR7 ;  /* 0x0000001f3f117899 */ /* 0x002fd60008011407 */
[----:B--2---:R-:W-:Y:S02]  /*7570*/  @P0 R2UR UR4, R0 ;  /* 0x00000000000402ca */ /* 0x004fe400000e0000 */
[----:B------:R-:W-:-:S04]  /*7580*/  ISETP.NE.U32.AND P0, PT, RZ, UR8, PT ;  /* 0x00000008ff007c0c */ /* 0x000fc8000bf05070 */
        /* <DEDUP_REMOVED lines=14> */
.L_x_2056:
        /* <DEDUP_REMOVED lines=13> */
.L_x_2057:
        /* <DEDUP_REMOVED lines=12> */
.L_x_2058:
[----:B------:R-:W-:Y:S01]  /*7800*/  UIADD3 UR8, -UR11, UR10, UR6 ;  /* 0x0000000a0b087290 */ /* 0x000fe2000fffe106 */
[----:B------:R-:W-:Y:S01]  /*7810*/  ISETP.LE.AND P0, PT, RZ, UR22, PT ;  /* 0x00000016ff007c0c */ /* 0x000fe2000bf03270 */
[----:B------:R-:W-:Y:S01]  /*7820*/  ULDC UR9, c[0x0][0x74c] ;  /* 0x0001d30000097ab9 */ /* 0x000fe20000000800 */
[----:B------:R-:W-:Y:S02]  /*7830*/  USHF.R.S32.HI UR13, URZ, 0x1f, UR16 ;  /* 0x0000001f3f0d7899 */ /* 0x000fe40008011410 */
[----:B------:R-:W-:Y:S02]  /*7840*/  UIADD3 UR9, UR8, -UR9, URZ ;  /* 0x8000000908097290 */ /* 0x000fe4000fffe03f */
[----:B------:R-:W-:Y:S02]  /*7850*/  UIADD3 UR8, UR10, 0x3f, URZ ;  /* 0x0000003f0a087890 */ /* 0x000fe4000fffe03f */
[----:B------:R-:W-:Y:S01]  /*7860*/  USHF.R.S32.HI UR12, URZ, 0x1f, UR9 ;  /* 0x0000001f3f0c7899 */ /* 0x000fe20008011409 */
[----:B------:R-:W-:Y:S01]  /*7870*/  ULDC UR15, c[0x0][0x288] ;  /* 0x0000a200000f7ab9 */ /* 0x000fe20000000800 */
[----:B------:R-:W-:-:S02]  /*7880*/  USEL UR20, UR13, URZ, !UP0 ;  /* 0x0000003f0d147287 */ /* 0x000fc4000c000000 */
[----:B------:R-:W-:Y:S02]  /*7890*/  ULEA.HI UR12, UR12, UR9, URZ, 0x6 ;  /* 0x000000090c0c7291 */ /* 0x000fe4000f8f303f */
[----:B------:R-:W-:Y:S02]  /*78a0*/  USHF.R.S32.HI UR9, URZ, 0x1f, UR8 ;  /* 0x0000001f3f097899 */ /* 0x000fe40008011408 */
[----:B------:R-:W-:Y:S02]  /*78b0*/  USHF.R.S32.HI UR12, URZ, 0x6, UR12 ;  /* 0x000000063f0c7899 */ /* 0x000fe4000801140c */
[----:B------:R-:W-:Y:S02]  /*78c0*/  ULEA.HI UR8, UR9, UR8, URZ, 0x6 ;  /* 0x0000000809087291 */ /* 0x000fe4000f8f303f */
[----:B------:R-:W-:Y:S02]  /*78d0*/  UIMAD UR13, UR16, UR15, URZ ;  /* 0x0000000f100d72a4 */ /* 0x000fe4000f8e023f */
[----:B------:R-:W-:-:S02]  /*78e0*/  UISETP.LT.AND UP1, UPT, URZ, UR12, UPT ;  /* 0x0000000c3f00728c */ /* 0x000fc4000bf21270 */
[----:B------:R-:W-:Y:S02]  /*78f0*/  USHF.R.S32.HI UR8, URZ, 0x6, UR8 ;  /* 0x000000063f087899 */ /* 0x000fe40008011408 */
[----:B------:R-:W-:Y:S02]  /*7900*/  USEL UR14, UR16, URZ, !UP0 ;  /* 0x0000003f100e7287 */ /* 0x000fe4000c000000 */
[----:B------:R-:W-:Y:S02]  /*7910*/  UIADD3 UR23, UP0, UR13, UR7, URZ ;  /* 0x000000070d177290 */ /* 0x000fe4000ff1e03f */
[----:B------:R-:W-:Y:S01]  /*7920*/  USEL UR9, URZ, UR12, !UP1 ;  /* 0x0000000c3f097287 */ /* 0x000fe2000c800000 */
[----:B------:R-:W-:Y:S01]  /*7930*/  IMAD.U32 R9, RZ, RZ, UR8 ;  /* 0x00000008ff097e24 */ /* 0x000fe2000f8e00ff */
[----:B------:R-:W-:Y:S10]  /*7940*/  @!P0 BRA `(.L_x_2059) ;  /* 0x0000000000248947 */ /* 0x000ff40003800000 */
[----:B------:R-:W-:-:S03]  /*7950*/  UIADD3 UR6, UR6, 0x9f, UR10 ;  /* 0x0000009f06067890 */ /* 0x000fc6000fffe00a */
[----:B------:R-:W-:Y:S02]  /*7960*/  ULDC UR10, c[0x0][0x748] ;  /* 0x0001d200000a7ab9 */ /* 0x000fe40000000800 */
[----:B------:R-:W-:-:S04]  /*7970*/  UIADD3 UR6, UR6, UR10, -UR11 ;  /* 0x0000000a06067290 */ /* 0x000fc8000fffe80b */
[----:B------:R-:W-:-:S04]  /*7980*/  USHF.R.S32.HI UR10, URZ, 0x1f, UR6 ;  /* 0x0000001f3f0a7899 */ /* 0x000fc80008011406 */
[----:B------:R-:W-:-:S04]  /*7990*/  ULEA.HI UR10, UR10, UR6, URZ, 0x6 ;  /* 0x000000060a0a7291 */ /* 0x000fc8000f8f303f */
[----:B------:R-:W-:-:S04]  /*79a0*/  USHF.R.S32.HI UR10, URZ, 0x6, UR10 ;  /* 0x000000063f0a7899 */ /* 0x000fc8000801140a */
[----:B------:R-:W-:-:S04]  /*79b0*/  UISETP.LT.AND UP1, UPT, UR8, UR10, UPT ;  /* 0x0000000a0800728c */ /* 0x000fc8000bf21270 */
[----:B------:R-:W-:-:S06]  /*79c0*/  USEL UR10, UR8, UR10, UP1 ;  /* 0x0000000a080a7287 */ /* 0x000fcc0008800000 */
[----:B------:R-:W-:-:S07]  /*79d0*/  IMAD.U32 R9, RZ, RZ, UR10 ;  /* 0x0000000aff097e24 */ /* 0x000fce000f8e00ff */
.L_x_2059:
[----:B------:R-:W-:Y:S02]  /*79e0*/  ISETP.GT.AND P1, PT, R9, UR9, PT ;  /* 0x0000000909007c0c */ /* 0x000fe4000bf24270 */
[----:B------:R-:W-:Y:S01]  /*79f0*/  ELECT P0, URZ, PT ;  /* 0x00000000003f782f */ /* 0x000fe20003800000 */
[----:B------:R-:W-:-:S10]  /*7a00*/  ULEA.HI.X.SX32 UR10, UR13, UR17, 0x1, UP0 ;  /* 0x000000110d0a7291 */ /* 0x000fd400080f0e3f */
[----:B------:R-:W-:Y:S05]  /*7a10*/  @!P1 BRA `(.L_x_2060) ;  /* 0x0000001400889947 */ /* 0x000fea0003800000 */
[----:B------:R-:W1:Y:S01]  /*7a20*/  S2R R2, SR_TID.X ;  /* 0x0000000000027919 */ /* 0x000e620000002100 */
[----:B------:R-:W-:Y:S01]  /*7a30*/  ULDC.64 UR18, c[0x0][0x2d8] ;  /* 0x0000b60000127ab9 */ /* 0x000fe20000000a00 */
[----:B------:R-:W-:Y:S01]  /*7a40*/  VIADD R0, R9, -UR9 ;  /* 0x8000000909007c36 */ /* 0x000fe20008000000 */
[----:B------:R-:W-:Y:S02]  /*7a50*/  UIMAD UR6, UR17, UR18, URZ ;  /* 0x00000012110672a4 */ /* 0x000fe4000f8e023f */
[----:B------:R-:W-:Y:S02]  /*7a60*/  UIMAD.WIDE.U32 UR12, UR7, UR18, URZ ;  /* 0x00000012070c72a5 */ /* 0x000fe4000f8e003f */
[----:B------:R-:W-:Y:S01]  /*7a70*/  UIMAD UR19, UR7, UR19, UR6 ;  /* 0x00000013071372a4 */ /* 0x000fe2000f8e0206 */
[----:B------:R-:W-:Y:S01]  /*7a80*/  LOP3.LUT R0, R0, 0x1, RZ, 0xc0, !PT ;  /* 0x0000000100007812 */ /* 0x000fe200078ec0ff */
[----:B------:R-:W-:Y:S02]  /*7a90*/  UIADD3 UR6, UP0, UR4, UR12, URZ ;  /* 0x0000000c04067290 */ /* 0x000fe4000ff1e03f */
[----:B------:R-:W-:Y:S01]  /*7aa0*/  UIADD3 UR19, UR13, UR19, URZ ;  /* 0x000000130d137290 */ /* 0x000fe2000fffe03f */
[----:B------:R-:W-:Y:S01]  /*7ab0*/  ISETP.NE.U32.AND P1, PT, R0, 0x1, PT ;  /* 0x000000010000780c */ /* 0x000fe20003f25070 */
[----:B------:R-:W-:Y:S01]  /*7ac0*/  ULDC.64 UR16, c[0x0][0x2e0] ;  /* 0x0000b80000107ab9 */ /* 0x000fe20000000a00 */
[----:B------:R-:W-:Y:S01]  /*7ad0*/  ULDC UR18, c[0x0][0x760] ;  /* 0x0001d80000127ab9 */ /* 0x000fe20000000800 */
[----:B------:R-:W-:-:S02]  /*7ae0*/  UIADD3.X UR7, UR5, UR19, URZ, UP0, !UPT ;  /* 0x0000001305077290 */ /* 0x000fc400087fe43f */
[----:B------:R-:W-:Y:S02]  /*7af0*/  UIMAD UR11, UR20, UR16, URZ ;  /* 0x00000010140b72a4 */ /* 0x000fe4000f8e023f */
[----:B------:R-:W-:Y:S02]  /*7b00*/  UIMAD.WIDE.U32 UR6, UR14, UR16, UR6 ;  /* 0x000000100e0672a5 */ /* 0x000fe4000f8e0006 */
[----:B------:R-:W-:Y:S02]  /*7b10*/  UIMAD UR17, UR14, UR17, UR11 ;  /* 0x000000110e1172a4 */ /* 0x000fe4000f8e020b */
[----:B------:R-:W-:Y:S02]  /*7b20*/  UIMAD UR11, UR15, UR18, URZ ;  /* 0x000000120f0b72a4 */ /* 0x000fe4000f8e023f */
[----:B------:R-:W-:Y:S01]  /*7b30*/  UIADD3 UR24, UR7, UR17, URZ ;  /* 0x0000001107187290 */ /* 0x000fe2000fffe03f */
[----:B-1----:R-:W-:Y:S01]  /*7b40*/  LOP3.LUT R10, R2, 0x1f, RZ, 0xc0, !PT ;  /* 0x0000001f020a7812 */ /* 0x002fe200078ec0ff */
[----:B------:R-:W-:Y:S10]  /*7b50*/  @P1 BRA `(.L_x_2061) ;  /* 0x0000000400d01947 */ /* 0x000ff40003800000 */
        /* <DEDUP_REMOVED lines=11> */
.L_x_2064:
[----:B------:R-:W2:Y:S04]  /*7c10*/  LDG.E.STRONG.GPU R0, desc[UR38][R2.64] ;  /* 0x0000002602007981 */ /* 0x000ea8000c1ef900 */
[----:B--2---:R-:W-:Y:S01]  /*7c20*/  CCTL.IVALL ;  /* 0x00000000ff00798f */ /* 0x004fe20002000000 */
[----:B------:R-:W-:Y:S05]  /*7c30*/  YIELD ;  /* 0x0000000000007946 */ /* 0x000fea0003800000 */
[----:B------:R-:W-:-:S13]  /*7c40*/  ISETP.NE.AND P1, PT, R0, UR22, PT ;  /* 0x0000001600007c0c */ /* 0x000fda000bf25270 */
[----:B------:R-:W-:Y:S05]  /*7c50*/  @P1 BRA `(.L_x_2064) ;  /* 0xfffffffc00ec1947 */ /* 0x000fea000383ffff */
.L_x_2063:
[----:B------:R-:W-:Y:S05]  /*7c60*/  BSYNC B0 ;  /* 0x0000000000007941 */ /* 0x000fea0003800000 */
.L_x_2062:
[----:B------:R-:W-:-:S03]  /*7c70*/  UMOV UR15, 0xffffffff ;  /* 0xffffffff000f7882 */ /* 0x000fc60000000000 */
[----:B------:R-:W-:Y:S05]  /*7c80*/  BRA.DIV UR15, `(.L_x_2065) ;  /* 0x000000460fbc7947 */ /* 0x000fea000b800000 */
[----:B------:R-:W-:Y:S01]  /*7c90*/  NOP ;  /* 0x0000000000007918 */ /* 0x000fe20000000000 */
.L_x_2159:
        /* <DEDUP_REMOVED lines=22> */
.L_x_2067:
[----:B------:R-:W-:Y:S05]  /*7e00*/  BSYNC B0 ;  /* 0x0000000000007941 */ /* 0x000fea0003800000 */
.L_x_2066:
        /* <DEDUP_REMOVED lines=19> */
.L_x_2069:
[----:B------:R-:W-:Y:S05]  /*7f40*/  BSYNC B0 ;  /* 0x0000000000007941 */ /* 0x000fea0003800000 */
.L_x_2068:
        /* <DEDUP_REMOVED lines=20> */
.L_x_2071:
[----:B------:R-:W-:Y:S05]  /*8090*/  BSYNC B0 ;  /* 0x0000000000007941 */ /* 0x000fea0003800000 */
.L_x_2070:
[----:B------:R-:W-:Y:S06]  /*80a0*/  BAR.ARV 0xa, 0xa0 ;  /* 0x0282800000007b1d */ /* 0x000fec0000002000 */
[----:B------:R-:W-:Y:S04]  /*80b0*/  BSSY B0, `(.L_x_2072) ;  /* 0x0000003000007945 */ /* 0x000fe80003800000 */
[----:B------:R-:W-:Y:S05]  /*80c0*/  @!P0 BRA `(.L_x_2073) ;  /* 0x0000000000048947 */ /* 0x000fea0003800000 */
[----:B------:R-:W-:-:S04]  /*80d0*/  DEPBAR.LE SB0, 0x1 ;  /* 0x000080400000791a */ /* 0x000fc80000000000 */
.L_x_2073:
[----:B------:R-:W-:Y:S05]  /*80e0*/  BSYNC B0 ;  /* 0x0000000000007941 */ /* 0x000fea0003800000 */
.L_x_2072:
[----:B------:R-:W-:Y:S06]  /*80f0*/  BAR.ARV 0xb, 0xa0 ;  /* 0x02c2800000007b1d */ /* 0x000fec0000002000 */
[----:B------:R-:W-:Y:S04]  /*8100*/  BSSY B0, `(.L_x_2074) ;  /* 0x0000003000007945 */ /* 0x000fe80003800000 */
[----:B------:R-:W-:Y:S05]  /*8110*/  @!P0 BRA `(.L_x_2075) ;  /* 0x0000000000048947 */ /* 0x000fea0003800000 */
[----:B------:R-:W-:-:S04]  /*8120*/  DEPBAR.LE SB0, 0x0 ;  /* 0x000080000000791a */ /* 0x000fc80000000000 */
.L_x_2075:
[----:B------:R-:W-:Y:S05]  /*8130*/  BSYNC B0 ;  /* 0x0000000000007941 */ /* 0x000fea0003800000 */
.L_x_2074:
        /* <DEDUP_REMOVED lines=19> */
.L_x_2077:
[----:B------:R-:W-:Y:S05]  /*8270*/  BSYNC B0 ;  /* 0x0000000000007941 */ /* 0x000fea0003800000 */
.L_x_2076:
[----:B------:R-:W-:Y:S01]  /*8280*/  UIADD3 UR15, UR9, 0x1, URZ ;  /* 0x00000001090f7890 */ /* 0x000fe2000fffe03f */
[----:B------:R-:W-:Y:S11]  /*8290*/  BRA `(.L_x_2078) ;  /* 0x0000000000047947 */ /* 0x000ff60003800000 */
.L_x_2061:
[----:B------:R-:W-:-:S05]  /*82a0*/  UMOV UR15, UR9 ;  /* 0x00000009000f7c82 */ /* 0x000fca0008000000 */
.L_x_2078:
[----:B------:R-:W-:-:S06]  /*82b0*/  UIADD3 UR9, UR9, 0x1, URZ ;  /* 0x0000000109097890 */ /* 0x000fcc000fffe03f */
[----:B------:R-:W-:Y:S01]  /*82c0*/  ISETP.NE.AND P1, PT, R9, UR9, PT ;  /* 0x0000000909007c0c */ /* 0x000fe2000bf25270 */
[----:B------:R-:W-:-:S12]  /*82d0*/  UMOV UR9, UR15 ;  /* 0x0000000f00097c82 */ /* 0x000fd80008000000 */
[----:B------:R-:W-:Y:S05]  /*82e0*/  @!P1 BRA `(.L_x_2060) ;  /* 0x0000000c00549947 */ /* 0x000fea0003800000 */
[----:B------:R-:W-:Y:S01]  /*82f0*/  UMOV UR18, UR12 ;  /* 0x0000000c00127c82 */ /* 0x000fe20008000000 */
[----:B------:R-:W-:Y:S01]  /*8300*/  UMOV UR9, UR15 ;  /* 0x0000000f00097c82 */ /* 0x000fe20008000000 */
[----:B------:R-:W-:-:S03]  /*8310*/  UIMAD.WIDE.U32 UR12, UR14, UR16, UR18 ;  /* 0x000000100e0c72a5 */ /* 0x000fc6000f8e0012 */
[----:B------:R-:W-:Y:S01]  /*8320*/  ULDC.64 UR18, c[0x0][0x2c0] ;  /* 0x0000b00000127ab9 */ /* 0x000fe20000000a00 */
[----:B------:R-:W-:-:S04]  /*8330*/  UIADD3 UR4, UP0, UR4, UR12, URZ ;  /* 0x0000000c04047290 */ /* 0x000fc8000ff1e03f */
[----:B------:R-:W-:Y:S02]  /*8340*/  UIADD3.X UR5, UR5, UR17, UR13, UP0, !UPT ;  /* 0x0000001105057290 */ /* 0x000fe400087fe40d */
[----:B------:R-:W-:-:S04]  /*8350*/  ULEA UR14, UP0, UR4, UR18, 0x2 ;  /* 0x00000012040e7291 */ /* 0x000fc8000f80103f */
[----:B------:R-:W-:Y:S02]  /*8360*/  ULEA.HI.X UR5, UR4, UR19, UR5, 0x2, UP0 ;  /* 0x0000001304057291 */ /* 0x000fe400080f1405 */
[----:B------:R-:W-:Y:S01]  /*8370*/  UIADD3 UR14, UP0, UR14, 0x4000, URZ ;  /* 0x000040000e0e7890 */ /* 0x000fe2000ff1e03f */
[----:B------:R-:W-:-:S03]  /*8380*/  UMOV UR4, URZ ;  /* 0x0000003f00047c82 */ /* 0x000fc60008000000 */
[----:B------:R-:W-:-:S12]  /*8390*/  UIADD3.X UR5, URZ, UR5, URZ, UP0, !UPT ;  /* 0x000000053f057290 */ /* 0x000fd800087fe43f */
.L_x_2111:
        /* <DEDUP_REMOVED lines=11> */
.L_x_2081:
[----:B------:R-:W2:Y:S04]  /*8450*/  LDG.E.STRONG.GPU R0, desc[UR38][R2.64] ;  /* 0x0000002602007981 */ /* 0x000ea8000c1ef900 */
[----:B--2---:R-:W-:Y:S01]  /*8460*/  CCTL.IVALL ;  /* 0x00000000ff00798f */ /* 0x004fe20002000000 */
[----:B------:R-:W-:Y:S05]  /*8470*/  YIELD ;  /* 0x0000000000007946 */ /* 0x000fea0003800000 */
[----:B------:R-:W-:-:S13]  /*8480*/  ISETP.NE.AND P1, PT, R0, UR22, PT ;  /* 0x0000001600007c0c */ /* 0x000fda000bf25270 */
[----:B------:R-:W-:Y:S05]  /*8490*/  @P1 BRA `(.L_x_2081) ;  /* 0xfffffffc00ec1947 */ /* 0x000fea000383ffff */
.L_x_2080:
[----:B------:R-:W-:Y:S05]  /*84a0*/  BSYNC B0 ;  /* 0x0000000000007941 */ /* 0x000fea0003800000 */
.L_x_2079:
[----:B------:R-:W-:-:S03]  /*84b0*/  UMOV UR16, 0xffffffff ;  /* 0xffffffff00107882 */ /* 0x000fc60000000000 */
[----:B------:R-:W-:Y:S05]  /*84c0*/  BRA.DIV UR16, `(.L_x_2082) ;  /* 0x0000003e10c87947 */ /* 0x000fea000b800000 */
[----:B------:R-:W-:Y:S01]  /*84d0*/  NOP ;  /* 0x0000000000007918 */ /* 0x000fe20000000000 */
.L_x_2162:
        /* <DEDUP_REMOVED lines=19> */
.L_x_2084:
[----:B------:R-:W-:Y:S05]  /*8610*/  BSYNC B0 ;  /* 0x0000000000007941 */ /* 0x000fea0003800000 */
.L_x_2083:
[----:B------:R-:W-:Y:S01]  /*8620*/  UIMAD UR19, UR15, 0x3000, UR4 ;  /* 0x000030000f1378a4 */ /* 0x000fe2000f8e0204 */
[----:B------:R-:W-:Y:S06]  /*8630*/  BAR.SYNC.DEFER_BLOCKING 0xe, 0xa0 ;  /* 0x0382800000007b1d */ /* 0x000fec0000010000 */
[----:B------:R-:W-:Y:S01]  /*8640*/  UMOV UR16, UR14 ;  /* 0x0000000e00107c82 */ /* 0x000fe20008000000 */
[----:B------:R-:W-:Y:S01]  /*8650*/  UMOV UR17, UR5 ;  /* 0x0000000500117c82 */ /* 0x000fe20008000000 */
[----:B------:R-:W-:Y:S01]  /*8660*/  BSSY B0, `(.L_x_2085) ;  /* 0x000000c000007945 */ /* 0x000fe20003800000 */
[----:B------:R-:W-:-:S03]  /*8670*/  UIMAD.WIDE UR16, UR19, 0x4, UR16 ;  /* 0x00000004131078a5 */ /* 0x000fc6000f8e0210 */
[----:B------:R-:W-:Y:S09]  /*8680*/  @!P0 BRA `(.L_x_2086) ;  /* 0x0000000000248947 */ /* 0x000ff20003800000 */
        /* <DEDUP_REMOVED lines=9> */
.L_x_2086:
[----:B------:R-:W-:Y:S05]  /*8720*/  BSYNC B0 ;  /* 0x0000000000007941 */ /* 0x000fea0003800000 */
.L_x_2085:
        /* <DEDUP_REMOVED lines=15> */
.L_x_2088:
[----:B------:R-:W-:Y:S05]  /*8820*/  BSYNC B0 ;  /* 0x0000000000007941 */ /* 0x000fea0003800000 */
.L_x_2087:
[----:B------:R-:W-:Y:S06]  /*8830*/  BAR.ARV 0xa, 0xa0 ;  /* 0x0282800000007b1d */ /* 0x000fec0000002000 */
[----:B------:R-:W-:Y:S04]  /*8840*/  BSSY B0, `(.L_x_2089) ;  /* 0x0000003000007945 */ /* 0x000fe80003800000 */
[----:B------:R-:W-:Y:S05]  /*8850*/  @!P0 BRA `(.L_x_2090) ;  /* 0x0000000000048947 */ /* 0x000fea0003800000 */
[----:B------:R-:W-:-:S04]  /*8860*/  DEPBAR.LE SB0, 0x1 ;  /* 0x000080400000791a */ /* 0x000fc80000000000 */
.L_x_2090:
[----:B------:R-:W-:Y:S05]  /*8870*/  BSYNC B0 ;  /* 0x0000000000007941 */ /* 0x000fea0003800000 */
.L_x_2089:
[----:B------:R-:W-:Y:S06]  /*8880*/  BAR.ARV 0xb, 0xa0 ;  /* 0x02c2800000007b1d */ /* 0x000fec0000002000 */
[----:B------:R-:W-:Y:S04]  /*8890*/  BSSY B0, `(.L_x_2091) ;  /* 0x0000003000007945 */ /* 0x000fe80003800000 */
[----:B------:R-:W-:Y:S05]  /*88a0*/  @!P0 BRA `(.L_x_2092) ;  /* 0x0000000000048947 */ /* 0x000fea0003800000 */
[----:B------:R-:W-:-:S04]  /*88b0*/  DEPBAR.LE SB0, 0x0 ;  /* 0x000080000000791a */ /* 0x000fc80000000000 */
.L_x_2092:
[----:B------:R-:W-:Y:S05]  /*88c0*/  BSYNC B0 ;  /* 0x0000000000007941 */ /* 0x000fea0003800000 */
.L_x_2091:
        /* <DEDUP_REMOVED lines=19> */
.L_x_2094:
[----:B------:R-:W-:Y:S05]  /*8a00*/  BSYNC B0 ;  /* 0x0000000000007941 */ /* 0x000fea0003800000 */
.L_x_2093:
        /* <DEDUP_REMOVED lines=9> */
.L_x_2097:
[----:B------:R-:W2:Y:S04]  /*8aa0*/  LDG.E.STRONG.GPU R0, desc[UR38][R2.64] ;  /* 0x0000002602007981 */ /* 0x000ea8000c1ef900 */
[----:B--2---:R-:W-:Y:S01]  /*8ab0*/  CCTL.IVALL ;  /* 0x00000000ff00798f */ /* 0x004fe20002000000 */
[----:B------:R-:W-:Y:S05]  /*8ac0*/  YIELD ;  /* 0x0000000000007946 */ /* 0x000fea0003800000 */
[----:B------:R-:W-:-:S13]  /*8ad0*/  ISETP.NE.AND P1, PT, R0, UR22, PT ;  /* 0x0000001600007c0c */ /* 0x000fda000bf25270 */
[----:B------:R-:W-:Y:S05]  /*8ae0*/  @P1 BRA `(.L_x_2097) ;  /* 0xfffffffc00ec1947 */ /* 0x000fea000383ffff */
.L_x_2096:
[----:B------:R-:W-:Y:S05]  /*8af0*/  BSYNC B0 ;  /* 0x0000000000007941 */ /* 0x000fea0003800000 */
.L_x_2095:
[----:B------:R-:W-:-:S03]  /*8b00*/  UMOV UR12, 0xffffffff ;  /* 0xffffffff000c7882 */ /* 0x000fc60000000000 */
[----:B------:R-:W-:Y:S05]  /*8b10*/  BRA.DIV UR12, `(.L_x_2098) ;  /* 0x0000003a0c507947 */ /* 0x000fea000b800000 */
[----:B------:R-:W-:Y:S01]  /*8b20*/  NOP ;  /* 0x0000000000007918 */ /* 0x000fe20000000000 */
.L_x_2165:
        /* <DEDUP_REMOVED lines=15> */
.L_x_2100:
[----:B------:R-:W-:Y:S05]  /*8c20*/  BSYNC B0 ;  /* 0x0000000000007941 */ /* 0x000fea0003800000 */
.L_x_2099:
        /* <DEDUP_REMOVED lines=14> */
.L_x_2102:
[----:B------:R-:W-:Y:S05]  /*8d10*/  BSYNC B0 ;  /* 0x0000000000007941 */ /* 0x000fea0003800000 */
.L_x_2101:
        /* <DEDUP_REMOVED lines=15> */
.L_x_2104:
[----:B------:R-:W-:Y:S05]  /*8e10*/  BSYNC B0 ;  /* 0x0000000000007941 */ /* 0x000fea0003800000 */
.L_x_2103:
[----:B------:R-:W-:Y:S06]  /*8e20*/  BAR.ARV 0xa, 0xa0 ;  /* 0x0282800000007b1d */ /* 0x000fec0000002000 */
[----:B------:R-:W-:Y:S04]  /*8e30*/  BSSY B0, `(.L_x_2105) ;  /* 0x0000003000007945 */ /* 0x000fe80003800000 */
[----:B------:R-:W-:Y:S05]  /*8e40*/  @!P0 BRA `(.L_x_2106) ;  /* 0x0000000000048947 */ /* 0x000fea0003800000 */
[----:B------:R-:W-:-:S04]  /*8e50*/  DEPBAR.LE SB0, 0x1 ;  /* 0x000080400000791a */ /* 0x000fc80000000000 */
.L_x_2106:
[----:B------:R-:W-:Y:S05]  /*8e60*/  BSYNC B0 ;  /* 0x0000000000007941 */ /* 0x000fea0003800000 */
.L_x_2105:
[----:B------:R-:W-:Y:S06]  /*8e70*/  BAR.ARV 0xb, 0xa0 ;  /* 0x02c2800000007b1d */ /* 0x000fec0000002000 */
[----:B------:R-:W-:Y:S04]  /*8e80*/  BSSY B0, `(.L_x_2107) ;  /* 0x0000003000007945 */ /* 0x000fe80003800000 */
[----:B------:R-:W-:Y:S05]  /*8e90*/  @!P0 BRA `(.L_x_2108) ;  /* 0x0000000000048947 */ /* 0x000fea0003800000 */
[----:B------:R-:W-:-:S04]  /*8ea0*/  DEPBAR.LE SB0, 0x0 ;  /* 0x000080000000791a */ /* 0x000fc80000000000 */
.L_x_2108:
[----:B------:R-:W-:Y:S05]  /*8eb0*/  BSYNC B0 ;  /* 0x0000000000007941 */ /* 0x000fea0003800000 */
.L_x_2107:
        /* <DEDUP_REMOVED lines=19> */
.L_x_2110:
[----:B------:R-:W-:Y:S05]  /*8ff0*/  BSYNC B0 ;  /* 0x0000000000007941 */ /* 0x000fea0003800000 */
.L_x_2109:
[----:B------:R-:W-:Y:S02]  /*9000*/  UIADD3 UR9, UR9, 0x2, URZ ;  /* 0x0000000209097890 */ /* 0x000fe4000fffe03f */
[----:B------:R-:W-:-:S04]  /*9010*/  UIADD3 UR4, UR4, 0x6000, URZ ;  /* 0x0000600004047890 */ /* 0x000fc8000fffe03f */
[----:B------:R-:W-:-:S13]  /*9020*/  ISETP.LE.AND P1, PT, R9, UR9, PT ;  /* 0x0000000909007c0c */ /* 0x000fda000bf23270 */
[----:B------:R-:W-:Y:S05]  /*9030*/  @!P1 BRA `(.L_x_2111) ;  /* 0xfffffff000d89947 */ /* 0x000fea000383ffff */
.L_x_2060:
        /* <DEDUP_REMOVED lines=41> */
.L_x_2114:
[----:B------:R-:W-:Y:S05]  /*92d0*/  BSYNC B0 ;  /* 0x0000000000007941 */ /* 0x000fea0003800000 */
.L_x_2113:
[----:B------:R-:W-:Y:S05]  /*92e0*/  BRA `(.L_x_2115) ;  /* 0x0000000000047947 */ /* 0x000fea0003800000 */
.L_x_2112:
[----:B------:R-:W-:-:S05]  /*92f0*/  UMOV UR4, UR9 ;  /* 0x0000000900047c82 */ /* 0x000fca0008000000 */
.L_x_2115:
        /* <DEDUP_REMOVED lines=11> */
.L_x_2120:
        /* <DEDUP_REMOVED lines=24> */
.L_x_2117:
[----:B------:R-:W-:Y:S05]  /*9530*/  BSYNC B0 ;  /* 0x0000000000007941 */ /* 0x000fea0003800000 */
.L_x_2116:
        /* <DEDUP_REMOVED lines=24> */
.L_x_2119:
[----:B------:R-:W-:Y:S05]  /*96c0*/  BSYNC B0 ;  /* 0x0000000000007941 */ /* 0x000fea0003800000 */
.L_x_2118:
[----:B------:R-:W-:Y:S02]  /*96d0*/  UIADD3 UR7, UR7, 0x2, URZ ;  /* 0x0000000207077890 */ /* 0x000fe4000fffe03f */
[----:B------:R-:W-:Y:S02]  /*96e0*/  ULEA UR5, UR17, UR5, 0x1 ;  /* 0x0000000511057291 */ /* 0x000fe4000f8e083f */
[----:B------:R-:W-:Y:S02]  /*96f0*/  ULEA UR6, UR17, UR6, 0x1 ;  /* 0x0000000611067291 */ /* 0x000fe4000f8e083f */
[----:B------:R-:W-:-:S13]  /*9700*/  ISETP.NE.AND P0, PT, RZ, UR7, PT ;  /* 0x00000007ff007c0c */ /* 0x000fda000bf05270 */
[----:B------:R-:W-:Y:S05]  /*9710*/  @!P0 BRA `(.L_x_1972) ;  /* 0x0000002800b08947 */ /* 0x000fea0003800000 */
[----:B------:R-:W-:Y:S05]  /*9720*/  BRA `(.L_x_2120) ;  /* 0xfffffffc00207947 */ /* 0x000fea000383ffff */
.L_x_2052:
        /* <DEDUP_REMOVED lines=11> */
.L_x_2121:
        /* <DEDUP_REMOVED lines=10> */
.L_x_2123:
[----:B------:R-:W4:Y:S02]  /*9880*/  LDC R5, c[0x0][0x8bc] ;  /* 0x00022f00ff057b82 */ /* 0x000f240000000800 */
.L_x_2122:
        /* <DEDUP_REMOVED lines=48> */
.L_x_2125:
        /* <DEDUP_REMOVED lines=9> */
.L_x_2126:
[----:B------:R-:W-:Y:S05]  /*9c20*/  @!P0 BRA `(.L_x_2127) ;  /* 0x00000000000c8947 */ /* 0x000fea0003800000 */
[----:B------:R-:W2:Y:S04]  /*9c30*/  LDG.E R5, desc[UR38][R2.64] ;  /* 0x0000002602057981 */ /* 0x000ea8000c1e1900 */
[----:B-1----:R-:W2:Y:S02]  /*9c40*/  LDG.E R14, desc[UR38][R2.64+0x4] ;  /* 0x00000426020e7981 */ /* 0x002ea4000c1e1900 */
[----:B--2---:R-:W-:-:S07]  /*9c50*/  IMAD.IADD R14, R14, 0x1, -R5 ;  /* 0x000000010e0e7824 */ /* 0x004fce00078e0a05 */
.L_x_2127:
[----:B-12--5:R-:W-:Y:S01]  /*9c60*/  IADD3 R2, -R14, R15, R8 ;  /* 0x0000000f0e027210 */ /* 0x026fe20007ffe108 */
        /* <DEDUP_REMOVED lines=19> */
.L_x_2128:
        /* <DEDUP_REMOVED lines=62> */
.L_x_2166:
        /* <DEDUP_REMOVED lines=9> */
.L_x_2131:
        /* <DEDUP_REMOVED lines=112> */
.L_x_2142:
[----:B-1----:R-:W-:-:S05]  /*a910*/  IMAD.MOV.U32 R6, RZ, RZ, 0x1 ;  /* 0x00000001ff067424 */ /* 0x002fca00078e00ff */
[----:B------:R-:W-:-:S04]  /*a920*/  SHF.L.U32 R6, R6, 0x1f, RZ ;  /* 0x0000001f06067819 */ /* 0x000fc800000006ff */
[----:B------:R-:W1:Y:S02]  /*a930*/  SYNCS.PHASECHK.TRANS64.TRYWAIT P1, [R0+URZ+0x36438], R6 ;  /* 0x03643806000075a7 */ /* 0x000e64000802017f */
[----:B-1----:R-:W-:Y:S05]  /*a940*/  @!P1 BRA `(.L_x_2134) ;  /* 0x0000001800f49947 */ /* 0x002fea0003800000 */
.L_x_2167:
[----:B------:R-:W-:Y:S05]  /*a950*/  @P0 BRA `(.L_x_2135) ;  /* 0x0000000000140947 */ /* 0x000fea0003800000 */
[----:B------:R-:W-:Y:S01]  /*a960*/  ISETP.NE.AND P1, PT, R18, RZ, PT ;  /* 0x000000ff1200720c */ /* 0x000fe20003f25270 */
[----:B------:R-:W-:-:S04]  /*a970*/  IMAD.MOV.U32 R3, RZ, RZ, 0x6100 ;  /* 0x00006100ff037424 */ /* 0x000fc800078e00ff */
[----:B------:R2:W-:Y:S08]  /*a980*/  SYNCS.ARRIVE.TRANS64 RZ, [R0+URZ+0x36430], R3 ;  /* 0x0364300300ff79a7 */ /* 0x0005f0000800003f */
[----:B------:R-:W-:Y:S05]  /*a990*/  @!P1 BRA `(.L_x_2135) ;  /* 0x0000000000049947 */ /* 0x000fea0003800000 */
[----:B------:R-:W-:Y:S01]  /*a9a0*/  BPT.TRAP 0x1 ;  /* 0x000000040000795c */ /* 0x000fe20000300000 */
.L_x_2135:
        /* <DEDUP_REMOVED lines=48> */
.L_x_2168:
[----:B------:R-:W-:Y:S05]  /*acb0*/  @P0 BRA `(.L_x_2137) ;  /* 0x0000000000140947 */ /* 0x000fea0003800000 */
[----:B------:R-:W-:Y:S01]  /*acc0*/  ISETP.NE.AND P1, PT, R18, RZ, PT ;  /* 0x000000ff1200720c */ /* 0x000fe20003f25270 */
[----:B--2---:R-:W-:-:S04]  /*acd0*/  IMAD.MOV.U32 R3, RZ, RZ, 0x6100 ;  /* 0x00006100ff037424 */ /* 0x004fc800078e00ff */
[----:B------:R3:W-:Y:S08]  /*ace0*/  SYNCS.ARRIVE.TRANS64 RZ, [R0+URZ+0x36418], R3 ;  /* 0x0364180300ff79a7 */ /* 0x0007f0000800003f */
[----:B------:R-:W-:Y:S05]  /*acf0*/  @!P1 BRA `(.L_x_2137) ;  /* 0x0000000000049947 */ /* 0x000fea0003800000 */
[----:B------:R-:W-:Y:S01]  /*ad00*/  BPT.TRAP 0x1 ;  /* 0x000000040000795c */ /* 0x000fe20000300000 */
.L_x_2137:
        /* <DEDUP_REMOVED lines=47> */
.L_x_2169:
        /* <DEDUP_REMOVED lines=8> */
.L_x_2139:
        /* <DEDUP_REMOVED lines=37> */
.L_x_2171:
[----:B------:R-:W-:Y:S05]  /*b2d0*/  @P0 BRA `(.L_x_2141) ;  /* 0x0000000000140947 */ /* 0x000fea0003800000 */
[----:B------:R-:W-:Y:S01]  /*b2e0*/  ISETP.NE.AND P1, PT, R18, RZ, PT ;  /* 0x000000ff1200720c */ /* 0x000fe20003f25270 */
[----:B--2---:R-:W-:-:S04]  /*b2f0*/  IMAD.MOV.U32 R5, RZ, RZ, 0x6100 ;  /* 0x00006100ff057424 */ /* 0x004fc800078e00ff */
[----:B------:R3:W-:Y:S08]  /*b300*/  SYNCS.ARRIVE.TRANS64 RZ, [R0+URZ+0x36410], R5 ;  /* 0x0364100500ff79a7 */ /* 0x0007f0000800003f */
[----:B------:R-:W-:Y:S05]  /*b310*/  @!P1 BRA `(.L_x_2141) ;  /* 0x0000000000049947 */ /* 0x000fea0003800000 */
[----:B------:R-:W-:Y:S01]  /*b320*/  BPT.TRAP 0x1 ;  /* 0x000000040000795c */ /* 0x000fe20000300000 */
.L_x_2141:
        /* <DEDUP_REMOVED lines=44> */
.L_x_2133:
[----:B------:R-:W-:Y:S01]  /*b5f0*/  ISETP.NE.AND P1, PT, R20, RZ, PT ;  /* 0x000000ff1400720c */ /* 0x000fe20003f25270 */
[----:B------:R-:W-:Y:S02]  /*b600*/  IMAD.MOV.U32 R5, RZ, RZ, R14 ;  /* 0x000000ffff057224 */ /* 0x000fe400078e000e */
[----:B------:R-:W-:-:S10]  /*b610*/  IMAD.MOV.U32 R16, RZ, RZ, 0x1 ;  /* 0x00000001ff107424 */ /* 0x000fd400078e00ff */
[----:B------:R-:W-:Y:S05]  /*b620*/  @!P1 BRA `(.L_x_2132) ;  /* 0x00000004008c9947 */ /* 0x000fea0003800000 */
[----:B------:R-:W2:Y:S02]  /*b630*/  SYNCS.PHASECHK.TRANS64.TRYWAIT P1, [R0+URZ+0x36438], R6 ;  /* 0x03643806000075a7 */ /* 0x000ea4000802017f */
[----:B--2---:R-:W-:Y:S05]  /*b640*/  @!P1 BRA `(.L_x_2143) ;  /* 0x0000001000149947 */ /* 0x004fea0003800000 */
.L_x_2172:
[----:B------:R-:W-:Y:S05]  /*b650*/  @P0 BRA `(.L_x_2144) ;  /* 0x0000000000140947 */ /* 0x000fea0003800000 */
[----:B------:R-:W-:Y:S01]  /*b660*/  ISETP.NE.AND P1, PT, R18, RZ, PT ;  /* 0x000000ff1200720c */ /* 0x000fe20003f25270 */
[----:B------:R-:W-:-:S04]  /*b670*/  IMAD.MOV.U32 R5, RZ, RZ, 0x6100 ;  /* 0x00006100ff057424 */ /* 0x000fc800078e00ff */
[----:B------:R3:W-:Y:S08]  /*b680*/  SYNCS.ARRIVE.TRANS64 RZ, [R0+URZ+0x36430], R5 ;  /* 0x0364300500ff79a7 */ /* 0x0007f0000800003f */
[----:B------:R-:W-:Y:S05]  /*b690*/  @!P1 BRA `(.L_x_2144) ;  /* 0x0000000000049947 */ /* 0x000fea0003800000 */
[----:B------:R-:W-:Y:S01]  /*b6a0*/  BPT.TRAP 0x1 ;  /* 0x000000040000795c */ /* 0x000fe20000300000 */
.L_x_2144:
        /* <DEDUP_REMOVED lines=42> */
.L_x_2173:
[----:B------:R-:W-:Y:S01]  /*b950*/  IMAD.MOV.U32 R16, RZ, RZ, RZ ;  /* 0x000000ffff107224 */ /* 0x000fe200078e00ff */
[----:B------:R-:W-:Y:S06]  /*b960*/  @P0 BRA `(.L_x_2146) ;  /* 0x0000000000140947 */ /* 0x000fec0003800000 */
[----:B------:R-:W-:Y:S01]  /*b970*/  ISETP.NE.AND P1, PT, R18, RZ, PT ;  /* 0x000000ff1200720c */ /* 0x000fe20003f25270 */
[----:B-1----:R-:W-:-:S04]  /*b980*/  IMAD.MOV.U32 R5, RZ, RZ, 0x6100 ;  /* 0x00006100ff057424 */ /* 0x002fc800078e00ff */
[----:B------:R2:W-:Y:S08]  /*b990*/  SYNCS.ARRIVE.TRANS64 RZ, [R0+URZ+0x36418], R5 ;  /* 0x0364180500ff79a7 */ /* 0x0005f0000800003f */
[----:B------:R-:W-:Y:S05]  /*b9a0*/  @!P1 BRA `(.L_x_2146) ;  /* 0x0000000000049947 */ /* 0x000fea0003800000 */
[----:B------:R-:W-:Y:S01]  /*b9b0*/  BPT.TRAP 0x1 ;  /* 0x000000040000795c */ /* 0x000fe20000300000 */
.L_x_2146:
        /* <DEDUP_REMOVED lines=42> */
.L_x_2132:
[----:B------:R-:W-:-:S04]  /*bc60*/  SHF.L.U32 R3, R16, 0x1f, RZ ;  /* 0x0000001f10037819 */ /* 0x000fc800000006ff */
[----:B------:R-:W2:Y:S02]  /*bc70*/  SYNCS.PHASECHK.TRANS64.TRYWAIT P1, [R0+URZ+0x36438], R3 ;  /* 0x03643803000075a7 */ /* 0x000ea4000802017f */
[----:B--2---:R-:W-:Y:S05]  /*bc80*/  @!P1 BRA `(.L_x_2147) ;  /* 0x0000000800ac9947 */ /* 0x004fea0003800000 */
.L_x_2174:
[----:B------:R-:W-:Y:S05]  /*bc90*/  @P0 BRA `(.L_x_2148) ;  /* 0x0000000000180947 */ /* 0x000fea0003800000 */
[----:B------:R-:W3:Y:S01]  /*bca0*/  S2R R2, SR_TID.X ;  /* 0x0000000000027919 */ /* 0x000ee20000002100 */
[----:B--2---:R-:W-:-:S04]  /*bcb0*/  IMAD.MOV.U32 R3, RZ, RZ, 0x6100 ;  /* 0x00006100ff037424 */ /* 0x004fc800078e00ff */
[----:B------:R4:W-:Y:S01]  /*bcc0*/  SYNCS.ARRIVE.TRANS64 RZ, [R0+URZ+0x36430], R3 ;  /* 0x0364300300ff79a7 */ /* 0x0009e2000800003f */
[----:B---3--:R-:W-:-:S13]  /*bcd0*/  LOP3.LUT P0, RZ, R2, 0x1f, RZ, 0xc0, !PT ;  /* 0x0000001f02ff7812 */ /* 0x008fda000780c0ff */
[----:B----4-:R-:W-:Y:S05]  /*bce0*/  @!P0 BRA `(.L_x_2148) ;  /* 0x0000000000048947 */ /* 0x010fea0003800000 */
[----:B------:R-:W-:Y:S01]  /*bcf0*/  BPT.TRAP 0x1 ;  /* 0x000000040000795c */ /* 0x000fe20000300000 */
.L_x_2148:
        /* <DEDUP_REMOVED lines=44> */
.L_x_2129:
[----:B------:R-:W-:Y:S05]  /*bfc0*/  BSYNC B0 ;  /* 0x0000000000007941 */ /* 0x000fea0003800000 */
.L_x_2124:
[----:B------:R-:W-:-:S03]  /*bfd0*/  UMOV UR7, 0xffffffff ;  /* 0xffffffff00077882 */ /* 0x000fc60000000000 */
[----:B------:R-:W-:Y:S05]  /*bfe0*/  BRA.DIV UR7, `(.L_x_2149) ;  /* 0x0000000607e87947 */ /* 0x000fea000b800000 */
[----:B------:R-:W-:-:S13]  /*bff0*/  ELECT P6, URZ, PT ;  /* 0x00000000003f782f */ /* 0x000fda00038c0000 */
.L_x_2177:
[----:B------:R-:W-:Y:S05]  /*c000*/  @!P6 BRA `(.L_x_1972) ;  /* 0x000000000074e947 */ /* 0x000fea0003800000 */
[----:B------:R-:W3:Y:S02]  /*c010*/  LDL.LU R3, [R1] ;  /* 0x0000000001037983 */ /* 0x000ee40000300800 */
[----:B---3--:R-:W-:-:S04]  /*c020*/  LOP3.LUT R3, R3, 0x2, RZ, 0xfc, !PT ;  /* 0x0000000203037812 */ /* 0x008fc800078efcff */
[----:B------:R-:W-:-:S13]  /*c030*/  ISETP.NE.AND P2, PT, R3, 0x3, PT ;  /* 0x000000030300780c */ /* 0x000fda0003f45270 */
[----:B------:R-:W-:Y:S05]  /*c040*/  @!P2 BRA `(.L_x_2150) ;  /* 0x000000000004a947 */ /* 0x000fea0003800000 */
[----:B--2---:R-:W-:Y:S01]  /*c050*/  BPT.TRAP 0x1 ;  /* 0x000000040000795c */ /* 0x004fe20000300000 */
.L_x_2150:
        /* <DEDUP_REMOVED lines=15> */
.L_x_2178:
[----:B------:R-:W3:Y:S02]  /*c150*/  SYNCS.PHASECHK.TRANS64.TRYWAIT P0, [R3+URZ], R0 ;  /* 0x00000000030075a7 */ /* 0x000ee4000800017f */
[----:B---3--:R-:W-:Y:S05]  /*c160*/  @!P0 BRA `(.L_x_2152) ;  /* 0x0000000400bc8947 */ /* 0x008fea0003800000 */
.L_x_2179:
[----:B------:R-:W-:Y:S05]  /*c170*/  @!P2 BRA `(.L_x_2153) ;  /* 0x000000000004a947 */ /* 0x000fea0003800000 */
[----:B--2---:R-:W-:Y:S01]  /*c180*/  BPT.TRAP 0x1 ;  /* 0x000000040000795c */ /* 0x004fe20000300000 */
.L_x_2153:
[----:B------:R-:W-:-:S07]  /*c190*/  SHF.L.U32 R16, R16, 0x1f, RZ ;  /* 0x0000001f10107819 */ /* 0x000fce00000006ff */
.L_x_2154:
[----:B----4-:R4:W1:Y:S02]  /*c1a0*/  SYNCS.PHASECHK.TRANS64.TRYWAIT P0, [R9+URZ+0x36438], R16 ;  /* 0x03643810090075a7 */ /* 0x010864000800017f */
[----:B-1----:R-:W-:Y:S05]  /*c1b0*/  @!P0 NANOSLEEP.SYNCS 0x989680 ;  /* 0x009896800000895d */ /* 0x002fea0003900000 */
[----:B------:R-:W1:Y:S02]  /*c1c0*/  @!P0 SYNCS.PHASECHK.TRANS64 P0, [R9+URZ+0x36438], R16 ;  /* 0x03643810090085a7 */ /* 0x000e64000800007f */
[----:B-1----:R-:W-:Y:S05]  /*c1d0*/  @!P0 BRA `(.L_x_2154) ;  /* 0xfffffffc00f08947 */ /* 0x002fea000383ffff */
.L_x_1972:
[----:B--2---:R-:W-:Y:S05]  /*c1e0*/  BSYNC B6 ;  /* 0x0000000000067941 */ /* 0x004fea0003800000 */
.L_x_1966:
[----:B------:R-:W-:Y:S05]  /*c1f0*/  EXIT ;  /* 0x000000000000794d */ /* 0x000fea0003800000 */
.L_x_1983:
[----:B------:R-:W-:Y:S02]  /*c200*/  IMAD.MOV.U32 R12, RZ, RZ, RZ ;  /* 0x000000ffff0c7224 */ /* 0x000fe400078e00ff */
[----:B------:R-:W-:Y:S02]  /*c210*/  IMAD.MOV.U32 R11, RZ, RZ, 0x1f ;  /* 0x0000001fff0b7424 */ /* 0x000fe400078e00ff */
[----:B------:R-:W-:-:S07]  /*c220*/  IMAD.MOV.U32 R15, RZ, RZ, -0x1 ;  /* 0xffffffffff0f7424 */ /* 0x000fce00078e00ff */
[----:B-1----:R-:W-:Y:S05]  /*c230*/  WARPSYNC.COLLECTIVE R15, `(.L_x_2155) ;  /* 0x000000000f087348 */ /* 0x002fea0003c00000 */
[----:B------:R2:W3:Y:S02]  /*c240*/  SHFL.IDX P6, R14, R13, R12, R11 ;  /* 0x0000000c0d0e7389 */ /* 0x0004e400000c000b */
[----:B-123--:R-:W-:Y:S01]  /*c250*/  ENDCOLLECTIVE ;  /* 0x000000000000791b */ /* 0x00efe20003800000 */
.L_x_2155:
[----:B------:R-:W-:Y:S05]  /*c260*/  BRA `(.L_x_2156) ;  /* 0xffffff5000687947 */ /* 0x000fea000383ffff */
.L_x_1985:
[----:B-1----:R-:W-:-:S04]  /*c270*/  IMAD.U32 R3, RZ, RZ, UR36 ;  /* 0x00000024ff037e24 */ /* 0x002fc8000f8e00ff */
[----:B------:R1:W3:Y:S03]  /*c280*/  SYNCS.PHASECHK.TRANS64.TRYWAIT P0, [R3+URZ+0x36400], R10 ;  /* 0x0364000a030075a7 */ /* 0x0002e6000800017f */
[----:B---3--:R-:W-:Y:S05]  /*c290*/  @!P0 NANOSLEEP.SYNCS 0x989680 ;  /* 0x009896800000895d */ /* 0x008fea0003900000 */
[----:B------:R-:W3:Y:S02]  /*c2a0*/  @!P0 SYNCS.PHASECHK.TRANS64 P0, [R3+URZ+0x36400], R10 ;  /* 0x0364000a030085a7 */ /* 0x000ee4000800007f */
[----:B---3--:R-:W-:Y:S05]  /*c2b0*/  @!P0 BRA `(.L_x_1985) ;  /* 0xfffffffc00ec8947 */ /* 0x008fea000383ffff */
[----:B------:R-:W-:Y:S05]  /*c2c0*/  BRA `(.L_x_1984) ;  /* 0xffffff50009c7947 */ /* 0x000fea000383ffff */
.L_x_1989:
[----:B--2---:R2:W3:Y:S02]  /*c2d0*/  SYNCS.PHASECHK.TRANS64.TRYWAIT P1, [R3+URZ+0x36410], R10 ;  /* 0x0364100a030075a7 */ /* 0x0044e4000802017f */
[----:B---3--:R-:W-:Y:S05]  /*c2e0*/  @!P1 NANOSLEEP.SYNCS 0x989680 ;  /* 0x009896800000995d */ /* 0x008fea0003900000 */
[----:B------:R-:W3:Y:S02]  /*c2f0*/  @!P1 SYNCS.PHASECHK.TRANS64 P1, [R3+URZ+0x36410], R10 ;  /* 0x0364100a030095a7 */ /* 0x000ee4000802007f */
[----:B---3--:R-:W-:Y:S05]  /*c300*/  @!P1 BRA `(.L_x_1989) ;  /* 0xfffffffc00f09947 */ /* 0x008fea000383ffff */
[----:B------:R-:W-:Y:S05]  /*c310*/  BRA `(.L_x_1988) ;  /* 0xffffff5800787947 */ /* 0x000fea000383ffff */
.L_x_1993:
[----:B----4-:R-:W-:-:S04]  /*c320*/  IMAD.U32 R12, RZ, RZ, UR36 ;  /* 0x00000024ff0c7e24 */ /* 0x010fc8000f8e00ff */
[----:B------:R4:W1:Y:S03]  /*c330*/  SYNCS.PHASECHK.TRANS64.TRYWAIT P1, [R12+URZ+0x36430], R11 ;  /* 0x0364300b0c0075a7 */ /* 0x000866000802017f */
[----:B-1----:R-:W-:Y:S05]  /*c340*/  @!P1 NANOSLEEP.SYNCS 0x989680 ;  /* 0x009896800000995d */ /* 0x002fea0003900000 */
[----:B------:R-:W1:Y:S02]  /*c350*/  @!P1 SYNCS.PHASECHK.TRANS64 P1, [R12+URZ+0x36430], R11 ;  /* 0x0364300b0c0095a7 */ /* 0x000e64000802007f */
[----:B-1----:R-:W-:Y:S05]  /*c360*/  @!P1 BRA `(.L_x_1993) ;  /* 0xfffffffc00ec9947 */ /* 0x002fea000383ffff */
[----:B------:R-:W-:Y:S05]  /*c370*/  BRA `(.L_x_1992) ;  /* 0xffffff6000187947 */ /* 0x000fea000383ffff */
.L_x_2065:
[----:B------:R-:W-:Y:S01]  /*c380*/  BSSY B0, `(.L_x_2157) ;  /* 0x0000005000007945 */ /* 0x000fe20003800000 */
[----:B------:R-:W-:-:S07]  /*c390*/  IMAD.MOV.U32 R15, RZ, RZ, -0x1 ;  /* 0xffffffffff0f7424 */ /* 0x000fce00078e00ff */
[----:B------:R-:W-:Y:S05]  /*c3a0*/  WARPSYNC.COLLECTIVE R15, `(.L_x_2158) ;  /* 0x000000000f087348 */ /* 0x000fea0003c00000 */
[----:B------:R-:W-:Y:S01]  /*c3b0*/  NOP ;  /* 0x0000000000007918 */ /* 0x000fe20000000000 */
[----:B------:R-:W-:Y:S01]  /*c3c0*/  ENDCOLLECTIVE ;  /* 0x000000000000791b */ /* 0x000fe20003800000 */
.L_x_2158:
[----:B------:R-:W-:Y:S05]  /*c3d0*/  BSYNC B0 ;  /* 0x0000000000007941 */ /* 0x000fea0003800000 */
.L_x_2157:
[----:B------:R-:W-:Y:S05]  /*c3e0*/  BRA `(.L_x_2159) ;  /* 0xffffffb8002c7947 */ /* 0x000fea000383ffff */
.L_x_2082:
[----:B------:R-:W-:Y:S01]  /*c3f0*/  BSSY B0, `(.L_x_2160) ;  /* 0x0000005000007945 */ /* 0x000fe20003800000 */
[----:B------:R-:W-:-:S07]  /*c400*/  IMAD.MOV.U32 R15, RZ, RZ, -0x1 ;  /* 0xffffffffff0f7424 */ /* 0x000fce00078e00ff */
[----:B------:R-:W-:Y:S05]  /*c410*/  WARPSYNC.COLLECTIVE R15, `(.L_x_2161) ;  /* 0x000000000f087348 */ /* 0x000fea0003c00000 */
[----:B------:R-:W-:Y:S01]  /*c420*/  NOP ;  /* 0x0000000000007918 */ /* 0x000fe20000000000 */
[----:B------:R-:W-:Y:S01]  /*c430*/  ENDCOLLECTIVE ;  /* 0x000000000000791b */ /* 0x000fe20003800000 */
.L_x_2161:
[----:B------:R-:W-:Y:S05]  /*c440*/  BSYNC B0 ;  /* 0x0000000000007941 */ /* 0x000fea0003800000 */
.L_x_2160:
[----:B------:R-:W-:Y:S05]  /*c450*/  BRA `(.L_x_2162) ;  /* 0xffffffc000207947 */ /* 0x000fea000383ffff */
.L_x_2098:
[----:B------:R-:W-:Y:S01]  /*c460*/  BSSY B0, `(.L_x_2163) ;  /* 0x0000005000007945 */ /* 0x000fe20003800000 */
[----:B------:R-:W-:-:S07]  /*c470*/  IMAD.MOV.U32 R15, RZ, RZ, -0x1 ;  /* 0xffffffffff0f7424 */ /* 0x000fce00078e00ff */
[----:B------:R-:W-:Y:S05]  /*c480*/  WARPSYNC.COLLECTIVE R15, `(.L_x_2164) ;  /* 0x000000000f087348 */ /* 0x000fea0003c00000 */
[----:B------:R-:W-:Y:S01]  /*c490*/  NOP ;  /* 0x0000000000007918 */ /* 0x000fe20000000000 */
[----:B------:R-:W-:Y:S01]  /*c4a0*/  ENDCOLLECTIVE ;  /* 0x000000000000791b */ /* 0x000fe20003800000 */
.L_x_2164:
[----:B------:R-:W-:Y:S05]  /*c4b0*/  BSYNC B0 ;  /* 0x0000000000007941 */ /* 0x000fea0003800000 */
.L_x_2163:
[----:B------:R-:W-:Y:S05]  /*c4c0*/  BRA `(.L_x_2165) ;  /* 0xffffffc400987947 */ /* 0x000fea000383ffff */
.L_x_2130:
[----:B-1----:R1:W2:Y:S02]  /*c4d0*/  SYNCS.PHASECHK.TRANS64.TRYWAIT P1, [R0+URZ+0x36420], R6 ;  /* 0x03642006000075a7 */ /* 0x0022a4000802017f */
[----:B--2---:R-:W-:Y:S05]  /*c4e0*/  @!P1 NANOSLEEP.SYNCS 0x989680 ;  /* 0x009896800000995d */ /* 0x004fea0003900000 */
[----:B------:R-:W2:Y:S02]  /*c4f0*/  @!P1 SYNCS.PHASECHK.TRANS64 P1, [R0+URZ+0x36420], R6 ;  /* 0x03642006000095a7 */ /* 0x000ea4000802007f */
[----:B--2---:R-:W-:Y:S05]  /*c500*/  @!P1 BRA `(.L_x_2130) ;  /* 0xfffffffc00f09947 */ /* 0x004fea000383ffff */
[----:B------:R-:W-:Y:S05]  /*c510*/  BRA `(.L_x_2166) ;  /* 0xffffffdc00187947 */ /* 0x000fea000383ffff */
.L_x_2134:
[----:B-1----:R1:W2:Y:S02]  /*c520*/  SYNCS.PHASECHK.TRANS64.TRYWAIT P1, [R0+URZ+0x36438], R6 ;  /* 0x03643806000075a7 */ /* 0x0022a4000802017f */
[----:B--2---:R-:W-:Y:S05]  /*c530*/  @!P1 NANOSLEEP.SYNCS 0x989680 ;  /* 0x009896800000995d */ /* 0x004fea0003900000 */
[----:B------:R-:W2:Y:S02]  /*c540*/  @!P1 SYNCS.PHASECHK.TRANS64 P1, [R0+URZ+0x36438], R6 ;  /* 0x03643806000095a7 */ /* 0x000ea4000802007f */
[----:B--2---:R-:W-:Y:S05]  /*c550*/  @!P1 BRA `(.L_x_2134) ;  /* 0xfffffffc00f09947 */ /* 0x004fea000383ffff */
[----:B------:R-:W-:Y:S05]  /*c560*/  BRA `(.L_x_2167) ;  /* 0xffffffe000f87947 */ /* 0x000fea000383ffff */
.L_x_2136:
[----:B--2---:R2:W3:Y:S02]  /*c570*/  SYNCS.PHASECHK.TRANS64.TRYWAIT P1, [R0+URZ+0x36428], R3 ;  /* 0x03642803000075a7 */ /* 0x0044e4000802017f */
[----:B---3--:R-:W-:Y:S05]  /*c580*/  @!P1 NANOSLEEP.SYNCS 0x989680 ;  /* 0x009896800000995d */ /* 0x008fea0003900000 */
[----:B------:R-:W3:Y:S02]  /*c590*/  @!P1 SYNCS.PHASECHK.TRANS64 P1, [R0+URZ+0x36428], R3 ;  /* 0x03642803000095a7 */ /* 0x000ee4000802007f */
[----:B---3--:R-:W-:Y:S05]  /*c5a0*/  @!P1 BRA `(.L_x_2136) ;  /* 0xfffffffc00f09947 */ /* 0x008fea000383ffff */
[----:B------:R-:W-:Y:S05]  /*c5b0*/  BRA `(.L_x_2168) ;  /* 0xffffffe400bc7947 */ /* 0x000fea000383ffff */
.L_x_2138:
        /* <DEDUP_REMOVED lines=8> */
.L_x_2140:
[----:B------:R-:W-:-:S07]  /*c640*/  SHF.L.U32 R5, R7, 0x1f, RZ ;  /* 0x0000001f07057819 */ /* 0x000fce00000006ff */
.L_x_2170:
[----:B--2---:R2:W3:Y:S02]  /*c650*/  SYNCS.PHASECHK.TRANS64.TRYWAIT P1, [R0+URZ+0x36420], R5 ;  /* 0x03642005000075a7 */ /* 0x0044e4000802017f */
[----:B---3--:R-:W-:Y:S05]  /*c660*/  @!P1 NANOSLEEP.SYNCS 0x989680 ;  /* 0x009896800000995d */ /* 0x008fea0003900000 */
[----:B------:R-:W3:Y:S02]  /*c670*/  @!P1 SYNCS.PHASECHK.TRANS64 P1, [R0+URZ+0x36420], R5 ;  /* 0x03642005000095a7 */ /* 0x000ee4000802007f */
[----:B---3--:R-:W-:Y:S05]  /*c680*/  @!P1 BRA `(.L_x_2170) ;  /* 0xfffffffc00f09947 */ /* 0x008fea000383ffff */
[----:B------:R-:W-:Y:S05]  /*c690*/  BRA `(.L_x_2171) ;  /* 0xffffffec000c7947 */ /* 0x000fea000383ffff */
.L_x_2143:
[----:B--2---:R2:W3:Y:S02]  /*c6a0*/  SYNCS.PHASECHK.TRANS64.TRYWAIT P1, [R0+URZ+0x36438], R6 ;  /* 0x03643806000075a7 */ /* 0x0044e4000802017f */
[----:B---3--:R-:W-:Y:S05]  /*c6b0*/  @!P1 NANOSLEEP.SYNCS 0x989680 ;  /* 0x009896800000995d */ /* 0x008fea0003900000 */
[----:B------:R-:W3:Y:S02]  /*c6c0*/  @!P1 SYNCS.PHASECHK.TRANS64 P1, [R0+URZ+0x36438], R6 ;  /* 0x03643806000095a7 */ /* 0x000ee4000802007f */
[----:B---3--:R-:W-:Y:S05]  /*c6d0*/  @!P1 BRA `(.L_x_2143) ;  /* 0xfffffffc00f09947 */ /* 0x008fea000383ffff */
[----:B------:R-:W-:Y:S05]  /*c6e0*/  BRA `(.L_x_2172) ;  /* 0xffffffec00d87947 */ /* 0x000fea000383ffff */
.L_x_2145:
[----:B-1----:R1:W2:Y:S02]  /*c6f0*/  SYNCS.PHASECHK.TRANS64.TRYWAIT P1, [R0+URZ+0x36428], R5 ;  /* 0x03642805000075a7 */ /* 0x0022a4000802017f */
[----:B--2---:R-:W-:Y:S05]  /*c700*/  @!P1 NANOSLEEP.SYNCS 0x989680 ;  /* 0x009896800000995d */ /* 0x004fea0003900000 */
[----:B------:R-:W2:Y:S02]  /*c710*/  @!P1 SYNCS.PHASECHK.TRANS64 P1, [R0+URZ+0x36428], R5 ;  /* 0x03642805000095a7 */ /* 0x000ea4000802007f */
[----:B--2---:R-:W-:Y:S05]  /*c720*/  @!P1 BRA `(.L_x_2145) ;  /* 0xfffffffc00f09947 */ /* 0x004fea000383ffff */
[----:B------:R-:W-:Y:S05]  /*c730*/  BRA `(.L_x_2173) ;  /* 0xfffffff000847947 */ /* 0x000fea000383ffff */
.L_x_2147:
[----:B--2---:R2:W3:Y:S02]  /*c740*/  SYNCS.PHASECHK.TRANS64.TRYWAIT P1, [R0+URZ+0x36438], R3 ;  /* 0x03643803000075a7 */ /* 0x0044e4000802017f */
[----:B---3--:R-:W-:Y:S05]  /*c750*/  @!P1 NANOSLEEP.SYNCS 0x989680 ;  /* 0x009896800000995d */ /* 0x008fea0003900000 */
[----:B------:R-:W3:Y:S02]  /*c760*/  @!P1 SYNCS.PHASECHK.TRANS64 P1, [R0+URZ+0x36438], R3 ;  /* 0x03643803000095a7 */ /* 0x000ee4000802007f */
[----:B---3--:R-:W-:Y:S05]  /*c770*/  @!P1 BRA `(.L_x_2147) ;  /* 0xfffffffc00f09947 */ /* 0x008fea000383ffff */
[----:B------:R-:W-:Y:S05]  /*c780*/  BRA `(.L_x_2174) ;  /* 0xfffffff400407947 */ /* 0x000fea000383ffff */
.L_x_2149:
[----:B------:R-:W-:Y:S01]  /*c790*/  BSSY B0, `(.L_x_2175) ;  /* 0x0000006000007945 */ /* 0x000fe20003800000 */
[----:B------:R-:W-:-:S07]  /*c7a0*/  IMAD.MOV.U32 R15, RZ, RZ, -0x1 ;  /* 0xffffffffff0f7424 */ /* 0x000fce00078e00ff */
[----:B--2---:R-:W-:Y:S05]  /*c7b0*/  WARPSYNC.COLLECTIVE R15, `(.L_x_2176) ;  /* 0x000000000f0c7348 */ /* 0x004fea0003c00000 */
[----:B------:R-:W-:Y:S02]  /*c7c0*/  ELECT P6, UR62, PT ;  /* 0x00000000003e782f */ /* 0x000fe400038c0000 */
[----:B------:R-:W-:Y:S01]  /*c7d0*/  MOV R14, UR62 ;  /* 0x0000003e000e7c02 */ /* 0x000fe20008000f00 */
[----:B--2---:R-:W-:Y:S10]  /*c7e0*/  ENDCOLLECTIVE ;  /* 0x000000000000791b */ /* 0x004ff40003800000 */
.L_x_2176:
[----:B------:R-:W-:Y:S05]  /*c7f0*/  BSYNC B0 ;  /* 0x0000000000007941 */ /* 0x000fea0003800000 */
.L_x_2175:
[----:B------:R-:W-:Y:S05]  /*c800*/  BRA `(.L_x_2177) ;  /* 0xfffffff400fc7947 */ /* 0x000fea000383ffff */
.L_x_2151:
[----:B-1----:R1:W3:Y:S02]  /*c810*/  SYNCS.PHASECHK.TRANS64.TRYWAIT P0, [R7+URZ], R4 ;  /* 0x00000004070075a7 */ /* 0x0022e4000800017f */
[----:B---3--:R-:W-:Y:S05]  /*c820*/  @!P0 NANOSLEEP.SYNCS 0x989680 ;  /* 0x009896800000895d */ /* 0x008fea0003900000 */
[----:B------:R-:W3:Y:S02]  /*c830*/  @!P0 SYNCS.PHASECHK.TRANS64 P0, [R7+URZ], R4 ;  /* 0x00000004070085a7 */ /* 0x000ee4000800007f */
[----:B---3--:R-:W-:Y:S05]  /*c840*/  @!P0 BRA `(.L_x_2151) ;  /* 0xfffffffc00f08947 */ /* 0x008fea000383ffff */
[----:B------:R-:W-:Y:S05]  /*c850*/  BRA `(.L_x_2178) ;  /* 0xfffffff8003c7947 */ /* 0x000fea000383ffff */
.L_x_2152:
[----:B---3--:R3:W4:Y:S02]  /*c860*/  SYNCS.PHASECHK.TRANS64.TRYWAIT P0, [R3+URZ], R0 ;  /* 0x00000000030075a7 */ /* 0x008724000800017f */
[----:B----4-:R-:W-:Y:S05]  /*c870*/  @!P0 NANOSLEEP.SYNCS 0x989680 ;  /* 0x009896800000895d */ /* 0x010fea0003900000 */
[----:B------:R-:W4:Y:S02]  /*c880*/  @!P0 SYNCS.PHASECHK.TRANS64 P0, [R3+URZ], R0 ;  /* 0x00000000030085a7 */ /* 0x000f24000800007f */
[----:B----4-:R-:W-:Y:S05]  /*c890*/  @!P0 BRA `(.L_x_2152) ;  /* 0xfffffffc00f08947 */ /* 0x010fea000383ffff */
[----:B------:R-:W-:Y:S05]  /*c8a0*/  BRA `(.L_x_2179) ;  /* 0xfffffff800307947 */ /* 0x000fea000383ffff */
.L_x_2180:
        /* <DEDUP_REMOVED lines=13> */
.L_x_3868:


//--------------------- .text._ZN7cutlass13device_kernelIN5flash11enable_sm90INS1_16FlashAttnBwdSm90INS1_25CollectiveMainloopBwdSm90ILi2ELi1ELi1EN4cute5tupleIJNS5_1CILi1EEES8_S8_EEENS6_IJNS7_ILi64EEENS7_ILi96EEENS7_ILi192EEEEEENS_10bfloat16_tEfNS_4arch4Sm90ELb0ELb1ELb1ELb1ELb0ELb0ELb1ELb0ELi3ELi1ELi1ELi1ELb0EEENS1_24CollectiveEpilogueBwdGQAISD_fSG_Li384ELb1ELb0EEENS1_19SingleTileSchedulerILb1ELb0ELb0ELi96EEEEEEEEEvNT_6ParamsE --------------------------
	.section	.text._ZN7cutlass13device_kernelIN5flash11enable_sm90INS1_16FlashAttnBwdSm90INS1_25CollectiveMainloopBwdSm90ILi2ELi1ELi1EN4cute5tupleIJNS5_1CILi1EEES8_S8_EEENS6_IJNS7_ILi64EEENS7_ILi96EEENS7_ILi192EEEEEENS_10bfloat16_tEfNS_4arch4Sm90ELb0ELb1ELb1ELb1ELb0ELb0ELb1ELb0ELi3ELi1ELi1ELi1ELb0EEENS1_24CollectiveEpilogueBwdGQAISD_fSG_Li384ELb1ELb0EEENS1_19SingleTileSchedulerILb1ELb0ELb0ELi96EEEEEEEEEvNT_6ParamsE,"ax",@progbits
	.align	128
.text._ZN7cutlass13device_kernelIN5flash11enable_sm90INS1_16FlashAttnBwdSm90INS1_25CollectiveMainloopBwdSm90ILi2ELi1ELi1EN4cute5tupleIJNS5_1CILi1EEES8_S8_EEENS6_IJNS7_ILi64EEENS7_ILi96EEENS7_ILi192EEEEEENS_10bfloat16_tEfNS_4arch4Sm90ELb0ELb1ELb1ELb1ELb0ELb0ELb1ELb0ELi3ELi1ELi1ELi1ELb0EEENS1_24CollectiveEpilogueBwdGQAISD_fSG_Li384ELb1ELb0EEENS1_19SingleTileSchedulerILb1ELb0ELb0ELi96EEEEEEEEEvNT_6ParamsE:
        .type           _ZN7cutlass13device_kernelIN5flash11enable_sm90INS1_16FlashAttnBwdSm90INS1_25CollectiveMainloopBwdSm90ILi2ELi1ELi1EN4cute5tupleIJNS5_1CILi1EEES8_S8_EEENS6_IJNS7_ILi64EEENS7_ILi96EEENS7_ILi192EEEEEENS_10bfloat16_tEfNS_4arch4Sm90ELb0ELb1ELb1ELb1ELb0ELb0ELb1ELb0ELi3ELi1ELi1ELi1ELb0EEENS1_24CollectiveEpilogueBwdGQAISD_fSG_Li384ELb1ELb0EEENS1_19SingleTileSchedulerILb1ELb0ELb0ELi96EEEEEEEEEvNT_6ParamsE,@function
        .size           _ZN7cutlass13device_kernelIN5flash11enable_sm90INS1_16FlashAttnBwdSm90INS1_25CollectiveMainloopBwdSm90ILi2ELi1ELi1EN4cute5tupleIJNS5_1CILi1EEES8_S8_EEENS6_IJNS7_ILi64EEENS7_ILi96EEENS7_ILi192EEEEEENS_10bfloat16_tEfNS_4arch4Sm90ELb0ELb1ELb1ELb1ELb0ELb0ELb1ELb0ELi3ELi1ELi1ELi1ELb0EEENS1_24CollectiveEpilogueBwdGQAISD_fSG_Li384ELb1ELb0EEENS1_19SingleTileSchedulerILb1ELb0ELb0ELi96EEEEEEEEEvNT_6ParamsE,(.L_x_3869 - _ZN7cutlass13device_kernelIN5flash11enable_sm90INS1_16FlashAttnBwdSm90INS1_25CollectiveMainloopBwdSm90ILi2ELi1ELi1EN4cute5tupleIJNS5_1CILi1EEES8_S8_EEENS6_IJNS7_ILi64EEENS7_ILi96EEENS7_ILi192EEEEEENS_10bfloat16_tEfNS_4arch4Sm90ELb0ELb1ELb1ELb1ELb0ELb0ELb1ELb0ELi3ELi1ELi1ELi1ELb0EEENS1_24CollectiveEpilogueBwdGQAISD_fSG_Li384ELb1ELb0EEENS1_19SingleTileSchedulerILb1ELb0ELb0ELi96EEEEEEEEEvNT_6ParamsE)
        .other          _ZN7cutlass13device_kernelIN5flash11enable_sm90INS1_16FlashAttnBwdSm90INS1_25CollectiveMainloopBwdSm90ILi2ELi1ELi1EN4cute5tupleIJNS5_1CILi1EEES8_S8_EEENS6_IJNS7_ILi64EEENS7_ILi96EEENS7_ILi192EEEEEENS_10bfloat16_tEfNS_4arch4Sm90ELb0ELb1ELb1ELb1ELb0ELb0ELb1ELb0ELi3ELi1ELi1ELi1ELb0EEENS1_24CollectiveEpilogueBwdGQAISD_fSG_Li384ELb1ELb0EEENS1_19SingleTileSchedulerILb1ELb0ELb0ELi96EEEEEEEEEvNT_6ParamsE,@"STO_CUDA_ENTRY STV_DEFAULT"
_ZN7cutlass13device_kernelIN5flash11enable_sm90INS1_16FlashAttnBwdSm90INS1_25CollectiveMainloopBwdSm90ILi2ELi1ELi1EN4cute5tupleIJNS5_1CILi1EEES8_S8_EEENS6_IJNS7_ILi64EEENS7_ILi96EEENS7_ILi192EEEEEENS_10bfloat16_tEfNS_4arch4Sm90ELb0ELb1ELb1ELb1ELb0ELb0ELb1ELb0ELi3ELi1ELi1ELi1ELb0EEENS1_24CollectiveEpilogueBwdGQAISD_fSG_Li384ELb1ELb0EEENS1_19SingleTileSchedulerILb1ELb0ELb0ELi96EEEEEEEEEvNT_6ParamsE:
        /* <DEDUP_REMOVED lines=23> */
.L_x_2182:
[----:B------:R-:W-:Y:S05]  /*0170*/  BSYNC B0 ;  /* 0x0000000000007941 */ /* 0x000fea0003800000 */
.L_x_2181:
        /* <DEDUP_REMOVED lines=34> */
.L_x_2183:
        /* <DEDUP_REMOVED lines=20> */
.L_x_2184:
        /* <DEDUP_REMOVED lines=9> */
.L_x_2187:
        /* <DEDUP_REMOVED lines=21> */
.L_x_2188:
        /* <DEDUP_REMOVED lines=10> */
.L_x_2190:
[----:B------:R-:W2:Y:S02]  /*0760*/  LDC R0, c[0x0][0x8c4] ;  /* 0x00023100ff007b82 */ /* 0x000ea40000000800 */
.L_x_2189:
        /* <DEDUP_REMOVED lines=16> */
.L_x_2192:
        /* <DEDUP_REMOVED lines=10> */
.L_x_2193:
        /* <DEDUP_REMOVED lines=8> */
.L_x_2194:
        /* <DEDUP_REMOVED lines=9> */
.L_x_2195:
        /* <DEDUP_REMOVED lines=22> */
.L_x_2196:
        /* <DEDUP_REMOVED lines=79> */
.L_x_2199:
        /* <DEDUP_REMOVED lines=15> */
.L_x_2198:
        /* <DEDUP_REMOVED lines=20> */
.L_x_2201:
        /* <DEDUP_REMOVED lines=15> */
.L_x_2200:
        /* <DEDUP_REMOVED lines=8> */
.L_x_2304:
        /* <DEDUP_REMOVED lines=19> */
.L_x_2203:
        /* <DEDUP_REMOVED lines=113> */
.L_x_2223:
[----:B------:R-:W-:-:S13]  /*1c50*/  ISETP.NE.AND P0, PT, R8, 0x3, PT ;  /* 0x000000030800780c */ /* 0x000fda0003f05270 */
[----:B------:R-:W-:Y:S05]  /*1c60*/  @!P0 BRA `(.L_x_2205) ;  /* 0x0000000000048947 */ /* 0x000fea0003800000 */
[----:B------:R-:W-:Y:S01]  /*1c70*/  BPT.TRAP 0x1 ;  /* 0x000000040000795c */ /* 0x000fe20000300000 */
.L_x_2205:
[----:B------:R-:W-:Y:S02]  /*1c80*/  LEA R3, R2, UR36, 0x3 ;  /* 0x0000002402037c11 */ /* 0x000fe4000f8e18ff */
[----:B------:R-:W-:-:S04]  /*1c90*/  SHF.L.U32 R10, R7, 0x1f, RZ ;  /* 0x0000001f070a7819 */ /* 0x000fc800000006ff */
[----:B------:R1:W2:Y:S01]  /*1ca0*/  SYNCS.PHASECHK.TRANS64.TRYWAIT P1, [R3+URZ+0x36410], R10 ;  /* 0x0364100a030075a7 */ /* 0x0002a2000802017f */
[----:B------:R-:W-:Y:S05]  /*1cb0*/  @!P0 BRA `(.L_x_2206) ;  /* 0x0000000000048947 */ /* 0x000fea0003800000 */
[----:B------:R-:W-:Y:S01]  /*1cc0*/  BPT.TRAP 0x1 ;  /* 0x000000040000795c */ /* 0x000fe20000300000 */
.L_x_2206:
[----:B--2---:R-:W-:Y:S05]  /*1cd0*/  @P1 BRA `(.L_x_2207) ;  /* 0x0000000000081947 */ /* 0x004fea0003800000 */
[----:B------:R-:W2:Y:S02]  /*1ce0*/  SYNCS.PHASECHK.TRANS64.TRYWAIT P1, [R3+URZ+0x36410], R10 ;  /* 0x0364100a030075a7 */ /* 0x000ea4000802017f */
[----:B--2---:R-:W-:Y:S05]  /*1cf0*/  @!P1 BRA `(.L_x_2208) ;  /* 0x0000007400e09947 */ /* 0x004fea0003800000 */
.L_x_2207:
        /* <DEDUP_REMOVED lines=103> */
.L_x_2209:
[----:B-1----:R-:W-:-:S04]  /*2370*/  SHF.L.U32 R11, R5, 0x1f, RZ ;  /* 0x0000001f050b7819 */ /* 0x002fc800000006ff */
[----:B------:R1:W4:Y:S01]  /*2380*/  SYNCS.PHASECHK.TRANS64.TRYWAIT P1, [UR36+0x36430], R11 ;  /* 0x0364300bff0075a7 */ /* 0x0003220008020164 */
[----:B------:R-:W-:Y:S05]  /*2390*/  @!P0 BRA `(.L_x_2210) ;  /* 0x0000000000048947 */ /* 0x000fea0003800000 */
[----:B------:R-:W-:Y:S01]  /*23a0*/  BPT.TRAP 0x1 ;  /* 0x000000040000795c */ /* 0x000fe20000300000 */
.L_x_2210:
[----:B----4-:R-:W-:Y:S05]  /*23b0*/  @P1 BRA `(.L_x_2211) ;  /* 0x0000000000081947 */ /* 0x010fea0003800000 */
[----:B------:R-:W4:Y:S02]  /*23c0*/  SYNCS.PHASECHK.TRANS64.TRYWAIT P1, [UR36+0x36430], R11 ;  /* 0x0364300bff0075a7 */ /* 0x000f240008020164 */
[----:B----4-:R-:W-:Y:S05]  /*23d0*/  @!P1 BRA `(.L_x_2212) ;  /* 0x00000070003c9947 */ /* 0x010fea0003800000 */
.L_x_2211:
        /* <DEDUP_REMOVED lines=145> */
.L_x_2215:
[----:B------:R-:W-:-:S13]  /*2cf0*/  ISETP.NE.AND P1, PT, R140, 0x1, PT ;  /* 0x000000018c00780c */ /* 0x000fda0003f25270 */
[----:B------:R-:W1:Y:S08]  /*2d00*/  @P1 LDC R143, c[0x0][0x754] ;  /* 0x0001d500ff8f1b82 */ /* 0x000e700000000800 */
[----:B------:R-:W2:Y:S01]  /*2d10*/  @P1 LDC R142, c[0x0][0x758] ;  /* 0x0001d600ff8e1b82 */ /* 0x000ea20000000800 */
[----:B-1----:R-:W-:-:S05]  /*2d20*/  @P1 IMAD.HI.U32 R143, R145, R143, RZ ;  /* 0x0000008f918f1227 */ /* 0x002fca00078e00ff */
[----:B--2---:R-:W-:-:S07]  /*2d30*/  @P1 SHF.R.U32.HI R145, RZ, R142, R143 ;  /* 0x0000008eff911219 */ /* 0x004fce000001168f */
.L_x_2216:
[----:B------:R-:W-:Y:S05]  /*2d40*/  BSYNC B0 ;  /* 0x0000000000007941 */ /* 0x000fea0003800000 */
.L_x_2214:
[----:B------:R-:W2:Y:S01]  /*2d50*/  LDL R142, [R1+0x10] ;  /* 0x00001000018e7983 */ /* 0x000ea20000100800 */
[----:B------:R-:W-:Y:S01]  /*2d60*/  IADD3 R150, R141, UR4, R4 ;  /* 0x000000048d967c10 */ /* 0x000fe2000fffe004 */
[----:B--2---:R-:W-:-:S05]  /*2d70*/  IMAD R145, R145, R140, R142 ;  /* 0x0000008c91917224 */ /* 0x004fca00078e028e */
[----:B------:R-:W-:Y:S02]  /*2d80*/  VIADDMNMX R146, R145, R140, R146, PT ;  /* 0x0000008c91927246 */ /* 0x000fe40003800192 */
[----:B------:R-:W-:-:S07]  /*2d90*/  VIMNMX R150, R150, R145, !PT ;  /* 0x0000009196967248 */ /* 0x000fce0007fe0100 */
.L_x_2213:
        /* <DEDUP_REMOVED lines=17> */
.L_x_2219:
[----:B------:R-:W-:-:S13]  /*2eb0*/  ISETP.NE.AND P1, PT, R140, 0x1, PT ;  /* 0x000000018c00780c */ /* 0x000fda0003f25270 */
[----:B------:R-:W1:Y:S08]  /*2ec0*/  @P1 LDC R142, c[0x0][0x754] ;  /* 0x0001d500ff8e1b82 */ /* 0x000e700000000800 */
[----:B------:R-:W2:Y:S01]  /*2ed0*/  @P1 LDC R141, c[0x0][0x758] ;  /* 0x0001d600ff8d1b82 */ /* 0x000ea20000000800 */
[----:B-1----:R-:W-:-:S05]  /*2ee0*/  @P1 IMAD.HI.U32 R142, R143, R142, RZ ;  /* 0x0000008e8f8e1227 */ /* 0x002fca00078e00ff */
[----:B--2---:R-:W-:-:S07]  /*2ef0*/  @P1 SHF.R.U32.HI R143, RZ, R141, R142 ;  /* 0x0000008dff8f1219 */ /* 0x004fce000001168e */
.L_x_2220:
[----:B------:R-:W-:Y:S05]  /*2f00*/  BSYNC B0 ;  /* 0x0000000000007941 */ /* 0x000fea0003800000 */
.L_x_2218:
[----:B------:R-:W2:Y:S02]  /*2f10*/  LDL R141, [R1+0x10] ;  /* 0x00001000018d7983 */ /* 0x000ea40000100800 */
[----:B--2---:R-:W-:-:S05]  /*2f20*/  IMAD R143, R143, R140, R141 ;  /* 0x0000008c8f8f7224 */ /* 0x004fca00078e028d */
[----:B------:R-:W-:Y:S02]  /*2f30*/  VIMNMX R147, R147, R143, !PT ;  /* 0x0000008f93937248 */ /* 0x000fe40007fe0100 */
[----:B------:R-:W-:-:S07]  /*2f40*/  VIADDMNMX R144, R143, R140, R144, PT ;  /* 0x0000008c8f907246 */ /* 0x000fce0003800190 */
.L_x_2217:
        /* <DEDUP_REMOVED lines=283> */
.L_x_2221:
        /* <DEDUP_REMOVED lines=59> */
.L_x_2222:
        /* <DEDUP_REMOVED lines=63> */
.L_x_2197:
[----:B------:R-:W-:Y:S05]  /*48a0*/  @P0 BRA `(.L_x_2191) ;  /* 0x0000004800b80947 */ /* 0x000fea0003800000 */
[----:B------:R-:W3:Y:S01]  /*48b0*/  LDL.LU R120, [R1+0x18] ;  /* 0x0000180001787983 */ /* 0x000ee20000300800 */
[----:B--2---:R-:W2:Y:S01]  /*48c0*/  LDC.64 R2, c[0x0][0x878] ;  /* 0x00021e00ff027b82 */ /* 0x004ea20000000a00 */
[----:B------:R-:W4:Y:S01]  /*48d0*/  S2R R0, SR_TID.X ;  /* 0x0000000000007919 */ /* 0x000f220000002100 */
[----:B------:R-:W5:Y:S06]  /*48e0*/  S2R R6, SR_CTAID.Y ;  /* 0x0000000000067919 */ /* 0x000f6c0000002600 */
[----:B------:R-:W4:Y:S01]  /*48f0*/  S2UR UR5, SR_CgaCtaId ;  /* 0x00000000000579c3 */ /* 0x000f220000008800 */
[----:B------:R-:W5:Y:S07]  /*4900*/  S2R R10, SR_CTAID.X ;  /* 0x00000000000a7919 */ /* 0x000f6e0000002500 */
[----:B------:R-:W5:Y:S01]  /*4910*/  LDC.64 R12, c[0x0][0x818] ;  /* 0x00020600ff0c7b82 */ /* 0x000f620000000a00 */
[----:B--2---:R-:W-:-:S07]  /*4920*/  ISETP.NE.U32.AND P0, PT, R2, RZ, PT ;  /* 0x000000ff0200720c */ /* 0x004fce0003f05070 */
[----:B------:R-:W2:Y:S01]  /*4930*/  LDC.64 R16, c[0x0][0x840] ;  /* 0x00021000ff107b82 */ /* 0x000ea20000000a00 */
[----:B------:R-:W-:-:S07]  /*4940*/  ISETP.NE.AND.EX P0, PT, R3, RZ, PT, P0 ;  /* 0x000000ff0300720c */ /* 0x000fce0003f05300 */
[----:B------:R-:W4:Y:S08]  /*4950*/  LDC R2, c[0x0][0x850] ;  /* 0x00021400ff027b82 */ /* 0x000f300000000800 */
[----:B-1----:R-:W3:Y:S01]  /*4960*/  @P0 LDC.64 R4, c[0x0][0x878] ;  /* 0x00021e00ff040b82 */ /* 0x002ee20000000a00 */
        /* <DEDUP_REMOVED lines=8> */
[----:B----4-:R-:W-:Y:S01]  /*49f0*/  ISETP.NE.AND P1, PT, R2, 0x1, PT ;  /* 0x000000010200780c */ /* 0x010fe20003f25270 */
[----:B------:R-:W-:Y:S01]  /*4a00*/  VIADD R2, R0, 0xffffff80 ;  /* 0xffffff8000027836 */ /* 0x000fe20000000000 */
[----:B------:R-:W-:-:S03]  /*4a10*/  ULEA UR4, UR5, UR4, 0x18 ;  /* 0x0000000405047291 */ /* 0x000fc6000f8ec03f */
[----:B------:R-:W-:Y:S01]  /*4a20*/  BSSY B0, `(.L_x_2224) ;  /* 0x0000052000007945 */ /* 0x000fe20003800000 */
[----:B------:R-:W-:-:S04]  /*4a30*/  SHF.R.S32.HI R3, RZ, 0x1f, R2 ;  /* 0x0000001fff037819 */ /* 0x000fc80000011402 */
[----:B------:R-:W-:-:S03]  /*4a40*/  LEA.HI R7, R3, R2, RZ, 0x7 ;  /* 0x0000000203077211 */ /* 0x000fc600078f38ff */
[----:B------:R-:W4:Y:S01]  /*4a50*/  @P1 LDC R9, c[0x0][0x854] ;  /* 0x00021500ff091b82 */ /* 0x000f220000000800 */
[----:B------:R-:W-:Y:S02]  /*4a60*/  LOP3.LUT R3, R7, 0x3fffff80, RZ, 0xc0, !PT ;  /* 0x3fffff8007037812 */ /* 0x000fe400078ec0ff */
[----:B------:R-:W-:-:S03]  /*4a70*/  SHF.R.S32.HI R8, RZ, 0x7, R7 ;  /* 0x00000007ff087819 */ /* 0x000fc60000011407 */
[----:B------:R-:W-:Y:S02]  /*4a80*/  IMAD.IADD R3, R2, 0x1, -R3 ;  /* 0x0000000102037824 */ /* 0x000fe400078e0a03 */
[----:B------:R-:W2:Y:S02]  /*4a90*/  @P1 LDC R11, c[0x0][0x858] ;  /* 0x00021600ff0b1b82 */ /* 0x000ea40000000800 */
[----:B------:R-:W-:Y:S02]  /*4aa0*/  IMAD R7, R8, 0x600, R3 ;  /* 0x0000060008077824 */ /* 0x000fe400078e0203 */
[----:B-----5:R-:W-:Y:S02]  /*4ab0*/  IMAD.MOV.U32 R3, RZ, RZ, R6 ;  /* 0x000000ffff037224 */ /* 0x020fe400078e0006 */
        /* <DEDUP_REMOVED lines=20> */
[----:B-----5:R-:W5:Y:S01]  /*4c00*/  FENCE.VIEW.ASYNC.S ;  /* 0x00000000000073c6 */ /* 0x020f620000000000 */
[----:B---3--:R-:W-:-:S04]  /*4c10*/  @P0 IMAD R4, R120, 0x60, R4 ;  /* 0x0000006078040824 */ /* 0x008fc800078e0204 */
[----:B------:R-:W-:-:S04]  /*4c20*/  @P0 IMAD.HI R5, R4, 0x2aaaaaab, RZ ;  /* 0x2aaaaaab04050827 */ /* 0x000fc800078e02ff */
[----:B----4-:R-:W-:Y:S01]  /*4c30*/  @P1 IMAD.HI.U32 R4, R6, R9, RZ ;  /* 0x0000000906041227 */ /* 0x010fe200078e00ff */
[----:B------:R-:W-:-:S04]  /*4c40*/  @P0 SHF.R.U32.HI R6, RZ, 0x1f, R5 ;  /* 0x0000001fff060819 */ /* 0x000fc80000011605 */
[----:B------:R-:W-:Y:S02]  /*4c50*/  @P0 LEA.HI.SX32 R6, R5, R6, 0x1c ;  /* 0x0000000605060211 */ /* 0x000fe400078fe2ff */
[----:B--2---:R-:W-:-:S03]  /*4c60*/  @P1 SHF.R.U32.HI R3, RZ, R11, R4 ;  /* 0x0000000bff031219 */ /* 0x004fc60000011604 */
[----:B------:R-:W-:Y:S01]  /*4c70*/  @P0 IMAD R4, R6, 0x4800, RZ ;  /* 0x0000480006040824 */ /* 0x000fe200078e02ff */
[----:B------:R-:W-:-:S04]  /*4c80*/  SHF.R.S32.HI R9, RZ, 0x1f, R3 ;  /* 0x0000001fff097819 */ /* 0x000fc80000011403 */
[----:B------:R-:W-:Y:S02]  /*4c90*/  @P0 SHF.R.S32.HI R5, RZ, 0x1f, R4 ;  /* 0x0000001fff050819 */ /* 0x000fe40000011404 */
[----:B------:R-:W-:Y:S01]  /*4ca0*/  @!P0 CS2R R4, SRZ ;  /* 0x0000000000048805 */ /* 0x000fe2000001ff00 */
[----:B------:R-:W-:Y:S01]  /*4cb0*/  IMAD R10, R9, R16, RZ ;  /* 0x00000010090a7224 */ /* 0x000fe200078e02ff */
[----:B-----5:R-:W-:Y:S04]  /*4cc0*/  BAR.SYNC.DEFER_BLOCKING 0x1, 0x180 ;  /* 0x0046000000007b1d */ /* 0x020fe80000010000 */
        /* <DEDUP_REMOVED lines=13> */
[----:B-1----:R-:W-:-:S04]  /*4da0*/  IMAD.WIDE.U32 R4, R9, R14, R4 ;  /* 0x0000000e09047225 */ /* 0x002fc800078e0004 */
        /* <DEDUP_REMOVED lines=11> */
[----:B------:R-:W-:Y:S06]  /*4e60*/  @P0 BRA `(.L_x_2225) ;  /* 0x0000000000340947 */ /* 0x000fec0003800000 */
[----:B------:R-:W-:Y:S01]  /*4e70*/  R2UR UR6, R22 ;  /* 0x00000000160672ca */ /* 0x000fe200000e0000 */
[----:B------:R-:W-:Y:S01]  /*4e80*/  UMOV UR5, 0x1200 ;  /* 0x0000120000057882 */ /* 0x000fe20000000000 */
[----:B------:R-:W-:Y:S01]  /*4e90*/  R2UR UR7, R2 ;  /* 0x00000000020772ca */ /* 0x000fe200000e0000 */
[----:B------:R-:W-:Y:S01]  /*4ea0*/  UMOV UR8, 0x0 ;  /* 0x0000000000087882 */ /* 0x000fe20000000000 */
[----:B------:R-:W-:Y:S01]  /*4eb0*/  PLOP3.LUT P0, PT, PT, PT, PT, 0x80, 0x0 ;  /* 0x000000000000781c */ /* 0x000fe20003f0f070 */
[----:B------:R-:W-:-:S12]  /*4ec0*/  UMOV UR9, 0x14f00000 ;  /* 0x14f0000000097882 */ /* 0x000fd80000000000 */
.L_x_2226:
[----:B------:R-:W-:Y:S01]  /*4ed0*/  @P0 ELECT P1, URZ, PT ;  /* 0x00000000003f082f */ /* 0x000fe20003820000 */
[----:B------:R1:W-:-:S12]  /*4ee0*/  UBLKRED.G.S.ADD.F32.RN [UR6], [UR4], UR5, desc[UR8] ;  /* 0x00000806040073bb */ /* 0x0003d800080a1405 */
[----:B------:R-:W-:Y:S02]  /*4ef0*/  @P1 PLOP3.LUT P0, PT, P1, PT, PT, 0x8, 0x0 ;  /* 0x000000000000181c */ /* 0x000fe40000f0e170 */
[----:B------:R-:W-:-:S11]  /*4f00*/  PLOP3.LUT P1, PT, PT, PT, PT, 0x8, 0x0 ;  /* 0x000000000000781c */ /* 0x000fd60003f2e170 */
[----:B-1----:R-:W-:Y:S05]  /*4f10*/  @P0 BRA.U.ANY `(.L_x_2226) ;  /* 0xfffffffd00ec0947 */ /* 0x002fea000393ffff */
[----:B------:R0:W-:Y:S01]  /*4f20*/  UTMACMDFLUSH ;  /* 0x00000000000079b7 */ /* 0x0001e20000000000 */
[----:B------:R-:W-:-:S04]  /*4f30*/  DEPBAR.LE SB0, 0x0 ;  /* 0x000080000000791a */ /* 0x000fc80000000000 */
.L_x_2225:
[----:B------:R-:W-:Y:S05]  /*4f40*/  BSYNC B0 ;  /* 0x0000000000007941 */ /* 0x000fea0003800000 */
.L_x_2224:
        /* <DEDUP_REMOVED lines=28> */
.L_x_2227:
        /* <DEDUP_REMOVED lines=8> */
.L_x_2186:
        /* <DEDUP_REMOVED lines=21> */
.L_x_2229:
        /* <DEDUP_REMOVED lines=13> */
.L_x_2231:
[----:B------:R-:W-:-:S05]  /*53b0*/  ULDC UR4, c[0x0][0x8c4] ;  /* 0x0002310000047ab9 */ /* 0x000fca0000000800 */
.L_x_2230:
        /* <DEDUP_REMOVED lines=44> */
.L_x_2232:
        /* <DEDUP_REMOVED lines=13> */
.L_x_2233:
        /* <DEDUP_REMOVED lines=12> */
.L_x_2234:
        /* <DEDUP_REMOVED lines=22> */
.L_x_2235:
        /* <DEDUP_REMOVED lines=40> */
.L_x_2238:
[----:B------:R-:W-:Y:S05]  /*5bf0*/  BSYNC B0 ;  /* 0x0000000000007941 */ /* 0x000fea0003800000 */
.L_x_2237:
        /* <DEDUP_REMOVED lines=18> */
.L_x_2240:
[----:B------:R-:W-:Y:S05]  /*5d20*/  BSYNC B0 ;  /* 0x0000000000007941 */ /* 0x000fea0003800000 */
.L_x_2239:
        /* <DEDUP_REMOVED lines=19> */
.L_x_2242:
[----:B------:R-:W-:Y:S05]  /*5e60*/  BSYNC B0 ;  /* 0x0000000000007941 */ /* 0x000fea0003800000 */
.L_x_2241:
[----:B------:R-:W-:Y:S06]  /*5e70*/  BAR.ARV 0xa, 0xa0 ;  /* 0x0282800000007b1d */ /* 0x000fec0000002000 */
[----:B------:R-:W-:Y:S04]  /*5e80*/  BSSY B0, `(.L_x_2243) ;  /* 0x0000003000007945 */ /* 0x000fe80003800000 */
[----:B------:R-:W-:Y:S05]  /*5e90*/  @!P0 BRA `(.L_x_2244) ;  /* 0x0000000000048947 */ /* 0x000fea0003800000 */
[----:B------:R-:W-:-:S04]  /*5ea0*/  DEPBAR.LE SB0, 0x1 ;  /* 0x000080400000791a */ /* 0x000fc80000000000 */
.L_x_2244:
[----:B------:R-:W-:Y:S05]  /*5eb0*/  BSYNC B0 ;  /* 0x0000000000007941 */ /* 0x000fea0003800000 */
.L_x_2243:
[----:B------:R-:W-:Y:S06]  /*5ec0*/  BAR.ARV 0xb, 0xa0 ;  /* 0x02c2800000007b1d */ /* 0x000fec0000002000 */
[----:B------:R-:W-:Y:S04]  /*5ed0*/  BSSY B0, `(.L_x_2245) ;  /* 0x0000003000007945 */ /* 0x000fe80003800000 */
[----:B------:R-:W-:Y:S05]  /*5ee0*/  @!P0 BRA `(.L_x_2246) ;  /* 0x0000000000048947 */ /* 0x000fea0003800000 */
[----:B------:R-:W-:-:S04]  /*5ef0*/  DEPBAR.LE SB0, 0x0 ;  /* 0x000080000000791a */ /* 0x000fc80000000000 */
.L_x_2246:
[----:B------:R-:W-:Y:S05]  /*5f00*/  BSYNC B0 ;  /* 0x0000000000007941 */ /* 0x000fea0003800000 */
.L_x_2245:
[----:B------:R-:W-:Y:S06]  /*5f10*/  BAR.ARV 0xc, 0xa0 ;  /* 0x0302800000007b1d */ /* 0x000fec0000002000 */
[----:B------:R-:W-:Y:S01]  /*5f20*/  UIADD3 UR19, UR7, 0x1, URZ ;  /* 0x0000000107137890 */ /* 0x000fe2000fffe03f */
[----:B------:R-:W-:Y:S11]  /*5f30*/  BRA `(.L_x_2247) ;  /* 0x0000000000047947 */ /* 0x000ff60003800000 */
.L_x_2236:
[----:B------:R-:W-:-:S05]  /*5f40*/  UMOV UR19, UR7 ;  /* 0x0000000700137c82 */ /* 0x000fca0008000000 */
.L_x_2247:
        /* <DEDUP_REMOVED lines=25> */
.L_x_2268:
        /* <DEDUP_REMOVED lines=32> */
.L_x_2249:
[----:B------:R-:W-:Y:S05]  /*62e0*/  BSYNC B0 ;  /* 0x0000000000007941 */ /* 0x000fea0003800000 */
.L_x_2248:
        /* <DEDUP_REMOVED lines=12> */
.L_x_2251:
[----:B------:R-:W-:Y:S05]  /*63b0*/  BSYNC B0 ;  /* 0x0000000000007941 */ /* 0x000fea0003800000 */
.L_x_2250:
        /* <DEDUP_REMOVED lines=13> */
.L_x_2253:
[----:B------:R-:W-:Y:S05]  /*6490*/  BSYNC B0 ;  /* 0x0000000000007941 */ /* 0x000fea0003800000 */
.L_x_2252:
[----:B------:R-:W-:Y:S06]  /*64a0*/  BAR.ARV 0xa, 0xa0 ;  /* 0x0282800000007b1d */ /* 0x000fec0000002000 */
[----:B------:R-:W-:Y:S04]  /*64b0*/  BSSY B0, `(.L_x_2254) ;  /* 0x0000003000007945 */ /* 0x000fe80003800000 */
[----:B------:R-:W-:Y:S05]  /*64c0*/  @!P0 BRA `(.L_x_2255) ;  /* 0x0000000000048947 */ /* 0x000fea0003800000 */
[----:B------:R-:W-:-:S04]  /*64d0*/  DEPBAR.LE SB0, 0x1 ;  /* 0x000080400000791a */ /* 0x000fc80000000000 */
.L_x_2255:
[----:B------:R-:W-:Y:S05]  /*64e0*/  BSYNC B0 ;  /* 0x0000000000007941 */ /* 0x000fea0003800000 */
.L_x_2254:
[----:B------:R-:W-:Y:S06]  /*64f0*/  BAR.ARV 0xb, 0xa0 ;  /* 0x02c2800000007b1d */ /* 0x000fec0000002000 */
[----:B------:R-:W-:Y:S04]  /*6500*/  BSSY B0, `(.L_x_2256) ;  /* 0x0000003000007945 */ /* 0x000fe80003800000 */
[----:B------:R-:W-:Y:S05]  /*6510*/  @!P0 BRA `(.L_x_2257) ;  /* 0x0000000000048947 */ /* 0x000fea0003800000 */
[----:B------:R-:W-:-:S04]  /*6520*/  DEPBAR.LE SB0, 0x0 ;  /* 0x000080000000791a */ /* 0x000fc80000000000 */
.L_x_2257:
[----:B------:R-:W-:Y:S05]  /*6530*/  BSYNC B0 ;  /* 0x0000000000007941 */ /* 0x000fea0003800000 */
.L_x_2256:
        /* <DEDUP_REMOVED lines=13> */
.L_x_2259:
[----:B------:R-:W-:Y:S05]  /*6610*/  BSYNC B0 ;  /* 0x0000000000007941 */ /* 0x000fea0003800000 */
.L_x_2258:
        /* <DEDUP_REMOVED lines=12> */
.L_x_2261:
[----:B------:R-:W-:Y:S05]  /*66e0*/  BSYNC B0 ;  /* 0x0000000000007941 */ /* 0x000fea0003800000 */
.L_x_2260:
        /* <DEDUP_REMOVED lines=13> */
.L_x_2263:
[----:B------:R-:W-:Y:S05]  /*67c0*/  BSYNC B0 ;  /* 0x0000000000007941 */ /* 0x000fea0003800000 */
.L_x_2262:
[----:B------:R-:W-:Y:S06]  /*67d0*/  BAR.ARV 0xa, 0xa0 ;  /* 0x0282800000007b1d */ /* 0x000fec0000002000 */
[----:B------:R-:W-:Y:S04]  /*67e0*/  BSSY B0, `(.L_x_2264) ;  /* 0x0000003000007945 */ /* 0x000fe80003800000 */
[----:B------:R-:W-:Y:S05]  /*67f0*/  @!P0 BRA `(.L_x_2265) ;  /* 0x0000000000048947 */ /* 0x000fea0003800000 */
[----:B------:R-:W-:-:S04]  /*6800*/  DEPBAR.LE SB0, 0x1 ;  /* 0x000080400000791a */ /* 0x000fc80000000000 */
.L_x_2265:
[----:B------:R-:W-:Y:S05]  /*6810*/  BSYNC B0 ;  /* 0x0000000000007941 */ /* 0x000fea0003800000 */
.L_x_2264:
[----:B------:R-:W-:Y:S01]  /*6820*/  UIADD3 UR19, UR19, 0x2, URZ ;  /* 0x0000000213137890 */ /* 0x000fe2000fffe03f */
[----:B------:R-:W-:Y:S06]  /*6830*/  BAR.ARV 0xb, 0xa0 ;  /* 0x02c2800000007b1d */ /* 0x000fec0000002000 */
[----:B------:R-:W-:Y:S01]  /*6840*/  BSSY B0, `(.L_x_2266) ;  /* 0x0000004000007945 */ /* 0x000fe20003800000 */
[----:B------:R-:W-:-:S03]  /*6850*/  ISETP.LE.AND P1, PT, R2, UR19, PT ;  /* 0x0000001302007c0c */ /* 0x000fc6000bf23270 */
[----:B------:R-:W-:Y:S10]  /*6860*/  @!P0 BRA `(.L_x_2267) ;  /* 0x0000000000048947 */ /* 0x000ff40003800000 */
[----:B------:R-:W-:-:S04]  /*6870*/  DEPBAR.LE SB0, 0x0 ;  /* 0x000080000000791a */ /* 0x000fc80000000000 */
.L_x_2267:
[----:B------:R-:W-:Y:S05]  /*6880*/  BSYNC B0 ;  /* 0x0000000000007941 */ /* 0x000fea0003800000 */
.L_x_2266:
[----:B------:R-:W-:Y:S06]  /*6890*/  BAR.ARV 0xc, 0xa0 ;  /* 0x0302800000007b1d */ /* 0x000fec0000002000 */
[----:B------:R-:W-:Y:S02]  /*68a0*/  UIADD3 UR46, UR46, 0x6000, URZ ;  /* 0x000060002e2e7890 */ /* 0x000fe4000fffe03f */
[----:B------:R-:W-:Y:S01]  /*68b0*/  UIADD3 UR6, UR6, 0x6000, URZ ;  /* 0x0000600006067890 */ /* 0x000fe2000fffe03f */
[----:B------:R-:W-:Y:S11]  /*68c0*/  @!P1 BRA `(.L_x_2268) ;  /* 0xfffffff800049947 */ /* 0x000ff6000383ffff */
[----:B------:R-:W-:Y:S05]  /*68d0*/  BRA `(.L_x_2191) ;  /* 0x0000002800ac7947 */ /* 0x000fea0003800000 */
.L_x_2228:
        /* <DEDUP_REMOVED lines=11> */
.L_x_2269:
        /* <DEDUP_REMOVED lines=10> */
.L_x_2271:
[----:B------:R-:W4:Y:S02]  /*6a30*/  LDC R5, c[0x0][0x8c4] ;  /* 0x00023100ff057b82 */ /* 0x000f240000000800 */
.L_x_2270:
        /* <DEDUP_REMOVED lines=48> */
.L_x_2273:
        /* <DEDUP_REMOVED lines=9> */
.L_x_2274:
[----:B------:R-:W-:Y:S05]  /*6dd0*/  @!P0 BRA `(.L_x_2275) ;  /* 0x00000000000c8947 */ /* 0x000fea0003800000 */
[----:B------:R-:W2:Y:S04]  /*6de0*/  LDG.E R5, desc[UR38][R2.64] ;  /* 0x0000002602057981 */ /* 0x000ea8000c1e1900 */
[----:B-1----:R-:W2:Y:S02]  /*6df0*/  LDG.E R14, desc[UR38][R2.64+0x4] ;  /* 0x00000426020e7981 */ /* 0x002ea4000c1e1900 */
[----:B--2---:R-:W-:-:S07]  /*6e00*/  IMAD.IADD R14, R14, 0x1, -R5 ;  /* 0x000000010e0e7824 */ /* 0x004fce00078e0a05 */
.L_x_2275:
        /* <DEDUP_REMOVED lines=20> */
.L_x_2276:
        /* <DEDUP_REMOVED lines=62> */
.L_x_2305:
        /* <DEDUP_REMOVED lines=9> */
.L_x_2279:
        /* <DEDUP_REMOVED lines=112> */
.L_x_2290:
[----:B-1----:R-:W-:-:S05]  /*7ac0*/  IMAD.MOV.U32 R6, RZ, RZ, 0x1 ;  /* 0x00000001ff067424 */ /* 0x002fca00078e00ff */
[----:B------:R-:W-:-:S04]  /*7ad0*/  SHF.L.U32 R6, R6, 0x1f, RZ ;  /* 0x0000001f06067819 */ /* 0x000fc800000006ff */
[----:B------:R-:W1:Y:S02]  /*7ae0*/  SYNCS.PHASECHK.TRANS64.TRYWAIT P1, [R0+URZ+0x36438], R6 ;  /* 0x03643806000075a7 */ /* 0x000e64000802017f */
[----:B-1----:R-:W-:Y:S05]  /*7af0*/  @!P1 BRA `(.L_x_2282) ;  /* 0x0000001800a09947 */ /* 0x002fea0003800000 */
.L_x_2306:
[----:B------:R-:W-:Y:S05]  /*7b00*/  @P0 BRA `(.L_x_2283) ;  /* 0x0000000000140947 */ /* 0x000fea0003800000 */
[----:B------:R-:W-:Y:S01]  /*7b10*/  ISETP.NE.AND P1, PT, R18, RZ, PT ;  /* 0x000000ff1200720c */ /* 0x000fe20003f25270 */
[----:B------:R-:W-:-:S04]  /*7b20*/  IMAD.MOV.U32 R3, RZ, RZ, 0x6100 ;  /* 0x00006100ff037424 */ /* 0x000fc800078e00ff */
[----:B------:R2:W-:Y:S08]  /*7b30*/  SYNCS.ARRIVE.TRANS64 RZ, [R0+URZ+0x36430], R3 ;  /* 0x0364300300ff79a7 */ /* 0x0005f0000800003f */
[----:B------:R-:W-:Y:S05]  /*7b40*/  @!P1 BRA `(.L_x_2283) ;  /* 0x0000000000049947 */ /* 0x000fea0003800000 */
[----:B------:R-:W-:Y:S01]  /*7b50*/  BPT.TRAP 0x1 ;  /* 0x000000040000795c */ /* 0x000fe20000300000 */
.L_x_2283:
        /* <DEDUP_REMOVED lines=48> */
.L_x_2307:
[----:B------:R-:W-:Y:S05]  /*7e60*/  @P0 BRA `(.L_x_2285) ;  /* 0x0000000000140947 */ /* 0x000fea0003800000 */
[----:B------:R-:W-:Y:S01]  /*7e70*/  ISETP.NE.AND P1, PT, R18, RZ, PT ;  /* 0x000000ff1200720c */ /* 0x000fe20003f25270 */
[----:B--2---:R-:W-:-:S04]  /*7e80*/  IMAD.MOV.U32 R3, RZ, RZ, 0x6100 ;  /* 0x00006100ff037424 */ /* 0x004fc800078e00ff */
[----:B------:R3:W-:Y:S08]  /*7e90*/  SYNCS.ARRIVE.TRANS64 RZ, [R0+URZ+0x36418], R3 ;  /* 0x0364180300ff79a7 */ /* 0x0007f0000800003f */
[----:B------:R-:W-:Y:S05]  /*7ea0*/  @!P1 BRA `(.L_x_2285) ;  /* 0x0000000000049947 */ /* 0x000fea0003800000 */
[----:B------:R-:W-:Y:S01]  /*7eb0*/  BPT.TRAP 0x1 ;  /* 0x000000040000795c */ /* 0x000fe20000300000 */
.L_x_2285:
        /* <DEDUP_REMOVED lines=47> */
.L_x_2308:
        /* <DEDUP_REMOVED lines=8> */
.L_x_2287:
        /* <DEDUP_REMOVED lines=37> */
.L_x_2310:
[----:B------:R-:W-:Y:S05]  /*8480*/  @P0 BRA `(.L_x_2289) ;  /* 0x0000000000140947 */ /* 0x000fea0003800000 */
[----:B------:R-:W-:Y:S01]  /*8490*/  ISETP.NE.AND P1, PT, R18, RZ, PT ;  /* 0x000000ff1200720c */ /* 0x000fe20003f25270 */
[----:B--2---:R-:W-:-:S04]  /*84a0*/  IMAD.MOV.U32 R5, RZ, RZ, 0x6100 ;  /* 0x00006100ff057424 */ /* 0x004fc800078e00ff */
[----:B------:R3:W-:Y:S08]  /*84b0*/  SYNCS.ARRIVE.TRANS64 RZ, [R0+URZ+0x36410], R5 ;  /* 0x0364100500ff79a7 */ /* 0x0007f0000800003f */
[----:B------:R-:W-:Y:S05]  /*84c0*/  @!P1 BRA `(.L_x_2289) ;  /* 0x0000000000049947 */ /* 0x000fea0003800000 */
[----:B------:R-:W-:Y:S01]  /*84d0*/  BPT.TRAP 0x1 ;  /* 0x000000040000795c */ /* 0x000fe20000300000 */
.L_x_2289:
        /* <DEDUP_REMOVED lines=44> */
.L_x_2281:
[----:B------:R-:W-:Y:S01]  /*87a0*/  ISETP.NE.AND P1, PT, R20, RZ, PT ;  /* 0x000000ff1400720c */ /* 0x000fe20003f25270 */
[----:B------:R-:W-:Y:S02]  /*87b0*/  IMAD.MOV.U32 R5, RZ, RZ, R14 ;  /* 0x000000ffff057224 */ /* 0x000fe400078e000e */
[----:B------:R-:W-:-:S10]  /*87c0*/  IMAD.MOV.U32 R16, RZ, RZ, 0x1 ;  /* 0x00000001ff107424 */ /* 0x000fd400078e00ff */
[----:B------:R-:W-:Y:S05]  /*87d0*/  @!P1 BRA `(.L_x_2280) ;  /* 0x00000004008c9947 */ /* 0x000fea0003800000 */
[----:B------:R-:W2:Y:S02]  /*87e0*/  SYNCS.PHASECHK.TRANS64.TRYWAIT P1, [R0+URZ+0x36438], R6 ;  /* 0x03643806000075a7 */ /* 0x000ea4000802017f */
[----:B--2---:R-:W-:Y:S05]  /*87f0*/  @!P1 BRA `(.L_x_2291) ;  /* 0x0000000c00c09947 */ /* 0x004fea0003800000 */
.L_x_2311:
[----:B------:R-:W-:Y:S05]  /*8800*/  @P0 BRA `(.L_x_2292) ;  /* 0x0000000000140947 */ /* 0x000fea0003800000 */
[----:B------:R-:W-:Y:S01]  /*8810*/  ISETP.NE.AND P1, PT, R18, RZ, PT ;  /* 0x000000ff1200720c */ /* 0x000fe20003f25270 */
[----:B------:R-:W-:-:S04]  /*8820*/  IMAD.MOV.U32 R5, RZ, RZ, 0x6100 ;  /* 0x00006100ff057424 */ /* 0x000fc800078e00ff */
[----:B------:R3:W-:Y:S08]  /*8830*/  SYNCS.ARRIVE.TRANS64 RZ, [R0+URZ+0x36430], R5 ;  /* 0x0364300500ff79a7 */ /* 0x0007f0000800003f */
[----:B------:R-:W-:Y:S05]  /*8840*/  @!P1 BRA `(.L_x_2292) ;  /* 0x0000000000049947 */ /* 0x000fea0003800000 */
[----:B------:R-:W-:Y:S01]  /*8850*/  BPT.TRAP 0x1 ;  /* 0x000000040000795c */ /* 0x000fe20000300000 */
.L_x_2292:
        /* <DEDUP_REMOVED lines=42> */
.L_x_2312:
[----:B------:R-:W-:Y:S01]  /*8b00*/  IMAD.MOV.U32 R16, RZ, RZ, RZ ;  /* 0x000000ffff107224 */ /* 0x000fe200078e00ff */
[----:B------:R-:W-:Y:S06]  /*8b10*/  @P0 BRA `(.L_x_2294) ;  /* 0x0000000000140947 */ /* 0x000fec0003800000 */
[----:B------:R-:W-:Y:S01]  /*8b20*/  ISETP.NE.AND P1, PT, R18, RZ, PT ;  /* 0x000000ff1200720c */ /* 0x000fe20003f25270 */
[----:B-1----:R-:W-:-:S04]  /*8b30*/  IMAD.MOV.U32 R5, RZ, RZ, 0x6100 ;  /* 0x00006100ff057424 */ /* 0x002fc800078e00ff */
[----:B------:R2:W-:Y:S08]  /*8b40*/  SYNCS.ARRIVE.TRANS64 RZ, [R0+URZ+0x36418], R5 ;  /* 0x0364180500ff79a7 */ /* 0x0005f0000800003f */
[----:B------:R-:W-:Y:S05]  /*8b50*/  @!P1 BRA `(.L_x_2294) ;  /* 0x0000000000049947 */ /* 0x000fea0003800000 */
[----:B------:R-:W-:Y:S01]  /*8b60*/  BPT.TRAP 0x1 ;  /* 0x000000040000795c */ /* 0x000fe20000300000 */
.L_x_2294:
        /* <DEDUP_REMOVED lines=42> */
.L_x_2280:
[----:B------:R-:W-:-:S04]  /*8e10*/  SHF.L.U32 R3, R16, 0x1f, RZ ;  /* 0x0000001f10037819 */ /* 0x000fc800000006ff */
[----:B------:R-:W2:Y:S02]  /*8e20*/  SYNCS.PHASECHK.TRANS64.TRYWAIT P1, [R0+URZ+0x36438], R3 ;  /* 0x03643803000075a7 */ /* 0x000ea4000802017f */
[----:B--2---:R-:W-:Y:S05]  /*8e30*/  @!P1 BRA `(.L_x_2295) ;  /* 0x0000000800589947 */ /* 0x004fea0003800000 */
.L_x_2313:
[----:B------:R-:W-:Y:S05]  /*8e40*/  @P0 BRA `(.L_x_2296) ;  /* 0x0000000000180947 */ /* 0x000fea0003800000 */
[----:B------:R-:W3:Y:S01]  /*8e50*/  S2R R2, SR_TID.X ;  /* 0x0000000000027919 */ /* 0x000ee20000002100 */
[----:B--2---:R-:W-:-:S04]  /*8e60*/  IMAD.MOV.U32 R3, RZ, RZ, 0x6100 ;  /* 0x00006100ff037424 */ /* 0x004fc800078e00ff */
[----:B------:R4:W-:Y:S01]  /*8e70*/  SYNCS.ARRIVE.TRANS64 RZ, [R0+URZ+0x36430], R3 ;  /* 0x0364300300ff79a7 */ /* 0x0009e2000800003f */
[----:B---3--:R-:W-:-:S13]  /*8e80*/  LOP3.LUT P0, RZ, R2, 0x1f, RZ, 0xc0, !PT ;  /* 0x0000001f02ff7812 */ /* 0x008fda000780c0ff */
[----:B----4-:R-:W-:Y:S05]  /*8e90*/  @!P0 BRA `(.L_x_2296) ;  /* 0x0000000000048947 */ /* 0x010fea0003800000 */
[----:B------:R-:W-:Y:S01]  /*8ea0*/  BPT.TRAP 0x1 ;  /* 0x000000040000795c */ /* 0x000fe20000300000 */
.L_x_2296:
        /* <DEDUP_REMOVED lines=44> */
.L_x_2277:
[----:B------:R-:W-:Y:S05]  /*9170*/  BSYNC B0 ;  /* 0x0000000000007941 */ /* 0x000fea0003800000 */
.L_x_2272:
[----:B------:R-:W-:-:S03]  /*9180*/  UMOV UR7, 0xffffffff ;  /* 0xffffffff00077882 */ /* 0x000fc60000000000 */
[----:B------:R-:W-:Y:S05]  /*9190*/  BRA.DIV UR7, `(.L_x_2297) ;  /* 0x0000000607947947 */ /* 0x000fea000b800000 */
[----:B------:R-:W-:-:S13]  /*91a0*/  ELECT P6, URZ, PT ;  /* 0x00000000003f782f */ /* 0x000fda00038c0000 */
.L_x_2316:
[----:B------:R-:W-:Y:S05]  /*91b0*/  @!P6 BRA `(.L_x_2191) ;  /* 0x000000000074e947 */ /* 0x000fea0003800000 */
[----:B------:R-:W3:Y:S02]  /*91c0*/  LDL.LU R3, [R1] ;  /* 0x0000000001037983 */ /* 0x000ee40000300800 */
[----:B---3--:R-:W-:-:S04]  /*91d0*/  LOP3.LUT R3, R3, 0x2, RZ, 0xfc, !PT ;  /* 0x0000000203037812 */ /* 0x008fc800078efcff */
[----:B------:R-:W-:-:S13]  /*91e0*/  ISETP.NE.AND P2, PT, R3, 0x3, PT ;  /* 0x000000030300780c */ /* 0x000fda0003f45270 */
[----:B------:R-:W-:Y:S05]  /*91f0*/  @!P2 BRA `(.L_x_2298) ;  /* 0x000000000004a947 */ /* 0x000fea0003800000 */
[----:B--2---:R-:W-:Y:S01]  /*9200*/  BPT.TRAP 0x1 ;  /* 0x000000040000795c */ /* 0x004fe20000300000 */
.L_x_2298:
        /* <DEDUP_REMOVED lines=15> */
.L_x_2317:
[----:B------:R-:W3:Y:S02]  /*9300*/  SYNCS.PHASECHK.TRANS64.TRYWAIT P0, [R3+URZ], R0 ;  /* 0x00000000030075a7 */ /* 0x000ee4000800017f */
[----:B---3--:R-:W-:Y:S05]  /*9310*/  @!P0 BRA `(.L_x_2300) ;  /* 0x0000000400688947 */ /* 0x008fea0003800000 */
.L_x_2318:
[----:B------:R-:W-:Y:S05]  /*9320*/  @!P2 BRA `(.L_x_2301) ;  /* 0x000000000004a947 */ /* 0x000fea0003800000 */
[----:B--2---:R-:W-:Y:S01]  /*9330*/  BPT.TRAP 0x1 ;  /* 0x000000040000795c */ /* 0x004fe20000300000 */
.L_x_2301:
[----:B------:R-:W-:-:S07]  /*9340*/  SHF.L.U32 R16, R16, 0x1f, RZ ;  /* 0x0000001f10107819 */ /* 0x000fce00000006ff */
.L_x_2302:
[----:B----4-:R4:W1:Y:S02]  /*9350*/  SYNCS.PHASECHK.TRANS64.TRYWAIT P0, [R9+URZ+0x36438], R16 ;  /* 0x03643810090075a7 */ /* 0x010864000800017f */
[----:B-1----:R-:W-:Y:S05]  /*9360*/  @!P0 NANOSLEEP.SYNCS 0x989680 ;  /* 0x009896800000895d */ /* 0x002fea0003900000 */
[----:B------:R-:W1:Y:S02]  /*9370*/  @!P0 SYNCS.PHASECHK.TRANS64 P0, [R9+URZ+0x36438], R16 ;  /* 0x03643810090085a7 */ /* 0x000e64000800007f */
[----:B-1----:R-:W-:Y:S05]  /*9380*/  @!P0 BRA `(.L_x_2302) ;  /* 0xfffffffc00f08947 */ /* 0x002fea000383ffff */
.L_x_2191:
[----:B--2---:R-:W-:Y:S05]  /*9390*/  BSYNC B6 ;  /* 0x0000000000067941 */ /* 0x004fea0003800000 */
.L_x_2185:
[----:B------:R-:W-:Y:S05]  /*93a0*/  EXIT ;  /* 0x000000000000794d */ /* 0x000fea0003800000 */
.L_x_2202:
[----:B------:R-:W-:Y:S02]  /*93b0*/  IMAD.MOV.U32 R12, RZ, RZ, RZ ;  /* 0x000000ffff0c7224 */ /* 0x000fe400078e00ff */
[----:B------:R-:W-:Y:S02]  /*93c0*/  IMAD.MOV.U32 R11, RZ, RZ, 0x1f ;  /* 0x0000001fff0b7424 */ /* 0x000fe400078e00ff */
[----:B------:R-:W-:-:S07]  /*93d0*/  IMAD.MOV.U32 R15, RZ, RZ, -0x1 ;  /* 0xffffffffff0f7424 */ /* 0x000fce00078e00ff */
[----:B-1----:R-:W-:Y:S05]  /*93e0*/  WARPSYNC.COLLECTIVE R15, `(.L_x_2303) ;  /* 0x000000000f087348 */ /* 0x002fea0003c00000 */
[----:B------:R2:W3:Y:S02]  /*93f0*/  SHFL.IDX P6, R14, R13, R12, R11 ;  /* 0x0000000c0d0e7389 */ /* 0x0004e400000c000b */
[----:B-123--:R-:W-:Y:S01]  /*9400*/  ENDCOLLECTIVE ;  /* 0x000000000000791b */ /* 0x00efe20003800000 */
.L_x_2303:
[----:B------:R-:W-:Y:S05]  /*9410*/  BRA `(.L_x_2304) ;  /* 0xffffff7c00fc7947 */ /* 0x000fea000383ffff */
.L_x_2204:
[----:B-1----:R-:W-:-:S04]  /*9420*/  IMAD.U32 R3, RZ, RZ, UR36 ;  /* 0x00000024ff037e24 */ /* 0x002fc8000f8e00ff */
[----:B------:R1:W3:Y:S03]  /*9430*/  SYNCS.PHASECHK.TRANS64.TRYWAIT P0, [R3+URZ+0x36400], R10 ;  /* 0x0364000a030075a7 */ /* 0x0002e6000800017f */
[----:B---3--:R-:W-:Y:S05]  /*9440*/  @!P0 NANOSLEEP.SYNCS 0x989680 ;  /* 0x009896800000895d */ /* 0x008fea0003900000 */
[----:B------:R-:W3:Y:S02]  /*9450*/  @!P0 SYNCS.PHASECHK.TRANS64 P0, [R3+URZ+0x36400], R10 ;  /* 0x0364000a030085a7 */ /* 0x000ee4000800007f */
[----:B---3--:R-:W-:Y:S05]  /*9460*/  @!P0 BRA `(.L_x_2204) ;  /* 0xfffffffc00ec8947 */ /* 0x008fea000383ffff */
[----:B------:R-:W-:Y:S05]  /*9470*/  BRA `(.L_x_2203) ;  /* 0xffffff8000307947 */ /* 0x000fea000383ffff */
.L_x_2208:
[----:B--2---:R2:W3:Y:S02]  /*9480*/  SYNCS.PHASECHK.TRANS64.TRYWAIT P1, [R3+URZ+0x36410], R10 ;  /* 0x0364100a030075a7 */ /* 0x0044e4000802017f */
[----:B---3--:R-:W-:Y:S05]  /*9490*/  @!P1 NANOSLEEP.SYNCS 0x989680 ;  /* 0x009896800000995d */ /* 0x008fea0003900000 */
[----:B------:R-:W3:Y:S02]  /*94a0*/  @!P1 SYNCS.PHASECHK.TRANS64 P1, [R3+URZ+0x36410], R10 ;  /* 0x0364100a030095a7 */ /* 0x000ee4000802007f */
[----:B---3--:R-:W-:Y:S05]  /*94b0*/  @!P1 BRA `(.L_x_2208) ;  /* 0xfffffffc00f09947 */ /* 0x008fea000383ffff */
[----:B------:R-:W-:Y:S05]  /*94c0*/  BRA `(.L_x_2207) ;  /* 0xffffff88000c7947 */ /* 0x000fea000383ffff */
.L_x_2212:
[----:B----4-:R-:W-:-:S04]  /*94d0*/  IMAD.U32 R12, RZ, RZ, UR36 ;  /* 0x00000024ff0c7e24 */ /* 0x010fc8000f8e00ff */
[----:B------:R4:W1:Y:S03]  /*94e0*/  SYNCS.PHASECHK.TRANS64.TRYWAIT P1, [R12+URZ+0x36430], R11 ;  /* 0x0364300b0c0075a7 */ /* 0x000866000802017f */
[----:B-1----:R-:W-:Y:S05]  /*94f0*/  @!P1 NANOSLEEP.SYNCS 0x989680 ;  /* 0x009896800000995d */ /* 0x002fea0003900000 */
[----:B------:R-:W1:Y:S02]  /*9500*/  @!P1 SYNCS.PHASECHK.TRANS64 P1, [R12+URZ+0x36430], R11 ;  /* 0x0364300b0c0095a7 */ /* 0x000e64000802007f */
[----:B-1----:R-:W-:Y:S05]  /*9510*/  @!P1 BRA `(.L_x_2212) ;  /* 0xfffffffc00ec9947 */ /* 0x002fea000383ffff */
[----:B------:R-:W-:Y:S05]  /*9520*/  BRA `(.L_x_2211) ;  /* 0xffffff8c00ac7947 */ /* 0x000fea000383ffff */
.L_x_2278:
[----:B-1----:R1:W2:Y:S02]  /*9530*/  SYNCS.PHASECHK.TRANS64.TRYWAIT P1, [R0+URZ+0x36420], R6 ;  /* 0x03642006000075a7 */ /* 0x0022a4000802017f */
[----:B--2---:R-:W-:Y:S05]  /*9540*/  @!P1 NANOSLEEP.SYNCS 0x989680 ;  /* 0x009896800000995d */ /* 0x004fea0003900000 */
[----:B------:R-:W2:Y:S02]  /*9550*/  @!P1 SYNCS.PHASECHK.TRANS64 P1, [R0+URZ+0x36420], R6 ;  /* 0x03642006000095a7 */ /* 0x000ea4000802007f */
[----:B--2---:R-:W-:Y:S05]  /*9560*/  @!P1 BRA `(.L_x_2278) ;  /* 0xfffffffc00f09947 */ /* 0x004fea000383ffff */
[----:B------:R-:W-:Y:S05]  /*9570*/  BRA `(.L_x_2305) ;  /* 0xffffffdc006c7947 */ /* 0x000fea000383ffff */
.L_x_2282:
[----:B-1----:R1:W2:Y:S02]  /*9580*/  SYNCS.PHASECHK.TRANS64.TRYWAIT P1, [R0+URZ+0x36438], R6 ;  /* 0x03643806000075a7 */ /* 0x0022a4000802017f */
[----:B--2---:R-:W-:Y:S05]  /*9590*/  @!P1 NANOSLEEP.SYNCS 0x989680 ;  /* 0x009896800000995d */ /* 0x004fea0003900000 */
[----:B------:R-:W2:Y:S02]  /*95a0*/  @!P1 SYNCS.PHASECHK.TRANS64 P1, [R0+URZ+0x36438], R6 ;  /* 0x03643806000095a7 */ /* 0x000ea4000802007f */
[----:B--2---:R-:W-:Y:S05]  /*95b0*/  @!P1 BRA `(.L_x_2282) ;  /* 0xfffffffc00f09947 */ /* 0x004fea000383ffff */
[----:B------:R-:W-:Y:S05]  /*95c0*/  BRA `(.L_x_2306) ;  /* 0xffffffe4004c7947 */ /* 0x000fea000383ffff */
.L_x_2284:
[----:B--2---:R2:W3:Y:S02]  /*95d0*/  SYNCS.PHASECHK.TRANS64.TRYWAIT P1, [R0+URZ+0x36428], R3 ;  /* 0x03642803000075a7 */ /* 0x0044e4000802017f */
[----:B---3--:R-:W-:Y:S05]  /*95e0*/  @!P1 NANOSLEEP.SYNCS 0x989680 ;  /* 0x009896800000995d */ /* 0x008fea0003900000 */
[----:B------:R-:W3:Y:S02]  /*95f0*/  @!P1 SYNCS.PHASECHK.TRANS64 P1, [R0+URZ+0x36428], R3 ;  /* 0x03642803000095a7 */ /* 0x000ee4000802007f */
[----:B---3--:R-:W-:Y:S05]  /*9600*/  @!P1 BRA `(.L_x_2284) ;  /* 0xfffffffc00f09947 */ /* 0x008fea000383ffff */
[----:B------:R-:W-:Y:S05]  /*9610*/  BRA `(.L_x_2307) ;  /* 0xffffffe800107947 */ /* 0x000fea000383ffff */
.L_x_2286:
        /* <DEDUP_REMOVED lines=8> */
.L_x_2288:
[----:B------:R-:W-:-:S07]  /*96a0*/  SHF.L.U32 R5, R7, 0x1f, RZ ;  /* 0x0000001f07057819 */ /* 0x000fce00000006ff */
.L_x_2309:
[----:B--2---:R2:W3:Y:S02]  /*96b0*/  SYNCS.PHASECHK.TRANS64.TRYWAIT P1, [R0+URZ+0x36420], R5 ;  /* 0x03642005000075a7 */ /* 0x0044e4000802017f */
[----:B---3--:R-:W-:Y:S05]  /*96c0*/  @!P1 NANOSLEEP.SYNCS 0x989680 ;  /* 0x009896800000995d */ /* 0x008fea0003900000 */
[----:B------:R-:W3:Y:S02]  /*96d0*/  @!P1 SYNCS.PHASECHK.TRANS64 P1, [R0+URZ+0x36420], R5 ;  /* 0x03642005000095a7 */ /* 0x000ee4000802007f */
[----:B---3--:R-:W-:Y:S05]  /*96e0*/  @!P1 BRA `(.L_x_2309) ;  /* 0xfffffffc00f09947 */ /* 0x008fea000383ffff */
[----:B------:R-:W-:Y:S05]  /*96f0*/  BRA `(.L_x_2310) ;  /* 0xffffffec00607947 */ /* 0x000fea000383ffff */
.L_x_2291:
[----:B--2---:R2:W3:Y:S02]  /*9700*/  SYNCS.PHASECHK.TRANS64.TRYWAIT P1, [R0+URZ+0x36438], R6 ;  /* 0x03643806000075a7 */ /* 0x0044e4000802017f */
[----:B---3--:R-:W-:Y:S05]  /*9710*/  @!P1 NANOSLEEP.SYNCS 0x989680 ;  /* 0x009896800000995d */ /* 0x008fea0003900000 */
[----:B------:R-:W3:Y:S02]  /*9720*/  @!P1 SYNCS.PHASECHK.TRANS64 P1, [R0+URZ+0x36438], R6 ;  /* 0x03643806000095a7 */ /* 0x000ee4000802007f */
[----:B---3--:R-:W-:Y:S05]  /*9730*/  @!P1 BRA `(.L_x_2291) ;  /* 0xfffffffc00f09947 */ /* 0x008fea000383ffff */
[----:B------:R-:W-:Y:S05]  /*9740*/  BRA `(.L_x_2311) ;  /* 0xfffffff0002c7947 */ /* 0x000fea000383ffff */
.L_x_2293:
[----:B-1----:R1:W2:Y:S02]  /*9750*/  SYNCS.PHASECHK.TRANS64.TRYWAIT P1, [R0+URZ+0x36428], R5 ;  /* 0x03642805000075a7 */ /* 0x0022a4000802017f */
[----:B--2---:R-:W-:Y:S05]  /*9760*/  @!P1 NANOSLEEP.SYNCS 0x989680 ;  /* 0x009896800000995d */ /* 0x004fea0003900000 */
[----:B------:R-:W2:Y:S02]  /*9770*/  @!P1 SYNCS.PHASECHK.TRANS64 P1, [R0+URZ+0x36428], R5 ;  /* 0x03642805000095a7 */ /* 0x000ea4000802007f */
[----:B--2---:R-:W-:Y:S05]  /*9780*/  @!P1 BRA `(.L_x_2293) ;  /* 0xfffffffc00f09947 */ /* 0x004fea000383ffff */
[----:B------:R-:W-:Y:S05]  /*9790*/  BRA `(.L_x_2312) ;  /* 0xfffffff000d87947 */ /* 0x000fea000383ffff */
.L_x_2295:
[----:B--2---:R2:W3:Y:S02]  /*97a0*/  SYNCS.PHASECHK.TRANS64.TRYWAIT P1, [R0+URZ+0x36438], R3 ;  /* 0x03643803000075a7 */ /* 0x0044e4000802017f */
[----:B---3--:R-:W-:Y:S05]  /*97b0*/  @!P1 NANOSLEEP.SYNCS 0x989680 ;  /* 0x009896800000995d */ /* 0x008fea0003900000 */
[----:B------:R-:W3:Y:S02]  /*97c0*/  @!P1 SYNCS.PHASECHK.TRANS64 P1, [R0+URZ+0x36438], R3 ;  /* 0x03643803000095a7 */ /* 0x000ee4000802007f */
[----:B---3--:R-:W-:Y:S05]  /*97d0*/  @!P1 BRA `(.L_x_2295) ;  /* 0xfffffffc00f09947 */ /* 0x008fea000383ffff */
[----:B------:R-:W-:Y:S05]  /*97e0*/  BRA `(.L_x_2313) ;  /* 0xfffffff400947947 */ /* 0x000fea000383ffff */
.L_x_2297:
[----:B------:R-:W-:Y:S01]  /*97f0*/  BSSY B0, `(.L_x_2314) ;  /* 0x0000006000007945 */ /* 0x000fe20003800000 */
[----:B------:R-:W-:-:S07]  /*9800*/  IMAD.MOV.U32 R15, RZ, RZ, -0x1 ;  /* 0xffffffffff0f7424 */ /* 0x000fce00078e00ff */
[----:B--2---:R-:W-:Y:S05]  /*9810*/  WARPSYNC.COLLECTIVE R15, `(.L_x_2315) ;  /* 0x000000000f0c7348 */ /* 0x004fea0003c00000 */
[----:B------:R-:W-:Y:S02]  /*9820*/  ELECT P6, UR62, PT ;  /* 0x00000000003e782f */ /* 0x000fe400038c0000 */
[----:B------:R-:W-:Y:S01]  /*9830*/  MOV R14, UR62 ;  /* 0x0000003e000e7c02 */ /* 0x000fe20008000f00 */
[----:B--2---:R-:W-:Y:S10]  /*9840*/  ENDCOLLECTIVE ;  /* 0x000000000000791b */ /* 0x004ff40003800000 */
.L_x_2315:
[----:B------:R-:W-:Y:S05]  /*9850*/  BSYNC B0 ;  /* 0x0000000000007941 */ /* 0x000fea0003800000 */
.L_x_2314:
[----:B------:R-:W-:Y:S05]  /*9860*/  BRA `(.L_x_2316) ;  /* 0xfffffff800507947 */ /* 0x000fea000383ffff */
.L_x_2299:
[----:B-1----:R1:W3:Y:S02]  /*9870*/  SYNCS.PHASECHK.TRANS64.TRYWAIT P0, [R7+URZ], R4 ;  /* 0x00000004070075a7 */ /* 0x0022e4000800017f */
[----:B---3--:R-:W-:Y:S05]  /*9880*/  @!P0 NANOSLEEP.SYNCS 0x989680 ;  /* 0x009896800000895d */ /* 0x008fea0003900000 */
[----:B------:R-:W3:Y:S02]  /*9890*/  @!P0 SYNCS.PHASECHK.TRANS64 P0, [R7+URZ], R4 ;  /* 0x00000004070085a7 */ /* 0x000ee4000800007f */
[----:B---3--:R-:W-:Y:S05]  /*98a0*/  @!P0 BRA `(.L_x_2299) ;  /* 0xfffffffc00f08947 */ /* 0x008fea000383ffff */
[----:B------:R-:W-:Y:S05]  /*98b0*/  BRA `(.L_x_2317) ;  /* 0xfffffff800907947 */ /* 0x000fea000383ffff */
.L_x_2300:
[----:B---3--:R3:W4:Y:S02]  /*98c0*/  SYNCS.PHASECHK.TRANS64.TRYWAIT P0, [R3+URZ], R0 ;  /* 0x00000000030075a7 */ /* 0x008724000800017f */
[----:B----4-:R-:W-:Y:S05]  /*98d0*/  @!P0 NANOSLEEP.SYNCS 0x989680 ;  /* 0x009896800000895d */ /* 0x010fea0003900000 */
[----:B------:R-:W4:Y:S02]  /*98e0*/  @!P0 SYNCS.PHASECHK.TRANS64 P0, [R3+URZ], R0 ;  /* 0x00000000030085a7 */ /* 0x000f24000800007f */
[----:B----4-:R-:W-:Y:S05]  /*98f0*/  @!P0 BRA `(.L_x_2300) ;  /* 0xfffffffc00f08947 */ /* 0x010fea000383ffff */
[----:B------:R-:W-:Y:S05]  /*9900*/  BRA `(.L_x_2318) ;  /* 0xfffffff800847947 */ /* 0x000fea000383ffff */
.L_x_2319:
        /* <DEDUP_REMOVED lines=15> */
.L_x_3869:


//--------------------- .text._ZN7cutlass13device_kernelIN5flash11enable_sm90INS1_16FlashAttnBwdSm90INS1_25CollectiveMainloopBwdSm90ILi2ELi1ELi1EN4cute5tupleIJNS5_1CILi1EEES8_S8_EEENS6_IJNS7_ILi64EEENS7_ILi96EEENS7_ILi192EEEEEENS_10bfloat16_tEfNS_4arch4Sm90ELb0ELb1ELb1ELb1ELb1ELb0ELb1ELb0ELi3ELi1ELi1ELi1ELb0EEENS1_24CollectiveEpilogueBwdGQAISD_fSG_Li384ELb1ELb1EEENS1_19SingleTileSchedulerILb1ELb0ELb0ELi96EEEEEEEEEvNT_6ParamsE --------------------------
	.section	.text._ZN7cutlass13device_kernelIN5flash11enable_sm90INS1_16FlashAttnBwdSm90INS1_25CollectiveMainloopBwdSm90ILi2ELi1ELi1EN4cute5tupleIJNS5_1CILi1EEES8_S8_EEENS6_IJNS7_ILi64EEENS7_ILi96EEENS7_ILi192EEEEEENS_10bfloat16_tEfNS_4arch4Sm90ELb0ELb1ELb1ELb1ELb1ELb0ELb1ELb0ELi3ELi1ELi1ELi1ELb0EEENS1_24CollectiveEpilogueBwdGQAISD_fSG_Li384ELb1ELb1EEENS1_19SingleTileSchedulerILb1ELb0ELb0ELi96EEEEEEEEEvNT_6ParamsE,"ax",@progbits
	.align	128
.text._ZN7cutlass13device_kernelIN5flash11enable_sm90INS1_16FlashAttnBwdSm90INS1_25CollectiveMainloopBwdSm90ILi2ELi1ELi1EN4cute5tupleIJNS5_1CILi1EEES8_S8_EEENS6_IJNS7_ILi64EEENS7_ILi96EEENS7_ILi192EEEEEENS_10bfloat16_tEfNS_4arch4Sm90ELb0ELb1ELb1ELb1ELb1ELb0ELb1ELb0ELi3ELi1ELi1ELi1ELb0EEENS1_24CollectiveEpilogueBwdGQAISD_fSG_Li384ELb1ELb1EEENS1_19SingleTileSchedulerILb1ELb0ELb0ELi96EEEEEEEEEvNT_6ParamsE:
        .type           _ZN7cutlass13device_kernelIN5flash11enable_sm90INS1_16FlashAttnBwdSm90INS1_25CollectiveMainloopBwdSm90ILi2ELi1ELi1EN4cute5tupleIJNS5_1CILi1EEES8_S8_EEENS6_IJNS7_ILi64EEENS7_ILi96EEENS7_ILi192EEEEEENS_10bfloat16_tEfNS_4arch4Sm90ELb0ELb1ELb1ELb1ELb1ELb0ELb1ELb0ELi3ELi1ELi1ELi1ELb0EEENS1_24CollectiveEpilogueBwdGQAISD_fSG_Li384ELb1ELb1EEENS1_19SingleTileSchedulerILb1ELb0ELb0ELi96EEEEEEEEEvNT_6ParamsE,@function
        .size           _ZN7cutlass13device_kernelIN5flash11enable_sm90INS1_16FlashAttnBwdSm90INS1_25CollectiveMainloopBwdSm90ILi2ELi1ELi1EN4cute5tupleIJNS5_1CILi1EEES8_S8_EEENS6_IJNS7_ILi64EEENS7_ILi96EEENS7_ILi192EEEEEENS_10bfloat16_tEfNS_4arch4Sm90ELb0ELb1ELb1ELb1ELb1ELb0ELb1ELb0ELi3ELi1ELi1ELi1ELb0EEENS1_24CollectiveEpilogueBwdGQAISD_fSG_Li384ELb1ELb1EEENS1_19SingleTileSchedulerILb1ELb0ELb0ELi96EEEEEEEEEvNT_6ParamsE,(.L_x_3870 - _ZN7cutlass13device_kernelIN5flash11enable_sm90INS1_16FlashAttnBwdSm90INS1_25CollectiveMainloopBwdSm90ILi2ELi1ELi1EN4cute5tupleIJNS5_1CILi1EEES8_S8_EEENS6_IJNS7_ILi64EEENS7_ILi96EEENS7_ILi192EEEEEENS_10bfloat16_tEfNS_4arch4Sm90ELb0ELb1ELb1ELb1ELb1ELb0ELb1ELb0ELi3ELi1ELi1ELi1ELb0EEENS1_24CollectiveEpilogueBwdGQAISD_fSG_Li384ELb1ELb1EEENS1_19SingleTileSchedulerILb1ELb0ELb0ELi96EEEEEEEEEvNT_6ParamsE)
        .other          _ZN7cutlass13device_kernelIN5flash11enable_sm90INS1_16FlashAttnBwdSm90INS1_25CollectiveMainloopBwdSm90ILi2ELi1ELi1EN4cute5tupleIJNS5_1CILi1EEES8_S8_EEENS6_IJNS7_ILi64EEENS7_ILi96EEENS7_ILi192EEEEEENS_10bfloat16_tEfNS_4arch4Sm90ELb0ELb1ELb1ELb1ELb1ELb0ELb1ELb0ELi3ELi1ELi1ELi1ELb0EEENS1_24CollectiveEpilogueBwdGQAISD_fSG_Li384ELb1ELb1EEENS1_19SingleTileSchedulerILb1ELb0ELb0ELi96EEEEEEEEEvNT_6ParamsE,@"STO_CUDA_ENTRY STV_DEFAULT"
_ZN7cutlass13device_kernelIN5flash11enable_sm90INS1_16FlashAttnBwdSm90INS1_25CollectiveMainloopBwdSm90ILi2ELi1ELi1EN4cute5tupleIJNS5_1CILi1EEES8_S8_EEENS6_IJNS7_ILi64EEENS7_ILi96EEENS7_ILi192EEEEEENS_10bfloat16_tEfNS_4arch4Sm90ELb0ELb1ELb1ELb1ELb1ELb0ELb1ELb0ELi3ELi1ELi1ELi1ELb0EEENS1_24CollectiveEpilogueBwdGQAISD_fSG_Li384ELb1ELb1EEENS1_19SingleTileSchedulerILb1ELb0ELb0ELi96EEEEEEEEEvNT_6ParamsE:
        /* <DEDUP_REMOVED lines=23> */
.L_x_2321:
[----:B------:R-:W-:Y:S05]  /*0170*/  BSYNC B0 ;  /* 0x0000000000007941 */ /* 0x000fea0003800000 */
.L_x_2320:
        /* <DEDUP_REMOVED lines=34> */
.L_x_2322:
        /* <DEDUP_REMOVED lines=20> */
.L_x_2323:
        /* <DEDUP_REMOVED lines=9> */
.L_x_2326:
        /* <DEDUP_REMOVED lines=21> */
.L_x_2327:
        /* <DEDUP_REMOVED lines=10> */
.L_x_2329:
[----:B------:R-:W2:Y:S02]  /*0760*/  LDC R0, c[0x0][0x8c4] ;  /* 0x00023100ff007b82 */ /* 0x000ea40000000800 */
.L_x_2328:
        /* <DEDUP_REMOVED lines=16> */
.L_x_2331:
        /* <DEDUP_REMOVED lines=10> */
.L_x_2332:
        /* <DEDUP_REMOVED lines=8> */
.L_x_2333:
        /* <DEDUP_REMOVED lines=9> */
.L_x_2334:
        /* <DEDUP_REMOVED lines=22> */
.L_x_2335:
        /* <DEDUP_REMOVED lines=79> */
.L_x_2338:
        /* <DEDUP_REMOVED lines=15> */
.L_x_2337:
        /* <DEDUP_REMOVED lines=20> */
.L_x_2340:
        /* <DEDUP_REMOVED lines=15> */
.L_x_2339:
        /* <DEDUP_REMOVED lines=8> */
.L_x_2483:
        /* <DEDUP_REMOVED lines=19> */
.L_x_2342:
        /* <DEDUP_REMOVED lines=113> */
.L_x_2362:
[----:B------:R-:W-:-:S13]  /*1c50*/  ISETP.NE.AND P0, PT, R8, 0x3, PT ;  /* 0x000000030800780c */ /* 0x000fda0003f05270 */
[----:B------:R-:W-:Y:S05]  /*1c60*/  @!P0 BRA `(.L_x_2344) ;  /* 0x0000000000048947 */ /* 0x000fea0003800000 */
[----:B------:R-:W-:Y:S01]  /*1c70*/  BPT.TRAP 0x1 ;  /* 0x000000040000795c */ /* 0x000fe20000300000 */
.L_x_2344:
[----:B------:R-:W-:Y:S02]  /*1c80*/  LEA R3, R2, UR36, 0x3 ;  /* 0x0000002402037c11 */ /* 0x000fe4000f8e18ff */
[----:B------:R-:W-:-:S04]  /*1c90*/  SHF.L.U32 R10, R7, 0x1f, RZ ;  /* 0x0000001f070a7819 */ /* 0x000fc800000006ff */
[----:B------:R1:W2:Y:S01]  /*1ca0*/  SYNCS.PHASECHK.TRANS64.TRYWAIT P1, [R3+URZ+0x36410], R10 ;  /* 0x0364100a030075a7 */ /* 0x0002a2000802017f */
[----:B------:R-:W-:Y:S05]  /*1cb0*/  @!P0 BRA `(.L_x_2345) ;  /* 0x0000000000048947 */ /* 0x000fea0003800000 */
[----:B------:R-:W-:Y:S01]  /*1cc0*/  BPT.TRAP 0x1 ;  /* 0x000000040000795c */ /* 0x000fe20000300000 */
.L_x_2345:
[----:B--2---:R-:W-:Y:S05]  /*1cd0*/  @P1 BRA `(.L_x_2346) ;  /* 0x0000000000081947 */ /* 0x004fea0003800000 */
[----:B------:R-:W2:Y:S02]  /*1ce0*/  SYNCS.PHASECHK.TRANS64.TRYWAIT P1, [R3+URZ+0x36410], R10 ;  /* 0x0364100a030075a7 */ /* 0x000ea4000802017f */
[----:B--2---:R-:W-:Y:S05]  /*1cf0*/  @!P1 BRA `(.L_x_2347) ;  /* 0x0000008800949947 */ /* 0x004fea0003800000 */
.L_x_2346:
        /* <DEDUP_REMOVED lines=103> */
.L_x_2348:
[----:B-1----:R-:W-:-:S04]  /*2370*/  SHF.L.U32 R11, R5, 0x1f, RZ ;  /* 0x0000001f050b7819 */ /* 0x002fc800000006ff */
[----:B------:R1:W4:Y:S01]  /*2380*/  SYNCS.PHASECHK.TRANS64.TRYWAIT P1, [UR36+0x36430], R11 ;  /* 0x0364300bff0075a7 */ /* 0x0003220008020164 */
[----:B------:R-:W-:Y:S05]  /*2390*/  @!P0 BRA `(.L_x_2349) ;  /* 0x0000000000048947 */ /* 0x000fea0003800000 */
[----:B------:R-:W-:Y:S01]  /*23a0*/  BPT.TRAP 0x1 ;  /* 0x000000040000795c */ /* 0x000fe20000300000 */
.L_x_2349:
[----:B----4-:R-:W-:Y:S05]  /*23b0*/  @P1 BRA `(.L_x_2350) ;  /* 0x0000000000081947 */ /* 0x010fea0003800000 */
[----:B------:R-:W4:Y:S02]  /*23c0*/  SYNCS.PHASECHK.TRANS64.TRYWAIT P1, [UR36+0x36430], R11 ;  /* 0x0364300bff0075a7 */ /* 0x000f240008020164 */
[----:B----4-:R-:W-:Y:S05]  /*23d0*/  @!P1 BRA `(.L_x_2351) ;  /* 0x0000008000f09947 */ /* 0x010fea0003800000 */
.L_x_2350:
        /* <DEDUP_REMOVED lines=145> */
.L_x_2354:
[----:B------:R-:W-:-:S13]  /*2cf0*/  ISETP.NE.AND P1, PT, R140, 0x1, PT ;  /* 0x000000018c00780c */ /* 0x000fda0003f25270 */
[----:B------:R-:W1:Y:S08]  /*2d00*/  @P1 LDC R143, c[0x0][0x754] ;  /* 0x0001d500ff8f1b82 */ /* 0x000e700000000800 */
[----:B------:R-:W2:Y:S01]  /*2d10*/  @P1 LDC R142, c[0x0][0x758] ;  /* 0x0001d600ff8e1b82 */ /* 0x000ea20000000800 */
[----:B-1----:R-:W-:-:S05]  /*2d20*/  @P1 IMAD.HI.U32 R143, R145, R143, RZ ;  /* 0x0000008f918f1227 */ /* 0x002fca00078e00ff */
[----:B--2---:R-:W-:-:S07]  /*2d30*/  @P1 SHF.R.U32.HI R145, RZ, R142, R143 ;  /* 0x0000008eff911219 */ /* 0x004fce000001168f */
.L_x_2355:
[----:B------:R-:W-:Y:S05]  /*2d40*/  BSYNC B0 ;  /* 0x0000000000007941 */ /* 0x000fea0003800000 */
.L_x_2353:
[----:B------:R-:W2:Y:S01]  /*2d50*/  LDL R142, [R1+0x10] ;  /* 0x00001000018e7983 */ /* 0x000ea20000100800 */
[----:B------:R-:W-:Y:S01]  /*2d60*/  IADD3 R150, R141, UR4, R4 ;  /* 0x000000048d967c10 */ /* 0x000fe2000fffe004 */
[----:B--2---:R-:W-:-:S05]  /*2d70*/  IMAD R145, R145, R140, R142 ;  /* 0x0000008c91917224 */ /* 0x004fca00078e028e */
[----:B------:R-:W-:Y:S02]  /*2d80*/  VIADDMNMX R146, R145, R140, R146, PT ;  /* 0x0000008c91927246 */ /* 0x000fe40003800192 */
[----:B------:R-:W-:-:S07]  /*2d90*/  VIMNMX R150, R150, R145, !PT ;  /* 0x0000009196967248 */ /* 0x000fce0007fe0100 */
.L_x_2352:
        /* <DEDUP_REMOVED lines=17> */
.L_x_2358:
[----:B------:R-:W-:-:S13]  /*2eb0*/  ISETP.NE.AND P1, PT, R140, 0x1, PT ;  /* 0x000000018c00780c */ /* 0x000fda0003f25270 */
[----:B------:R-:W1:Y:S08]  /*2ec0*/  @P1 LDC R142, c[0x0][0x754] ;  /* 0x0001d500ff8e1b82 */ /* 0x000e700000000800 */
[----:B------:R-:W2:Y:S01]  /*2ed0*/  @P1 LDC R141, c[0x0][0x758] ;  /* 0x0001d600ff8d1b82 */ /* 0x000ea20000000800 */
[----:B-1----:R-:W-:-:S05]  /*2ee0*/  @P1 IMAD.HI.U32 R142, R143, R142, RZ ;  /* 0x0000008e8f8e1227 */ /* 0x002fca00078e00ff */
[----:B--2---:R-:W-:-:S07]  /*2ef0*/  @P1 SHF.R.U32.HI R143, RZ, R141, R142 ;  /* 0x0000008dff8f1219 */ /* 0x004fce000001168e */
.L_x_2359:
[----:B------:R-:W-:Y:S05]  /*2f00*/  BSYNC B0 ;  /* 0x0000000000007941 */ /* 0x000fea0003800000 */
.L_x_2357:
[----:B------:R-:W2:Y:S02]  /*2f10*/  LDL R141, [R1+0x10] ;  /* 0x00001000018d7983 */ /* 0x000ea40000100800 */
[----:B--2---:R-:W-:-:S05]  /*2f20*/  IMAD R143, R143, R140, R141 ;  /* 0x0000008c8f8f7224 */ /* 0x004fca00078e028d */
[----:B------:R-:W-:Y:S02]  /*2f30*/  VIMNMX R147, R147, R143, !PT ;  /* 0x0000008f93937248 */ /* 0x000fe40007fe0100 */
[----:B------:R-:W-:-:S07]  /*2f40*/  VIADDMNMX R144, R143, R140, R144, PT ;  /* 0x0000008c8f907246 */ /* 0x000fce0003800190 */
.L_x_2356:
        /* <DEDUP_REMOVED lines=283> */
.L_x_2360:
        /* <DEDUP_REMOVED lines=59> */
.L_x_2361:
        /* <DEDUP_REMOVED lines=63> */
.L_x_2336:
[----:B------:R-:W-:Y:S05]  /*48a0*/  @P0 BRA `(.L_x_2330) ;  /* 0x0000005c006c0947 */ /* 0x000fea0003800000 */
[----:B------:R-:W3:Y:S01]  /*48b0*/  LDL.LU R120, [R1+0x18] ;  /* 0x0000180001787983 */ /* 0x000ee20000300800 */
[----:B--2---:R-:W2:Y:S01]  /*48c0*/  LDC.64 R2, c[0x0][0x878] ;  /* 0x00021e00ff027b82 */ /* 0x004ea20000000a00 */
[----:B------:R-:W-:Y:S01]  /*48d0*/  ULDC UR7, c[0x0][0x870] ;  /* 0x00021c0000077ab9 */ /* 0x000fe20000000800 */
[----:B------:R-:W-:Y:S01]  /*48e0*/  ULDC UR6, c[0x0][0x80c] ;  /* 0x0002030000067ab9 */ /* 0x000fe20000000800 */
[----:B------:R-:W4:Y:S01]  /*48f0*/  S2R R8, SR_TID.X ;  /* 0x0000000000087919 */ /* 0x000f220000002100 */
[----:B------:R-:W5:Y:S01]  /*4900*/  S2R R0, SR_CTAID.Y ;  /* 0x0000000000007919 */ /* 0x000f620000002600 */
[----:B------:R-:W5:Y:S03]  /*4910*/  S2R R16, SR_CTAID.X ;  /* 0x0000000000107919 */ /* 0x000f660000002500 */
[----:B------:R-:W4:Y:S01]  /*4920*/  S2UR UR5, SR_CgaCtaId ;  /* 0x00000000000579c3 */ /* 0x000f220000008800 */
[----:B------:R-:W-:-:S07]  /*4930*/  UMOV UR4, 0x400 ;  /* 0x0000040000047882 */ /* 0x000fce0000000000 */
[----:B------:R-:W5:Y:S01]  /*4940*/  LDC.64 R18, c[0x0][0x820] ;  /* 0x00020800ff127b82 */ /* 0x000f620000000a00 */
[----:B--2---:R-:W-:-:S04]  /*4950*/  ISETP.NE.U32.AND P0, PT, R2, RZ, PT ;  /* 0x000000ff0200720c */ /* 0x004fc80003f05070 */
[----:B------:R-:W-:-:S03]  /*4960*/  ISETP.NE.AND.EX P0, PT, R3, RZ, PT, P0 ;  /* 0x000000ff0300720c */ /* 0x000fc60003f05300 */
[----:B------:R-:W2:Y:S08]  /*4970*/  LDC.64 R20, c[0x0][0x848] ;  /* 0x00021200ff147b82 */ /* 0x000eb00000000a00 */
[----:B------:R-:W4:Y:S08]  /*4980*/  LDC R3, c[0x0][0x850] ;  /* 0x00021400ff037b82 */ /* 0x000f300000000800 */
[----:B-1----:R-:W3:Y:S08]  /*4990*/  @P0 LDC.64 R4, c[0x0][0x878] ;  /* 0x00021e00ff040b82 */ /* 0x002ef00000000a00 */
[----:B------:R-:W1:Y:S01]  /*49a0*/  LDC.64 R22, c[0x0][0x800] ;  /* 0x00020000ff167b82 */ /* 0x000e620000000a00 */
[----:B---3--:R-:W-:-:S06]  /*49b0*/  @P0 IMAD.WIDE R4, R120, 0x4, R4 ;  /* 0x0000000478040825 */ /* 0x008fcc00078e0204 */
[----:B------:R3:W2:Y:S01]  /*49c0*/  @P0 LDG.E R5, desc[UR38][R4.64] ;  /* 0x0000002604050981 */ /* 0x0006a2000c1e1900 */
[----:B------:R-:W-:Y:S01]  /*49d0*/  BAR.SYNC.DEFER_BLOCKING 0x1, 0x180 ;  /* 0x0046000000007b1d */ /* 0x000fe20000010000 */
[----:B----4-:R-:W-:Y:S01]  /*49e0*/  ISETP.NE.AND P2, PT, R3, 0x1, PT ;  /* 0x000000010300780c */ /* 0x010fe20003f45270 */
        /* <DEDUP_REMOVED lines=10> */
[----:B------:R-:W4:Y:S01]  /*4a90*/  @P2 LDC R9, c[0x0][0x858] ;  /* 0x00021600ff092b82 */ /* 0x000f220000000800 */
[----:B-----5:R-:W-:Y:S02]  /*4aa0*/  IMAD.MOV.U32 R2, RZ, RZ, R0 ;  /* 0x000000ffff027224 */ /* 0x020fe400078e0000 */
[----:B------:R-:W-:-:S04]  /*4ab0*/  IMAD R10, R11, 0x600, R6 ;  /* 0x000006000b0a7824 */ /* 0x000fc800078e0206 */
[----:B------:R-:W-:Y:S02]  /*4ac0*/  IMAD.SHL.U32 R10, R10, 0x4, RZ ;  /* 0x000000040a0a7824 */ /* 0x000fe400078e00ff */
[----:B---3--:R-:W-:-:S04]  /*4ad0*/  @P2 IMAD.HI.U32 R4, R0, R7, RZ ;  /* 0x0000000700042227 */ /* 0x008fc800078e00ff */
[----:B------:R-:W-:Y:S01]  /*4ae0*/  IMAD R7, R16, UR7, RZ ;  /* 0x0000000710077c24 */ /* 0x000fe2000f8e02ff */
[----:B----4-:R-:W-:Y:S01]  /*4af0*/  @P2 SHF.R.U32.HI R2, RZ, R9, R4 ;  /* 0x00000009ff022219 */ /* 0x010fe20000011604 */
        /* <DEDUP_REMOVED lines=9> */
[----:B--2---:R-:W-:Y:S02]  /*4b90*/  @P0 IMAD R6, R120, 0x60, R5 ;  /* 0x0000006078060824 */ /* 0x004fe400078e0205 */
        /* <DEDUP_REMOVED lines=39> */
[----:B------:R-:W-:Y:S01]  /*4e10*/  IMAD R12, R11, R20, RZ ;  /* 0x000000140b0c7224 */ /* 0x000fe200078e02ff */
[----:B------:R2:W-:Y:S01]  /*4e20*/  STS.128 [R8+0x5000], R64 ;  /* 0x0050004008007388 */ /* 0x0005e20000000c00 */
[----:B------:R-:W-:Y:S01]  /*4e30*/  IMAD.WIDE.U32 R4, R9, R18, R4 ;  /* 0x0000001209047225 */ /* 0x000fe200078e0004 */
[----:B------:R-:W-:-:S02]  /*4e40*/  IADD3.X R11, R16, UR7, RZ, P0, !PT ;  /* 0x00000007100b7c10 */ /* 0x000fc400087fe4ff */
[----:B------:R2:W-:Y:S01]  /*4e50*/  STS.128 [R8+0x5800], R68 ;  /* 0x0058004408007388 */ /* 0x0005e20000000c00 */
[----:B------:R-:W-:Y:S01]  /*4e60*/  IMAD.WIDE.U32 R6, R9, R20, R6 ;  /* 0x0000001409067225 */ /* 0x000fe200078e0006 */
[----:B-1----:R-:W-:-:S03]  /*4e70*/  LEA R22, P3, R4, R22, 0x2 ;  /* 0x0000001604167211 */ /* 0x002fc600078610ff */
[----:B------:R-:W-:Y:S01]  /*4e80*/  IMAD.MOV R2, RZ, RZ, -R2 ;  /* 0x000000ffff027224 */ /* 0x000fe200078e0a02 */
[----:B---3--:R-:W-:Y:S01]  /*4e90*/  LEA R24, P4, R6, R24, 0x2 ;  /* 0x0000001806187211 */ /* 0x008fe200078810ff */
[----:B------:R-:W-:Y:S02]  /*4ea0*/  IMAD R9, R9, R21, R12 ;  /* 0x0000001509097224 */ /* 0x000fe400078e020c */
[----:B------:R-:W-:Y:S02]  /*4eb0*/  IMAD R17, R3, R2, R0 ;  /* 0x0000000203117224 */ /* 0x000fe400078e0200 */
[----:B------:R-:W-:Y:S02]  /*4ec0*/  IMAD.IADD R3, R5, 0x1, R13 ;  /* 0x0000000105037824 */ /* 0x000fe400078e020d */
[----:B------:R-:W-:Y:S01]  /*4ed0*/  IMAD.IADD R2, R7, 0x1, R9 ;  /* 0x0000000107027824 */ /* 0x000fe200078e0209 */
[----:B--2---:R-:W-:Y:S06]  /*4ee0*/  @P2 BRA `(.L_x_2364) ;  /* 0x0000000000142947 */ /* 0x004fec0003800000 */
.L_x_2365:
[----:B------:R-:W2:Y:S04]  /*4ef0*/  LDG.E.STRONG.GPU R0, desc[UR38][R10.64] ;  /* 0x000000260a007981 */ /* 0x000ea8000c1ef900 */
[----:B--2---:R-:W-:Y:S01]  /*4f00*/  CCTL.IVALL ;  /* 0x00000000ff00798f */ /* 0x004fe20002000000 */
[----:B------:R-:W-:Y:S05]  /*4f10*/  YIELD ;  /* 0x0000000000007946 */ /* 0x000fea0003800000 */
[----:B------:R-:W-:-:S13]  /*4f20*/  ISETP.NE.AND P0, PT, R0, R17, PT ;  /* 0x000000110000720c */ /* 0x000fda0003f05270 */
[----:B------:R-:W-:Y:S05]  /*4f30*/  @P0 BRA `(.L_x_2365) ;  /* 0xfffffffc00ec0947 */ /* 0x000fea000383ffff */
.L_x_2364:
[----:B------:R-:W-:Y:S05]  /*4f40*/  BSYNC B0 ;  /* 0x0000000000007941 */ /* 0x000fea0003800000 */
.L_x_2363:
[----:B------:R-:W-:Y:S01]  /*4f50*/  UMOV UR5, 0xffffffff ;  /* 0xffffffff00057882 */ /* 0x000fe20000000000 */
[----:B------:R-:W-:Y:S02]  /*4f60*/  LEA.HI.X R23, R4, R23, R3, 0x2, P3 ;  /* 0x0000001704177211 */ /* 0x000fe400018f1403 */
[----:B------:R-:W-:Y:S01]  /*4f70*/  LEA.HI.X R2, R6, R25, R2, 0x2, P4 ;  /* 0x0000001906027211 */ /* 0x000fe200020f1402 */
[----:B------:R-:W-:Y:S06]  /*4f80*/  BRA.DIV UR5, `(.L_x_2366) ;  /* 0x0000005a051c7947 */ /* 0x000fec000b800000 */
[----:B------:R-:W-:Y:S01]  /*4f90*/  NOP ;  /* 0x0000000000007918 */ /* 0x000fe20000000000 */
.L_x_2486:
        /* <DEDUP_REMOVED lines=16> */
.L_x_2369:
[----:B------:R-:W-:Y:S01]  /*50a0*/  @P0 ELECT P2, URZ, PT ;  /* 0x00000000003f082f */ /* 0x000fe20003840000 */
[----:B------:R1:W-:-:S12]  /*50b0*/  UBLKRED.G.S.ADD.F32.RN [UR6], [UR4], UR5, desc[UR8] ;  /* 0x00000806040073bb */ /* 0x0003d800080a1405 */
[----:B------:R-:W-:Y:S02]  /*50c0*/  @P2 PLOP3.LUT P0, PT, P2, PT, PT, 0x8, 0x0 ;  /* 0x000000000000281c */ /* 0x000fe4000170e170 */
[----:B------:R-:W-:-:S11]  /*50d0*/  PLOP3.LUT P2, PT, PT, PT, PT, 0x8, 0x0 ;  /* 0x000000000000781c */ /* 0x000fd60003f4e170 */
[----:B-1----:R-:W-:Y:S05]  /*50e0*/  @P0 BRA.U.ANY `(.L_x_2369) ;  /* 0xfffffffd00ec0947 */ /* 0x002fea000393ffff */
[----:B------:R0:W-:Y:S01]  /*50f0*/  UTMACMDFLUSH ;  /* 0x00000000000079b7 */ /* 0x0001e20000000000 */
[----:B------:R-:W-:-:S04]  /*5100*/  DEPBAR.LE SB0, 0x0 ;  /* 0x000080000000791a */ /* 0x000fc80000000000 */
.L_x_2368:
[----:B------:R-:W-:Y:S05]  /*5110*/  BSYNC B0 ;  /* 0x0000000000007941 */ /* 0x000fea0003800000 */
.L_x_2367:
        /* <DEDUP_REMOVED lines=14> */
.L_x_2371:
[----:B------:R-:W-:Y:S05]  /*5200*/  BSYNC B0 ;  /* 0x0000000000007941 */ /* 0x000fea0003800000 */
.L_x_2370:
        /* <DEDUP_REMOVED lines=18> */
.L_x_2374:
[----:B------:R-:W2:Y:S04]  /*5330*/  LDG.E.STRONG.GPU R0, desc[UR38][R2.64] ;  /* 0x0000002602007981 */ /* 0x000ea8000c1ef900 */
[----:B--2---:R-:W-:Y:S01]  /*5340*/  CCTL.IVALL ;  /* 0x00000000ff00798f */ /* 0x004fe20002000000 */
[----:B------:R-:W-:Y:S05]  /*5350*/  YIELD ;  /* 0x0000000000007946 */ /* 0x000fea0003800000 */
[----:B------:R-:W-:-:S13]  /*5360*/  ISETP.NE.AND P0, PT, R0, R17, PT ;  /* 0x000000110000720c */ /* 0x000fda0003f05270 */
[----:B------:R-:W-:Y:S05]  /*5370*/  @P0 BRA `(.L_x_2374) ;  /* 0xfffffffc00ec0947 */ /* 0x000fea000383ffff */
.L_x_2373:
[----:B------:R-:W-:Y:S05]  /*5380*/  BSYNC B0 ;  /* 0x0000000000007941 */ /* 0x000fea0003800000 */
.L_x_2372:
[----:B------:R-:W-:-:S03]  /*5390*/  UMOV UR5, 0xffffffff ;  /* 0xffffffff00057882 */ /* 0x000fc60000000000 */
[----:B------:R-:W-:Y:S05]  /*53a0*/  BRA.DIV UR5, `(.L_x_2375) ;  /* 0x0000005605307947 */ /* 0x000fea000b800000 */
[----:B------:R-:W-:Y:S01]  /*53b0*/  NOP ;  /* 0x0000000000007918 */ /* 0x000fe20000000000 */
.L_x_2489:
        /* <DEDUP_REMOVED lines=16> */
.L_x_2378:
[----:B------:R-:W-:Y:S01]  /*54c0*/  @P0 ELECT P2, URZ, PT ;  /* 0x00000000003f082f */ /* 0x000fe20003840000 */
[----:B------:R2:W-:-:S12]  /*54d0*/  UBLKRED.G.S.ADD.F32.RN [UR6], [UR4], UR5, desc[UR8] ;  /* 0x00000806040073bb */ /* 0x0005d800080a1405 */
[----:B------:R-:W-:Y:S02]  /*54e0*/  @P2 PLOP3.LUT P0, PT, P2, PT, PT, 0x8, 0x0 ;  /* 0x000000000000281c */ /* 0x000fe4000170e170 */
[----:B------:R-:W-:-:S11]  /*54f0*/  PLOP3.LUT P2, PT, PT, PT, PT, 0x8, 0x0 ;  /* 0x000000000000781c */ /* 0x000fd60003f4e170 */
[----:B--2---:R-:W-:Y:S05]  /*5500*/  @P0 BRA.U.ANY `(.L_x_2378) ;  /* 0xfffffffd00ec0947 */ /* 0x004fea000393ffff */
[----:B------:R0:W-:Y:S01]  /*5510*/  UTMACMDFLUSH ;  /* 0x00000000000079b7 */ /* 0x0001e20000000000 */
[----:B------:R-:W-:-:S04]  /*5520*/  DEPBAR.LE SB0, 0x0 ;  /* 0x000080000000791a */ /* 0x000fc80000000000 */
.L_x_2377:
[----:B------:R-:W-:Y:S05]  /*5530*/  BSYNC B0 ;  /* 0x0000000000007941 */ /* 0x000fea0003800000 */
.L_x_2376:
        /* <DEDUP_REMOVED lines=14> */
.L_x_2325:
        /* <DEDUP_REMOVED lines=21> */
.L_x_2380:
        /* <DEDUP_REMOVED lines=13> */
.L_x_2382:
[----:B------:R-:W-:-:S05]  /*5840*/  ULDC UR4, c[0x0][0x8c4] ;  /* 0x0002310000047ab9 */ /* 0x000fca0000000800 */
.L_x_2381:
        /* <DEDUP_REMOVED lines=44> */
.L_x_2383:
        /* <DEDUP_REMOVED lines=13> */
.L_x_2384:
        /* <DEDUP_REMOVED lines=12> */
.L_x_2385:
        /* <DEDUP_REMOVED lines=30> */
.L_x_2386:
        /* <DEDUP_REMOVED lines=14> */
[----:B------:R-:W-:-:S02]  /*5f60*/  ULDC.64 UR16, c[0x0][0x2e0] ;  /* 0x0000b80000107ab9 */ /* 0x000fc40000000a00 */
[----:B------:R-:W-:Y:S02]  /*5f70*/  UIADD3.X UR7, UR5, UR13, URZ, UP0, !UPT ;  /* 0x0000000d05077290 */ /* 0x000fe400087fe43f */
[----:B------:R-:W-:Y:S02]  /*5f80*/  UIMAD UR11, UR19, UR16, URZ ;  /* 0x00000010130b72a4 */ /* 0x000fe4000f8e023f */
[----:B------:R-:W-:Y:S02]  /*5f90*/  UIMAD.WIDE.U32 UR6, UR12, UR16, UR6 ;  /* 0x000000100c0672a5 */ /* 0x000fe4000f8e0006 */
[----:B------:R-:W-:Y:S01]  /*5fa0*/  UIMAD UR17, UR12, UR17, UR11 ;  /* 0x000000110c1172a4 */ /* 0x000fe2000f8e020b */
[----:B------:R-:W-:Y:S02]  /*5fb0*/  ULDC UR19, c[0x0][0x760] ;  /* 0x0001d80000137ab9 */ /* 0x000fe40000000800 */
        /* <DEDUP_REMOVED lines=15> */
.L_x_2391:
[----:B------:R-:W2:Y:S04]  /*60b0*/  LDG.E.STRONG.GPU R0, desc[UR38][R2.64] ;  /* 0x0000002602007981 */ /* 0x000ea8000c1ef900 */
[----:B--2---:R-:W-:Y:S01]  /*60c0*/  CCTL.IVALL ;  /* 0x00000000ff00798f */ /* 0x004fe20002000000 */
[----:B------:R-:W-:Y:S05]  /*60d0*/  YIELD ;  /* 0x0000000000007946 */ /* 0x000fea0003800000 */
[----:B------:R-:W-:-:S13]  /*60e0*/  ISETP.NE.AND P1, PT, R0, UR20, PT ;  /* 0x0000001400007c0c */ /* 0x000fda000bf25270 */
[----:B------:R-:W-:Y:S05]  /*60f0*/  @P1 BRA `(.L_x_2391) ;  /* 0xfffffffc00ec1947 */ /* 0x000fea000383ffff */
.L_x_2390:
[----:B------:R-:W-:Y:S05]  /*6100*/  BSYNC B0 ;  /* 0x0000000000007941 */ /* 0x000fea0003800000 */
.L_x_2389:
[----:B------:R-:W-:-:S03]  /*6110*/  UMOV UR18, 0xffffffff ;  /* 0xffffffff00127882 */ /* 0x000fc60000000000 */
[----:B------:R-:W-:Y:S05]  /*6120*/  BRA.DIV UR18, `(.L_x_2392) ;  /* 0x0000004612ec7947 */ /* 0x000fea000b800000 */
[----:B------:R-:W-:Y:S01]  /*6130*/  NOP ;  /* 0x0000000000007918 */ /* 0x000fe20000000000 */
.L_x_2492:
        /* <DEDUP_REMOVED lines=22> */
.L_x_2394:
[----:B------:R-:W-:Y:S05]  /*62a0*/  BSYNC B0 ;  /* 0x0000000000007941 */ /* 0x000fea0003800000 */
.L_x_2393:
        /* <DEDUP_REMOVED lines=9> */
[----:B------:R-:W-:Y:S02]  /*6340*/  UIADD3 UR26, UP0, UR18, UR6, URZ ;  /* 0x00000006121a7290 */ /* 0x000fe4000ff1e03f */
[----:B-1----:R-:W-:Y:S02]  /*6350*/  ULEA UR23, UR23, UR19, 0x18 ;  /* 0x0000001317177291 */ /* 0x002fe4000f8ec03f */
[----:B------:R-:W-:Y:S02]  /*6360*/  ULEA.HI.X.SX32 UR19, UR18, UR22, 0x1, UP0 ;  /* 0x0000001612137291 */ /* 0x000fe400080f0e3f */
[----:B------:R-:W-:Y:S02]  /*6370*/  ULEA UR18, UP0, UR26, UR24, 0x2 ;  /* 0x000000181a127291 */ /* 0x000fe4000f80103f */
[----:B------:R-:W-:Y:S02]  /*6380*/  UIADD3 UR23, UR23, 0x16000, URZ ;  /* 0x0001600017177890 */ /* 0x000fe4000fffe03f */
[----:B------:R-:W-:Y:S01]  /*6390*/  ULEA.HI.X UR19, UR26, UR25, UR19, 0x2, UP0 ;  /* 0x000000191a137291 */ /* 0x000fe200080f1413 */
[----:B------:R-:W-:-:S02]  /*63a0*/  UMOV UR24, 0x400 ;  /* 0x0000040000187882 */ /* 0x000fc40000000000 */
[----:B------:R-:W-:-:S06]  /*63b0*/  UMOV UR26, 0x0 ;  /* 0x00000000001a7882 */ /* 0x000fcc0000000000 */
[----:B------:R1:W-:Y:S02]  /*63c0*/  UBLKRED.G.S.ADD.F32.RN [UR18], [UR23], UR24, desc[UR26] ;  /* 0x00001a12170073bb */ /* 0x0003e400080a1418 */
[----:B-1----:R0:W-:Y:S02]  /*63d0*/  UTMACMDFLUSH ;  /* 0x00000000000079b7 */ /* 0x0021e40000000000 */
.L_x_2396:
[----:B------:R-:W-:Y:S05]  /*63e0*/  BSYNC B0 ;  /* 0x0000000000007941 */ /* 0x000fea0003800000 */
.L_x_2395:
        /* <DEDUP_REMOVED lines=17> */
[----:B------:R1:W-:Y:S01]  /*6500*/  UBLKRED.G.S.ADD.F32.RN [UR18], [UR23], UR24, desc[UR26] ;  /* 0x00001a12170073bb */ /* 0x0003e200080a1418 */
[----:B------:R0:W-:Y:S01]  /*6510*/  UTMACMDFLUSH ;  /* 0x00000000000079b7 */ /* 0x0001e20000000000 */
[----:B-1----:R-:W-:-:S04]  /*6520*/  DEPBAR.LE SB0, 0x2 ;  /* 0x000080800000791a */ /* 0x002fc80000000000 */
.L_x_2398:
[----:B------:R-:W-:Y:S05]  /*6530*/  BSYNC B0 ;  /* 0x0000000000007941 */ /* 0x000fea0003800000 */
.L_x_2397:
[----:B------:R-:W-:Y:S06]  /*6540*/  BAR.ARV 0xa, 0xa0 ;  /* 0x0282800000007b1d */ /* 0x000fec0000002000 */
[----:B------:R-:W-:Y:S04]  /*6550*/  BSSY B0, `(.L_x_2399) ;  /* 0x0000003000007945 */ /* 0x000fe80003800000 */
[----:B------:R-:W-:Y:S05]  /*6560*/  @!P0 BRA `(.L_x_2400) ;  /* 0x0000000000048947 */ /* 0x000fea0003800000 */
[----:B------:R-:W-:-:S04]  /*6570*/  DEPBAR.LE SB0, 0x1 ;  /* 0x000080400000791a */ /* 0x000fc80000000000 */
.L_x_2400:
[----:B------:R-:W-:Y:S05]  /*6580*/  BSYNC B0 ;  /* 0x0000000000007941 */ /* 0x000fea0003800000 */
.L_x_2399:
[----:B------:R-:W-:Y:S06]  /*6590*/  BAR.ARV 0xb, 0xa0 ;  /* 0x02c2800000007b1d */ /* 0x000fec0000002000 */
[----:B------:R-:W-:Y:S04]  /*65a0*/  BSSY B0, `(.L_x_2401) ;  /* 0x0000003000007945 */ /* 0x000fe80003800000 */
[----:B------:R-:W-:Y:S05]  /*65b0*/  @!P0 BRA `(.L_x_2402) ;  /* 0x0000000000048947 */ /* 0x000fea0003800000 */
[----:B------:R-:W-:-:S04]  /*65c0*/  DEPBAR.LE SB0, 0x0 ;  /* 0x000080000000791a */ /* 0x000fc80000000000 */
.L_x_2402:
[----:B------:R-:W-:Y:S05]  /*65d0*/  BSYNC B0 ;  /* 0x0000000000007941 */ /* 0x000fea0003800000 */
.L_x_2401:
        /* <DEDUP_REMOVED lines=19> */
.L_x_2404:
[----:B------:R-:W-:Y:S05]  /*6710*/  BSYNC B0 ;  /* 0x0000000000007941 */ /* 0x000fea0003800000 */
.L_x_2403:
[----:B------:R-:W-:Y:S01]  /*6720*/  UIADD3 UR18, UR9, 0x1, URZ ;  /* 0x0000000109127890 */ /* 0x000fe2000fffe03f */
[----:B------:R-:W-:Y:S11]  /*6730*/  BRA `(.L_x_2405) ;  /* 0x0000000000047947 */ /* 0x000ff60003800000 */
.L_x_2388:
[----:B------:R-:W-:-:S05]  /*6740*/  UMOV UR18, UR9 ;  /* 0x0000000900127c82 */ /* 0x000fca0008000000 */
.L_x_2405:
        /* <DEDUP_REMOVED lines=15> */
.L_x_2438:
        /* <DEDUP_REMOVED lines=11> */
.L_x_2408:
[----:B------:R-:W2:Y:S04]  /*68f0*/  LDG.E.STRONG.GPU R0, desc[UR38][R2.64] ;  /* 0x0000002602007981 */ /* 0x000ea8000c1ef900 */
[----:B--2---:R-:W-:Y:S01]  /*6900*/  CCTL.IVALL ;  /* 0x00000000ff00798f */ /* 0x004fe20002000000 */
[----:B------:R-:W-:Y:S05]  /*6910*/  YIELD ;  /* 0x0000000000007946 */ /* 0x000fea0003800000 */
[----:B------:R-:W-:-:S13]  /*6920*/  ISETP.NE.AND P1, PT, R0, UR20, PT ;  /* 0x0000001400007c0c */ /* 0x000fda000bf25270 */
[----:B------:R-:W-:Y:S05]  /*6930*/  @P1 BRA `(.L_x_2408) ;  /* 0xfffffffc00ec1947 */ /* 0x000fea000383ffff */
.L_x_2407:
[----:B------:R-:W-:Y:S05]  /*6940*/  BSYNC B0 ;  /* 0x0000000000007941 */ /* 0x000fea0003800000 */
.L_x_2406:
[----:B------:R-:W-:-:S03]  /*6950*/  UMOV UR14, 0xffffffff ;  /* 0xffffffff000e7882 */ /* 0x000fc60000000000 */
[----:B------:R-:W-:Y:S05]  /*6960*/  BRA.DIV UR14, `(.L_x_2409) ;  /* 0x0000003e0ef87947 */ /* 0x000fea000b800000 */
[----:B------:R-:W-:Y:S01]  /*6970*/  NOP ;  /* 0x0000000000007918 */ /* 0x000fe20000000000 */
.L_x_2495:
        /* <DEDUP_REMOVED lines=8> */
[----:B------:R-:W-:Y:S02]  /*6a00*/  UIADD3 UR23, UP0, UR14, UR6, URZ ;  /* 0x000000060e177290 */ /* 0x000fe4000ff1e03f */
[----:B-1----:R-:W-:Y:S02]  /*6a10*/  ULEA UR19, UR19, UR15, 0x18 ;  /* 0x0000000f13137291 */ /* 0x002fe4000f8ec03f */
[----:B------:R-:W-:Y:S02]  /*6a20*/  ULEA.HI.X.SX32 UR15, UR14, UR22, 0x1, UP0 ;  /* 0x000000160e0f7291 */ /* 0x000fe400080f0e3f */
[----:B------:R-:W-:-:S02]  /*6a30*/  ULEA UR14, UP0, UR23, UR24, 0x2 ;  /* 0x00000018170e7291 */ /* 0x000fc4000f80103f */
[----:B------:R-:W-:Y:S02]  /*6a40*/  UIADD3 UR19, UR19, 0x12000, URZ ;  /* 0x0001200013137890 */ /* 0x000fe4000fffe03f */
[----:B------:R-:W-:Y:S01]  /*6a50*/  ULEA.HI.X UR15, UR23, UR25, UR15, 0x2, UP0 ;  /* 0x00000019170f7291 */ /* 0x000fe200080f140f */
[----:B------:R-:W-:Y:S02]  /*6a60*/  UMOV UR24, 0x0 ;  /* 0x0000000000187882 */ /* 0x000fe40000000000 */
[----:B------:R-:W-:Y:S01]  /*6a70*/  UMOV UR23, 0x400 ;  /* 0x0000040000177882 */ /* 0x000fe20000000000 */
[----:B------:R-:W-:-:S05]  /*6a80*/  UMOV UR25, 0x14f00000 ;  /* 0x14f0000000197882 */ /* 0x000fca0000000000 */
[----:B------:R1:W-:Y:S02]  /*6a90*/  UBLKRED.G.S.ADD.F32.RN [UR14], [UR19], UR23, desc[UR24] ;  /* 0x0000180e130073bb */ /* 0x0003e400080a1417 */
[----:B-1----:R0:W-:Y:S02]  /*6aa0*/  UTMACMDFLUSH ;  /* 0x00000000000079b7 */ /* 0x0021e40000000000 */
.L_x_2411:
[----:B------:R-:W-:Y:S05]  /*6ab0*/  BSYNC B0 ;  /* 0x0000000000007941 */ /* 0x000fea0003800000 */
.L_x_2410:
        /* <DEDUP_REMOVED lines=14> */
.L_x_2413:
[----:B------:R-:W-:Y:S05]  /*6ba0*/  BSYNC B0 ;  /* 0x0000000000007941 */ /* 0x000fea0003800000 */
.L_x_2412:
        /* <DEDUP_REMOVED lines=15> */
.L_x_2415:
[----:B------:R-:W-:Y:S05]  /*6ca0*/  BSYNC B0 ;  /* 0x0000000000007941 */ /* 0x000fea0003800000 */
.L_x_2414:
[----:B------:R-:W-:Y:S06]  /*6cb0*/  BAR.ARV 0xa, 0xa0 ;  /* 0x0282800000007b1d */ /* 0x000fec0000002000 */
[----:B------:R-:W-:Y:S04]  /*6cc0*/  BSSY B0, `(.L_x_2416) ;  /* 0x0000003000007945 */ /* 0x000fe80003800000 */
[----:B------:R-:W-:Y:S05]  /*6cd0*/  @!P0 BRA `(.L_x_2417) ;  /* 0x0000000000048947 */ /* 0x000fea0003800000 */
[----:B------:R-:W-:-:S04]  /*6ce0*/  DEPBAR.LE SB0, 0x1 ;  /* 0x000080400000791a */ /* 0x000fc80000000000 */
.L_x_2417:
[----:B------:R-:W-:Y:S05]  /*6cf0*/  BSYNC B0 ;  /* 0x0000000000007941 */ /* 0x000fea0003800000 */
.L_x_2416:
[----:B------:R-:W-:Y:S06]  /*6d00*/  BAR.ARV 0xb, 0xa0 ;  /* 0x02c2800000007b1d */ /* 0x000fec0000002000 */
[----:B------:R-:W-:Y:S04]  /*6d10*/  BSSY B0, `(.L_x_2418) ;  /* 0x0000003000007945 */ /* 0x000fe80003800000 */
[----:B------:R-:W-:Y:S05]  /*6d20*/  @!P0 BRA `(.L_x_2419) ;  /* 0x0000000000048947 */ /* 0x000fea0003800000 */
[----:B------:R-:W-:-:S04]  /*6d30*/  DEPBAR.LE SB0, 0x0 ;  /* 0x000080000000791a */ /* 0x000fc80000000000 */
.L_x_2419:
[----:B------:R-:W-:Y:S05]  /*6d40*/  BSYNC B0 ;  /* 0x0000000000007941 */ /* 0x000fea0003800000 */
.L_x_2418:
        /* <DEDUP_REMOVED lines=19> */
.L_x_2421:
[----:B------:R-:W-:Y:S05]  /*6e80*/  BSYNC B0 ;  /* 0x0000000000007941 */ /* 0x000fea0003800000 */
.L_x_2420:
        /* <DEDUP_REMOVED lines=9> */
.L_x_2424:
[----:B------:R-:W2:Y:S04]  /*6f20*/  LDG.E.STRONG.GPU R0, desc[UR38][R2.64] ;  /* 0x0000002602007981 */ /* 0x000ea8000c1ef900 */
[----:B--2---:R-:W-:Y:S01]  /*6f30*/  CCTL.IVALL ;  /* 0x00000000ff00798f */ /* 0x004fe20002000000 */
[----:B------:R-:W-:Y:S05]  /*6f40*/  YIELD ;  /* 0x0000000000007946 */ /* 0x000fea0003800000 */
[----:B------:R-:W-:-:S13]  /*6f50*/  ISETP.NE.AND P1, PT, R0, UR20, PT ;  /* 0x0000001400007c0c */ /* 0x000fda000bf25270 */
[----:B------:R-:W-:Y:S05]  /*6f60*/  @P1 BRA `(.L_x_2424) ;  /* 0xfffffffc00ec1947 */ /* 0x000fea000383ffff */
.L_x_2423:
[----:B------:R-:W-:Y:S05]  /*6f70*/  BSYNC B0 ;  /* 0x0000000000007941 */ /* 0x000fea0003800000 */
.L_x_2422:
[----:B------:R-:W-:-:S03]  /*6f80*/  UMOV UR5, 0xffffffff ;  /* 0xffffffff00057882 */ /* 0x000fc60000000000 */
[----:B------:R-:W-:Y:S05]  /*6f90*/  BRA.DIV UR5, `(.L_x_2425) ;  /* 0x0000003a05887947 */ /* 0x000fea000b800000 */
[----:B------:R-:W-:Y:S01]  /*6fa0*/  NOP ;  /* 0x0000000000007918 */ /* 0x000fe20000000000 */
.L_x_2498:
        /* <DEDUP_REMOVED lines=15> */
.L_x_2427:
[----:B------:R-:W-:Y:S05]  /*70a0*/  BSYNC B0 ;  /* 0x0000000000007941 */ /* 0x000fea0003800000 */
.L_x_2426:
        /* <DEDUP_REMOVED lines=14> */
.L_x_2429:
[----:B------:R-:W-:Y:S05]  /*7190*/  BSYNC B0 ;  /* 0x0000000000007941 */ /* 0x000fea0003800000 */
.L_x_2428:
        /* <DEDUP_REMOVED lines=15> */
.L_x_2431:
[----:B------:R-:W-:Y:S05]  /*7290*/  BSYNC B0 ;  /* 0x0000000000007941 */ /* 0x000fea0003800000 */
.L_x_2430:
[----:B------:R-:W-:Y:S06]  /*72a0*/  BAR.ARV 0xa, 0xa0 ;  /* 0x0282800000007b1d */ /* 0x000fec0000002000 */
[----:B------:R-:W-:Y:S04]  /*72b0*/  BSSY B0, `(.L_x_2432) ;  /* 0x0000003000007945 */ /* 0x000fe80003800000 */
[----:B------:R-:W-:Y:S05]  /*72c0*/  @!P0 BRA `(.L_x_2433) ;  /* 0x0000000000048947 */ /* 0x000fea0003800000 */
[----:B------:R-:W-:-:S04]  /*72d0*/  DEPBAR.LE SB0, 0x1 ;  /* 0x000080400000791a */ /* 0x000fc80000000000 */
.L_x_2433:
[----:B------:R-:W-:Y:S05]  /*72e0*/  BSYNC B0 ;  /* 0x0000000000007941 */ /* 0x000fea0003800000 */
.L_x_2432:
[----:B------:R-:W-:Y:S06]  /*72f0*/  BAR.ARV 0xb, 0xa0 ;  /* 0x02c2800000007b1d */ /* 0x000fec0000002000 */
[----:B------:R-:W-:Y:S04]  /*7300*/  BSSY B0, `(.L_x_2434) ;  /* 0x0000003000007945 */ /* 0x000fe80003800000 */
[----:B------:R-:W-:Y:S05]  /*7310*/  @!P0 BRA `(.L_x_2435) ;  /* 0x0000000000048947 */ /* 0x000fea0003800000 */
[----:B------:R-:W-:-:S04]  /*7320*/  DEPBAR.LE SB0, 0x0 ;  /* 0x000080000000791a */ /* 0x000fc80000000000 */
.L_x_2435:
[----:B------:R-:W-:Y:S05]  /*7330*/  BSYNC B0 ;  /* 0x0000000000007941 */ /* 0x000fea0003800000 */
.L_x_2434:
        /* <DEDUP_REMOVED lines=19> */
.L_x_2437:
[----:B------:R-:W-:Y:S05]  /*7470*/  BSYNC B0 ;  /* 0x0000000000007941 */ /* 0x000fea0003800000 */
.L_x_2436:
[----:B------:R-:W-:Y:S02]  /*7480*/  UIADD3 UR9, UR9, 0x2, URZ ;  /* 0x0000000209097890 */ /* 0x000fe4000fffe03f */
[----:B------:R-:W-:-:S04]  /*7490*/  UIADD3 UR4, UR4, 0x6000, URZ ;  /* 0x0000600004047890 */ /* 0x000fc8000fffe03f */
[----:B------:R-:W-:-:S13]  /*74a0*/  ISETP.LE.AND P1, PT, R9, UR9, PT ;  /* 0x0000000909007c0c */ /* 0x000fda000bf23270 */
[----:B------:R-:W-:Y:S05]  /*74b0*/  @!P1 BRA `(.L_x_2438) ;  /* 0xfffffff000e09947 */ /* 0x000fea000383ffff */
.L_x_2387:
        /* <DEDUP_REMOVED lines=41> */
.L_x_2441:
[----:B------:R-:W-:Y:S05]  /*7750*/  BSYNC B0 ;  /* 0x0000000000007941 */ /* 0x000fea0003800000 */
.L_x_2440:
[----:B------:R-:W-:Y:S05]  /*7760*/  BRA `(.L_x_2442) ;  /* 0x0000000000047947 */ /* 0x000fea0003800000 */
.L_x_2439:
[----:B------:R-:W-:-:S05]  /*7770*/  UMOV UR4, UR9 ;  /* 0x0000000900047c82 */ /* 0x000fca0008000000 */
.L_x_2442:
        /* <DEDUP_REMOVED lines=11> */
.L_x_2447:
        /* <DEDUP_REMOVED lines=24> */
.L_x_2444:
[----:B------:R-:W-:Y:S05]  /*79b0*/  BSYNC B0 ;  /* 0x0000000000007941 */ /* 0x000fea0003800000 */
.L_x_2443:
        /* <DEDUP_REMOVED lines=24> */
.L_x_2446:
[----:B------:R-:W-:Y:S05]  /*7b40*/  BSYNC B0 ;  /* 0x0000000000007941 */ /* 0x000fea0003800000 */
.L_x_2445:
[----:B------:R-:W-:Y:S02]  /*7b50*/  UIADD3 UR7, UR7, 0x2, URZ ;  /* 0x0000000207077890 */ /* 0x000fe4000fffe03f */
[----:B------:R-:W-:Y:S02]  /*7b60*/  ULEA UR5, UR17, UR5, 0x1 ;  /* 0x0000000511057291 */ /* 0x000fe4000f8e083f */
[----:B------:R-:W-:Y:S02]  /*7b70*/  ULEA UR6, UR17, UR6, 0x1 ;  /* 0x0000000611067291 */ /* 0x000fe4000f8e083f */
[----:B------:R-:W-:-:S13]  /*7b80*/  ISETP.NE.AND P0, PT, RZ, UR7, PT ;  /* 0x00000007ff007c0c */ /* 0x000fda000bf05270 */
[----:B------:R-:W-:Y:S05]  /*7b90*/  @!P0 BRA `(.L_x_2330) ;  /* 0x0000002800b08947 */ /* 0x000fea0003800000 */
[----:B------:R-:W-:Y:S05]  /*7ba0*/  BRA `(.L_x_2447) ;  /* 0xfffffffc00207947 */ /* 0x000fea000383ffff */
.L_x_2379:
        /* <DEDUP_REMOVED lines=11> */
.L_x_2448:
        /* <DEDUP_REMOVED lines=10> */
.L_x_2450:
[----:B------:R-:W4:Y:S02]  /*7d00*/  LDC R5, c[0x0][0x8c4] ;  /* 0x00023100ff057b82 */ /* 0x000f240000000800 */
.L_x_2449:
        /* <DEDUP_REMOVED lines=48> */
.L_x_2452:
        /* <DEDUP_REMOVED lines=9> */
.L_x_2453:
[----:B------:R-:W-:Y:S05]  /*80a0*/  @!P0 BRA `(.L_x_2454) ;  /* 0x00000000000c8947 */ /* 0x000fea0003800000 */
[----:B------:R-:W2:Y:S04]  /*80b0*/  LDG.E R5, desc[UR38][R2.64] ;  /* 0x0000002602057981 */ /* 0x000ea8000c1e1900 */
[----:B-1----:R-:W2:Y:S02]  /*80c0*/  LDG.E R14, desc[UR38][R2.64+0x4] ;  /* 0x00000426020e7981 */ /* 0x002ea4000c1e1900 */
[----:B--2---:R-:W-:-:S07]  /*80d0*/  IMAD.IADD R14, R14, 0x1, -R5 ;  /* 0x000000010e0e7824 */ /* 0x004fce00078e0a05 */
.L_x_2454:
        /* <DEDUP_REMOVED lines=20> */
.L_x_2455:
        /* <DEDUP_REMOVED lines=62> */
.L_x_2499:
        /* <DEDUP_REMOVED lines=9> */
.L_x_2458:
        /* <DEDUP_REMOVED lines=112> */
.L_x_2469:
[----:B-1----:R-:W-:-:S05]  /*8d90*/  IMAD.MOV.U32 R6, RZ, RZ, 0x1 ;  /* 0x00000001ff067424 */ /* 0x002fca00078e00ff */
[----:B------:R-:W-:-:S04]  /*8da0*/  SHF.L.U32 R6, R6, 0x1f, RZ ;  /* 0x0000001f06067819 */ /* 0x000fc800000006ff */
[----:B------:R-:W1:Y:S02]  /*8db0*/  SYNCS.PHASECHK.TRANS64.TRYWAIT P1, [R0+URZ+0x36438], R6 ;  /* 0x03643806000075a7 */ /* 0x000e64000802017f */
[----:B-1----:R-:W-:Y:S05]  /*8dc0*/  @!P1 BRA `(.L_x_2461) ;  /* 0x0000001c002c9947 */ /* 0x002fea0003800000 */
.L_x_2500:
[----:B------:R-:W-:Y:S05]  /*8dd0*/  @P0 BRA `(.L_x_2462) ;  /* 0x0000000000140947 */ /* 0x000fea0003800000 */
[----:B------:R-:W-:Y:S01]  /*8de0*/  ISETP.NE.AND P1, PT, R18, RZ, PT ;  /* 0x000000ff1200720c */ /* 0x000fe20003f25270 */
[----:B------:R-:W-:-:S04]  /*8df0*/  IMAD.MOV.U32 R3, RZ, RZ, 0x6100 ;  /* 0x00006100ff037424 */ /* 0x000fc800078e00ff */
[----:B------:R2:W-:Y:S08]  /*8e00*/  SYNCS.ARRIVE.TRANS64 RZ, [R0+URZ+0x36430], R3 ;  /* 0x0364300300ff79a7 */ /* 0x0005f0000800003f */
[----:B------:R-:W-:Y:S05]  /*8e10*/  @!P1 BRA `(.L_x_2462) ;  /* 0x0000000000049947 */ /* 0x000fea0003800000 */
[----:B------:R-:W-:Y:S01]  /*8e20*/  BPT.TRAP 0x1 ;  /* 0x000000040000795c */ /* 0x000fe20000300000 */
.L_x_2462:
        /* <DEDUP_REMOVED lines=48> */
.L_x_2501:
[----:B------:R-:W-:Y:S05]  /*9130*/  @P0 BRA `(.L_x_2464) ;  /* 0x0000000000140947 */ /* 0x000fea0003800000 */
[----:B------:R-:W-:Y:S01]  /*9140*/  ISETP.NE.AND P1, PT, R18, RZ, PT ;  /* 0x000000ff1200720c */ /* 0x000fe20003f25270 */
[----:B--2---:R-:W-:-:S04]  /*9150*/  IMAD.MOV.U32 R3, RZ, RZ, 0x6100 ;  /* 0x00006100ff037424 */ /* 0x004fc800078e00ff */
[----:B------:R3:W-:Y:S08]  /*9160*/  SYNCS.ARRIVE.TRANS64 RZ, [R0+URZ+0x36418], R3 ;  /* 0x0364180300ff79a7 */ /* 0x0007f0000800003f */
[----:B------:R-:W-:Y:S05]  /*9170*/  @!P1 BRA `(.L_x_2464) ;  /* 0x0000000000049947 */ /* 0x000fea0003800000 */
[----:B------:R-:W-:Y:S01]  /*9180*/  BPT.TRAP 0x1 ;  /* 0x000000040000795c */ /* 0x000fe20000300000 */
.L_x_2464:
        /* <DEDUP_REMOVED lines=47> */
.L_x_2502:
        /* <DEDUP_REMOVED lines=8> */
.L_x_2466:
        /* <DEDUP_REMOVED lines=37> */
.L_x_2504:
[----:B------:R-:W-:Y:S05]  /*9750*/  @P0 BRA `(.L_x_2468) ;  /* 0x0000000000140947 */ /* 0x000fea0003800000 */
[----:B------:R-:W-:Y:S01]  /*9760*/  ISETP.NE.AND P1, PT, R18, RZ, PT ;  /* 0x000000ff1200720c */ /* 0x000fe20003f25270 */
[----:B--2---:R-:W-:-:S04]  /*9770*/  IMAD.MOV.U32 R5, RZ, RZ, 0x6100 ;  /* 0x00006100ff057424 */ /* 0x004fc800078e00ff */
[----:B------:R3:W-:Y:S08]  /*9780*/  SYNCS.ARRIVE.TRANS64 RZ, [R0+URZ+0x36410], R5 ;  /* 0x0364100500ff79a7 */ /* 0x0007f0000800003f */
[----:B------:R-:W-:Y:S05]  /*9790*/  @!P1 BRA `(.L_x_2468) ;  /* 0x0000000000049947 */ /* 0x000fea0003800000 */
[----:B------:R-:W-:Y:S01]  /*97a0*/  BPT.TRAP 0x1 ;  /* 0x000000040000795c */ /* 0x000fe20000300000 */
.L_x_2468:
        /* <DEDUP_REMOVED lines=44> */
.L_x_2460:
[----:B------:R-:W-:Y:S01]  /*9a70*/  ISETP.NE.AND P1, PT, R20, RZ, PT ;  /* 0x000000ff1400720c */ /* 0x000fe20003f25270 */
[----:B------:R-:W-:Y:S02]  /*9a80*/  IMAD.MOV.U32 R5, RZ, RZ, R14 ;  /* 0x000000ffff057224 */ /* 0x000fe400078e000e */
[----:B------:R-:W-:-:S10]  /*9a90*/  IMAD.MOV.U32 R16, RZ, RZ, 0x1 ;  /* 0x00000001ff107424 */ /* 0x000fd400078e00ff */
[----:B------:R-:W-:Y:S05]  /*9aa0*/  @!P1 BRA `(.L_x_2459) ;  /* 0x00000004008c9947 */ /* 0x000fea0003800000 */
[----:B------:R-:W2:Y:S02]  /*9ab0*/  SYNCS.PHASECHK.TRANS64.TRYWAIT P1, [R0+URZ+0x36438], R6 ;  /* 0x03643806000075a7 */ /* 0x000ea4000802017f */
[----:B--2---:R-:W-:Y:S05]  /*9ac0*/  @!P1 BRA `(.L_x_2470) ;  /* 0x00000010004c9947 */ /* 0x004fea0003800000 */
.L_x_2505:
[----:B------:R-:W-:Y:S05]  /*9ad0*/  @P0 BRA `(.L_x_2471) ;  /* 0x0000000000140947 */ /* 0x000fea0003800000 */
[----:B------:R-:W-:Y:S01]  /*9ae0*/  ISETP.NE.AND P1, PT, R18, RZ, PT ;  /* 0x000000ff1200720c */ /* 0x000fe20003f25270 */
[----:B------:R-:W-:-:S04]  /*9af0*/  IMAD.MOV.U32 R5, RZ, RZ, 0x6100 ;  /* 0x00006100ff057424 */ /* 0x000fc800078e00ff */
[----:B------:R3:W-:Y:S08]  /*9b00*/  SYNCS.ARRIVE.TRANS64 RZ, [R0+URZ+0x36430], R5 ;  /* 0x0364300500ff79a7 */ /* 0x0007f0000800003f */
[----:B------:R-:W-:Y:S05]  /*9b10*/  @!P1 BRA `(.L_x_2471) ;  /* 0x0000000000049947 */ /* 0x000fea0003800000 */
[----:B------:R-:W-:Y:S01]  /*9b20*/  BPT.TRAP 0x1 ;  /* 0x000000040000795c */ /* 0x000fe20000300000 */
.L_x_2471:
        /* <DEDUP_REMOVED lines=42> */
.L_x_2506:
[----:B------:R-:W-:Y:S01]  /*9dd0*/  IMAD.MOV.U32 R16, RZ, RZ, RZ ;  /* 0x000000ffff107224 */ /* 0x000fe200078e00ff */
[----:B------:R-:W-:Y:S06]  /*9de0*/  @P0 BRA `(.L_x_2473) ;  /* 0x0000000000140947 */ /* 0x000fec0003800000 */
[----:B------:R-:W-:Y:S01]  /*9df0*/  ISETP.NE.AND P1, PT, R18, RZ, PT ;  /* 0x000000ff1200720c */ /* 0x000fe20003f25270 */
[----:B-1----:R-:W-:-:S04]  /*9e00*/  IMAD.MOV.U32 R5, RZ, RZ, 0x6100 ;  /* 0x00006100ff057424 */ /* 0x002fc800078e00ff */
[----:B------:R2:W-:Y:S08]  /*9e10*/  SYNCS.ARRIVE.TRANS64 RZ, [R0+URZ+0x36418], R5 ;  /* 0x0364180500ff79a7 */ /* 0x0005f0000800003f */
[----:B------:R-:W-:Y:S05]  /*9e20*/  @!P1 BRA `(.L_x_2473) ;  /* 0x0000000000049947 */ /* 0x000fea0003800000 */
[----:B------:R-:W-:Y:S01]  /*9e30*/  BPT.TRAP 0x1 ;  /* 0x000000040000795c */ /* 0x000fe20000300000 */
.L_x_2473:
        /* <DEDUP_REMOVED lines=42> */
.L_x_2459:
[----:B------:R-:W-:-:S04]  /*a0e0*/  SHF.L.U32 R3, R16, 0x1f, RZ ;  /* 0x0000001f10037819 */ /* 0x000fc800000006ff */
[----:B------:R-:W2:Y:S02]  /*a0f0*/  SYNCS.PHASECHK.TRANS64.TRYWAIT P1, [R0+URZ+0x36438], R3 ;  /* 0x03643803000075a7 */ /* 0x000ea4000802017f */
[----:B--2---:R-:W-:Y:S05]  /*a100*/  @!P1 BRA `(.L_x_2474) ;  /* 0x0000000800e49947 */ /* 0x004fea0003800000 */
.L_x_2507:
[----:B------:R-:W-:Y:S05]  /*a110*/  @P0 BRA `(.L_x_2475) ;  /* 0x0000000000180947 */ /* 0x000fea0003800000 */
[----:B------:R-:W3:Y:S01]  /*a120*/  S2R R2, SR_TID.X ;  /* 0x0000000000027919 */ /* 0x000ee20000002100 */
[----:B--2---:R-:W-:-:S04]  /*a130*/  IMAD.MOV.U32 R3, RZ, RZ, 0x6100 ;  /* 0x00006100ff037424 */ /* 0x004fc800078e00ff */
[----:B------:R4:W-:Y:S01]  /*a140*/  SYNCS.ARRIVE.TRANS64 RZ, [R0+URZ+0x36430], R3 ;  /* 0x0364300300ff79a7 */ /* 0x0009e2000800003f */
[----:B---3--:R-:W-:-:S13]  /*a150*/  LOP3.LUT P0, RZ, R2, 0x1f, RZ, 0xc0, !PT ;  /* 0x0000001f02ff7812 */ /* 0x008fda000780c0ff */
[----:B----4-:R-:W-:Y:S05]  /*a160*/  @!P0 BRA `(.L_x_2475) ;  /* 0x0000000000048947 */ /* 0x010fea0003800000 */
[----:B------:R-:W-:Y:S01]  /*a170*/  BPT.TRAP 0x1 ;  /* 0x000000040000795c */ /* 0x000fe20000300000 */
.L_x_2475:
        /* <DEDUP_REMOVED lines=44> */
.L_x_2456:
[----:B------:R-:W-:Y:S05]  /*a440*/  BSYNC B0 ;  /* 0x0000000000007941 */ /* 0x000fea0003800000 */
.L_x_2451:
[----:B------:R-:W-:-:S03]  /*a450*/  UMOV UR7, 0xffffffff ;  /* 0xffffffff00077882 */ /* 0x000fc60000000000 */
[----:B------:R-:W-:Y:S05]  /*a460*/  BRA.DIV UR7, `(.L_x_2476) ;  /* 0x0000000a07207947 */ /* 0x000fea000b800000 */
[----:B------:R-:W-:-:S13]  /*a470*/  ELECT P6, URZ, PT ;  /* 0x00000000003f782f */ /* 0x000fda00038c0000 */
.L_x_2510:
[----:B------:R-:W-:Y:S05]  /*a480*/  @!P6 BRA `(.L_x_2330) ;  /* 0x000000000074e947 */ /* 0x000fea0003800000 */
[----:B------:R-:W3:Y:S02]  /*a490*/  LDL.LU R3, [R1] ;  /* 0x0000000001037983 */ /* 0x000ee40000300800 */
[----:B---3--:R-:W-:-:S04]  /*a4a0*/  LOP3.LUT R3, R3, 0x2, RZ, 0xfc, !PT ;  /* 0x0000000203037812 */ /* 0x008fc800078efcff */
[----:B------:R-:W-:-:S13]  /*a4b0*/  ISETP.NE.AND P2, PT, R3, 0x3, PT ;  /* 0x000000030300780c */ /* 0x000fda0003f45270 */
[----:B------:R-:W-:Y:S05]  /*a4c0*/  @!P2 BRA `(.L_x_2477) ;  /* 0x000000000004a947 */ /* 0x000fea0003800000 */
[----:B--2---:R-:W-:Y:S01]  /*a4d0*/  BPT.TRAP 0x1 ;  /* 0x000000040000795c */ /* 0x004fe20000300000 */
.L_x_2477:
        /* <DEDUP_REMOVED lines=15> */
.L_x_2511:
[----:B------:R-:W3:Y:S02]  /*a5d0*/  SYNCS.PHASECHK.TRANS64.TRYWAIT P0, [R3+URZ], R0 ;  /* 0x00000000030075a7 */ /* 0x000ee4000800017f */
[----:B---3--:R-:W-:Y:S05]  /*a5e0*/  @!P0 BRA `(.L_x_2479) ;  /* 0x0000000400f48947 */ /* 0x008fea0003800000 */
.L_x_2512:
[----:B------:R-:W-:Y:S05]  /*a5f0*/  @!P2 BRA `(.L_x_2480) ;  /* 0x000000000004a947 */ /* 0x000fea0003800000 */
[----:B--2---:R-:W-:Y:S01]  /*a600*/  BPT.TRAP 0x1 ;  /* 0x000000040000795c */ /* 0x004fe20000300000 */
.L_x_2480:
[----:B------:R-:W-:-:S07]  /*a610*/  SHF.L.U32 R16, R16, 0x1f, RZ ;  /* 0x0000001f10107819 */ /* 0x000fce00000006ff */
.L_x_2481:
[----:B----4-:R4:W1:Y:S02]  /*a620*/  SYNCS.PHASECHK.TRANS64.TRYWAIT P0, [R9+URZ+0x36438], R16 ;  /* 0x03643810090075a7 */ /* 0x010864000800017f */
[----:B-1----:R-:W-:Y:S05]  /*a630*/  @!P0 NANOSLEEP.SYNCS 0x989680 ;  /* 0x009896800000895d */ /* 0x002fea0003900000 */
[----:B------:R-:W1:Y:S02]  /*a640*/  @!P0 SYNCS.PHASECHK.TRANS64 P0, [R9+URZ+0x36438], R16 ;  /* 0x03643810090085a7 */ /* 0x000e64000800007f */
[----:B-1----:R-:W-:Y:S05]  /*a650*/  @!P0 BRA `(.L_x_2481) ;  /* 0xfffffffc00f08947 */ /* 0x002fea000383ffff */
.L_x_2330:
[----:B--2---:R-:W-:Y:S05]  /*a660*/  BSYNC B6 ;  /* 0x0000000000067941 */ /* 0x004fea0003800000 */
.L_x_2324:
[----:B------:R-:W-:Y:S05]  /*a670*/  EXIT ;  /* 0x000000000000794d */ /* 0x000fea0003800000 */
.L_x_2341:
[----:B------:R-:W-:Y:S02]  /*a680*/  IMAD.MOV.U32 R12, RZ, RZ, RZ ;  /* 0x000000ffff0c7224 */ /* 0x000fe400078e00ff */
[----:B------:R-:W-:Y:S02]  /*a690*/  IMAD.MOV.U32 R11, RZ, RZ, 0x1f ;  /* 0x0000001fff0b7424 */ /* 0x000fe400078e00ff */
[----:B------:R-:W-:-:S07]  /*a6a0*/  IMAD.MOV.U32 R15, RZ, RZ, -0x1 ;  /* 0xffffffffff0f7424 */ /* 0x000fce00078e00ff */
[----:B-1----:R-:W-:Y:S05]  /*a6b0*/  WARPSYNC.COLLECTIVE R15, `(.L_x_2482) ;  /* 0x000000000f087348 */ /* 0x002fea0003c00000 */
[----:B------:R2:W3:Y:S02]  /*a6c0*/  SHFL.IDX P6, R14, R13, R12, R11 ;  /* 0x0000000c0d0e7389 */ /* 0x0004e400000c000b */
[----:B-123--:R-:W-:Y:S01]  /*a6d0*/  ENDCOLLECTIVE ;  /* 0x000000000000791b */ /* 0x00efe20003800000 */
.L_x_2482:
[----:B------:R-:W-:Y:S05]  /*a6e0*/  BRA `(.L_x_2483) ;  /* 0xffffff6c00487947 */ /* 0x000fea000383ffff */
.L_x_2343:
[----:B-1----:R-:W-:-:S04]  /*a6f0*/  IMAD.U32 R3, RZ, RZ, UR36 ;  /* 0x00000024ff037e24 */ /* 0x002fc8000f8e00ff */
[----:B------:R1:W3:Y:S03]  /*a700*/  SYNCS.PHASECHK.TRANS64.TRYWAIT P0, [R3+URZ+0x36400], R10 ;  /* 0x0364000a030075a7 */ /* 0x0002e6000800017f */
[----:B---3--:R-:W-:Y:S05]  /*a710*/  @!P0 NANOSLEEP.SYNCS 0x989680 ;  /* 0x009896800000895d */ /* 0x008fea0003900000 */
[----:B------:R-:W3:Y:S02]  /*a720*/  @!P0 SYNCS.PHASECHK.TRANS64 P0, [R3+URZ+0x36400], R10 ;  /* 0x0364000a030085a7 */ /* 0x000ee4000800007f */
[----:B---3--:R-:W-:Y:S05]  /*a730*/  @!P0 BRA `(.L_x_2343) ;  /* 0xfffffffc00ec8947 */ /* 0x008fea000383ffff */
[----:B------:R-:W-:Y:S05]  /*a740*/  BRA `(.L_x_2342) ;  /* 0xffffff6c007c7947 */ /* 0x000fea000383ffff */
.L_x_2347:
[----:B--2---:R2:W3:Y:S02]  /*a750*/  SYNCS.PHASECHK.TRANS64.TRYWAIT P1, [R3+URZ+0x36410], R10 ;  /* 0x0364100a030075a7 */ /* 0x0044e4000802017f */
[----:B---3--:R-:W-:Y:S05]  /*a760*/  @!P1 NANOSLEEP.SYNCS 0x989680 ;  /* 0x009896800000995d */ /* 0x008fea0003900000 */
[----:B------:R-:W3:Y:S02]  /*a770*/  @!P1 SYNCS.PHASECHK.TRANS64 P1, [R3+URZ+0x36410], R10 ;  /* 0x0364100a030095a7 */ /* 0x000ee4000802007f */
[----:B---3--:R-:W-:Y:S05]  /*a780*/  @!P1 BRA `(.L_x_2347) ;  /* 0xfffffffc00f09947 */ /* 0x008fea000383ffff */
[----:B------:R-:W-:Y:S05]  /*a790*/  BRA `(.L_x_2346) ;  /* 0xffffff7400587947 */ /* 0x000fea000383ffff */
.L_x_2351:
[----:B----4-:R-:W-:-:S04]  /*a7a0*/  IMAD.U32 R12, RZ, RZ, UR36 ;  /* 0x00000024ff0c7e24 */ /* 0x010fc8000f8e00ff */
[----:B------:R4:W1:Y:S03]  /*a7b0*/  SYNCS.PHASECHK.TRANS64.TRYWAIT P1, [R12+URZ+0x36430], R11 ;  /* 0x0364300b0c0075a7 */ /* 0x000866000802017f */
[----:B-1----:R-:W-:Y:S05]  /*a7c0*/  @!P1 NANOSLEEP.SYNCS 0x989680 ;  /* 0x009896800000995d */ /* 0x002fea0003900000 */
[----:B------:R-:W1:Y:S02]  /*a7d0*/  @!P1 SYNCS.PHASECHK.TRANS64 P1, [R12+URZ+0x36430], R11 ;  /* 0x0364300b0c0095a7 */ /* 0x000e64000802007f */
[----:B-1----:R-:W-:Y:S05]  /*a7e0*/  @!P1 BRA `(.L_x_2351) ;  /* 0xfffffffc00ec9947 */ /* 0x002fea000383ffff */
[----:B------:R-:W-:Y:S05]  /*a7f0*/  BRA `(.L_x_2350) ;  /* 0xffffff7800f87947 */ /* 0x000fea000383ffff */
.L_x_2366:
[----:B------:R-:W-:Y:S01]  /*a800*/  BSSY B0, `(.L_x_2484) ;  /* 0x0000005000007945 */ /* 0x000fe20003800000 */
[----:B------:R-:W-:-:S07]  /*a810*/  IMAD.MOV.U32 R15, RZ, RZ, -0x1 ;  /* 0xffffffffff0f7424 */ /* 0x000fce00078e00ff */
[----:B------:R-:W-:Y:S05]  /*a820*/  WARPSYNC.COLLECTIVE R15, `(.L_x_2485) ;  /* 0x000000000f087348 */ /* 0x000fea0003c00000 */
[----:B------:R-:W-:Y:S01]  /*a830*/  NOP ;  /* 0x0000000000007918 */ /* 0x000fe20000000000 */
[----:B------:R-:W-:Y:S01]  /*a840*/  ENDCOLLECTIVE ;  /* 0x000000000000791b */ /* 0x000fe20003800000 */
.L_x_2485:
[----:B------:R-:W-:Y:S05]  /*a850*/  BSYNC B0 ;  /* 0x0000000000007941 */ /* 0x000fea0003800000 */
.L_x_2484:
[----:B------:R-:W-:Y:S05]  /*a860*/  BRA `(.L_x_2486) ;  /* 0xffffffa400cc7947 */ /* 0x000fea000383ffff */
.L_x_2375:
[----:B------:R-:W-:Y:S01]  /*a870*/  BSSY B0, `(.L_x_2487) ;  /* 0x0000005000007945 */ /* 0x000fe20003800000 */
[----:B------:R-:W-:-:S07]  /*a880*/  IMAD.MOV.U32 R15, RZ, RZ, -0x1 ;  /* 0xffffffffff0f7424 */ /* 0x000fce00078e00ff */
[----:B-1----:R-:W-:Y:S05]  /*a890*/  WARPSYNC.COLLECTIVE R15, `(.L_x_2488) ;  /* 0x000000000f087348 */ /* 0x002fea0003c00000 */
[----:B------:R-:W-:Y:S01]  /*a8a0*/  NOP ;  /* 0x0000000000007918 */ /* 0x000fe20000000000 */
[----:B-1----:R-:W-:Y:S01]  /*a8b0*/  ENDCOLLECTIVE ;  /* 0x000000000000791b */ /* 0x002fe20003800000 */
.L_x_2488:
[----:B------:R-:W-:Y:S05]  /*a8c0*/  BSYNC B0 ;  /* 0x0000000000007941 */ /* 0x000fea0003800000 */
.L_x_2487:
[----:B------:R-:W-:Y:S05]  /*a8d0*/  BRA `(.L_x_2489) ;  /* 0xffffffa800b87947 */ /* 0x000fea000383ffff */
.L_x_2392:
[----:B------:R-:W-:Y:S01]  /*a8e0*/  BSSY B0, `(.L_x_2490) ;  /* 0x0000005000007945 */ /* 0x000fe20003800000 */
[----:B------:R-:W-:-:S07]  /*a8f0*/  IMAD.MOV.U32 R15, RZ, RZ, -0x1 ;  /* 0xffffffffff0f7424 */ /* 0x000fce00078e00ff */
[----:B------:R-:W-:Y:S05]  /*a900*/  WARPSYNC.COLLECTIVE R15, `(.L_x_2491) ;  /* 0x000000000f087348 */ /* 0x000fea0003c00000 */
[----:B------:R-:W-:Y:S01]  /*a910*/  NOP ;  /* 0x0000000000007918 */ /* 0x000fe20000000000 */
[----:B------:R-:W-:Y:S01]  /*a920*/  ENDCOLLECTIVE ;  /* 0x000000000000791b */ /* 0x000fe20003800000 */
.L_x_2491:
[----:B------:R-:W-:Y:S05]  /*a930*/  BSYNC B0 ;  /* 0x0000000000007941 */ /* 0x000fea0003800000 */
.L_x_2490:
[----:B------:R-:W-:Y:S05]  /*a940*/  BRA `(.L_x_2492) ;  /* 0xffffffb400fc7947 */ /* 0x000fea000383ffff */
.L_x_2409:
[----:B------:R-:W-:Y:S01]  /*a950*/  BSSY B0, `(.L_x_2493) ;  /* 0x0000005000007945 */ /* 0x000fe20003800000 */
[----:B------:R-:W-:-:S07]  /*a960*/  IMAD.MOV.U32 R15, RZ, RZ, -0x1 ;  /* 0xffffffffff0f7424 */ /* 0x000fce00078e00ff */
[----:B------:R-:W-:Y:S05]  /*a970*/  WARPSYNC.COLLECTIVE R15, `(.L_x_2494) ;  /* 0x000000000f087348 */ /* 0x000fea0003c00000 */
[----:B------:R-:W-:Y:S01]  /*a980*/  NOP ;  /* 0x0000000000007918 */ /* 0x000fe20000000000 */
[----:B------:R-:W-:Y:S01]  /*a990*/  ENDCOLLECTIVE ;  /* 0x000000000000791b */ /* 0x000fe20003800000 */
.L_x_2494:
[----:B------:R-:W-:Y:S05]  /*a9a0*/  BSYNC B0 ;  /* 0x0000000000007941 */ /* 0x000fea0003800000 */
.L_x_2493:
[----:B------:R-:W-:Y:S05]  /*a9b0*/  BRA `(.L_x_2495) ;  /* 0xffffffbc00f07947 */ /* 0x000fea000383ffff */
.L_x_2425:
[----:B------:R-:W-:Y:S01]  /*a9c0*/  BSSY B0, `(.L_x_2496) ;  /* 0x0000005000007945 */ /* 0x000fe20003800000 */
[----:B------:R-:W-:-:S07]  /*a9d0*/  IMAD.MOV.U32 R15, RZ, RZ, -0x1 ;  /* 0xffffffffff0f7424 */ /* 0x000fce00078e00ff */
[----:B------:R-:W-:Y:S05]  /*a9e0*/  WARPSYNC.COLLECTIVE R15, `(.L_x_2497) ;  /* 0x000000000f087348 */ /* 0x000fea0003c00000 */
[----:B------:R-:W-:Y:S01]  /*a9f0*/  NOP ;  /* 0x0000000000007918 */ /* 0x000fe20000000000 */
[----:B------:R-:W-:Y:S01]  /*aa00*/  ENDCOLLECTIVE ;  /* 0x000000000000791b */ /* 0x000fe20003800000 */
.L_x_2497:
[----:B------:R-:W-:Y:S05]  /*aa10*/  BSYNC B0 ;  /* 0x0000000000007941 */ /* 0x000fea0003800000 */
.L_x_2496:
[----:B------:R-:W-:Y:S05]  /*aa20*/  BRA `(.L_x_2498) ;  /* 0xffffffc400607947 */ /* 0x000fea000383ffff */
.L_x_2457:
[----:B-1----:R1:W2:Y:S02]  /*aa30*/  SYNCS.PHASECHK.TRANS64.TRYWAIT P1, [R0+URZ+0x36420], R6 ;  /* 0x03642006000075a7 */ /* 0x0022a4000802017f */
[----:B--2---:R-:W-:Y:S05]  /*aa40*/  @!P1 NANOSLEEP.SYNCS 0x989680 ;  /* 0x009896800000995d */ /* 0x004fea0003900000 */
[----:B------:R-:W2:Y:S02]  /*aa50*/  @!P1 SYNCS.PHASECHK.TRANS64 P1, [R0+URZ+0x36420], R6 ;  /* 0x03642006000095a7 */ /* 0x000ea4000802007f */
[----:B--2---:R-:W-:Y:S05]  /*aa60*/  @!P1 BRA `(.L_x_2457) ;  /* 0xfffffffc00f09947 */ /* 0x004fea000383ffff */
[----:B------:R-:W-:Y:S05]  /*aa70*/  BRA `(.L_x_2499) ;  /* 0xffffffd800e07947 */ /* 0x000fea000383ffff */
.L_x_2461:
[----:B-1----:R1:W2:Y:S02]  /*aa80*/  SYNCS.PHASECHK.TRANS64.TRYWAIT P1, [R0+URZ+0x36438], R6 ;  /* 0x03643806000075a7 */ /* 0x0022a4000802017f */
[----:B--2---:R-:W-:Y:S05]  /*aa90*/  @!P1 NANOSLEEP.SYNCS 0x989680 ;  /* 0x009896800000995d */ /* 0x004fea0003900000 */
[----:B------:R-:W2:Y:S02]  /*aaa0*/  @!P1 SYNCS.PHASECHK.TRANS64 P1, [R0+URZ+0x36438], R6 ;  /* 0x03643806000095a7 */ /* 0x000ea4000802007f */
[----:B--2---:R-:W-:Y:S05]  /*aab0*/  @!P1 BRA `(.L_x_2461) ;  /* 0xfffffffc00f09947 */ /* 0x004fea000383ffff */
[----:B------:R-:W-:Y:S05]  /*aac0*/  BRA `(.L_x_2500) ;  /* 0xffffffe000c07947 */ /* 0x000fea000383ffff */
.L_x_2463:
[----:B--2---:R2:W3:Y:S02]  /*aad0*/  SYNCS.PHASECHK.TRANS64.TRYWAIT P1, [R0+URZ+0x36428], R3 ;  /* 0x03642803000075a7 */ /* 0x0044e4000802017f */
[----:B---3--:R-:W-:Y:S05]  /*aae0*/  @!P1 NANOSLEEP.SYNCS 0x989680 ;  /* 0x009896800000995d */ /* 0x008fea0003900000 */
[----:B------:R-:W3:Y:S02]  /*aaf0*/  @!P1 SYNCS.PHASECHK.TRANS64 P1, [R0+URZ+0x36428], R3 ;  /* 0x03642803000095a7 */ /* 0x000ee4000802007f */
[----:B---3--:R-:W-:Y:S05]  /*ab00*/  @!P1 BRA `(.L_x_2463) ;  /* 0xfffffffc00f09947 */ /* 0x008fea000383ffff */
[----:B------:R-:W-:Y:S05]  /*ab10*/  BRA `(.L_x_2501) ;  /* 0xffffffe400847947 */ /* 0x000fea000383ffff */
.L_x_2465:
        /* <DEDUP_REMOVED lines=8> */
.L_x_2467:
[----:B------:R-:W-:-:S07]  /*aba0*/  SHF.L.U32 R5, R7, 0x1f, RZ ;  /* 0x0000001f07057819 */ /* 0x000fce00000006ff */
.L_x_2503:
[----:B--2---:R2:W3:Y:S02]  /*abb0*/  SYNCS.PHASECHK.TRANS64.TRYWAIT P1, [R0+URZ+0x36420], R5 ;  /* 0x03642005000075a7 */ /* 0x0044e4000802017f */
[----:B---3--:R-:W-:Y:S05]  /*abc0*/  @!P1 NANOSLEEP.SYNCS 0x989680 ;  /* 0x009896800000995d */ /* 0x008fea0003900000 */
[----:B------:R-:W3:Y:S02]  /*abd0*/  @!P1 SYNCS.PHASECHK.TRANS64 P1, [R0+URZ+0x36420], R5 ;  /* 0x03642005000095a7 */ /* 0x000ee4000802007f */
[----:B---3--:R-:W-:Y:S05]  /*abe0*/  @!P1 BRA `(.L_x_2503) ;  /* 0xfffffffc00f09947 */ /* 0x008fea000383ffff */
[----:B------:R-:W-:Y:S05]  /*abf0*/  BRA `(.L_x_2504) ;  /* 0xffffffe800d47947 */ /* 0x000fea000383ffff */
.L_x_2470:
[----:B--2---:R2:W3:Y:S02]  /*ac00*/  SYNCS.PHASECHK.TRANS64.TRYWAIT P1, [R0+URZ+0x36438], R6 ;  /* 0x03643806000075a7 */ /* 0x0044e4000802017f */
[----:B---3--:R-:W-:Y:S05]  /*ac10*/  @!P1 NANOSLEEP.SYNCS 0x989680 ;  /* 0x009896800000995d */ /* 0x008fea0003900000 */
[----:B------:R-:W3:Y:S02]  /*ac20*/  @!P1 SYNCS.PHASECHK.TRANS64 P1, [R0+URZ+0x36438], R6 ;  /* 0x03643806000095a7 */ /* 0x000ee4000802007f */
[----:B---3--:R-:W-:Y:S05]  /*ac30*/  @!P1 BRA `(.L_x_2470) ;  /* 0xfffffffc00f09947 */ /* 0x008fea000383ffff */
[----:B------:R-:W-:Y:S05]  /*ac40*/  BRA `(.L_x_2505) ;  /* 0xffffffec00a07947 */ /* 0x000fea000383ffff */
.L_x_2472:
[----:B-1----:R1:W2:Y:S02]  /*ac50*/  SYNCS.PHASECHK.TRANS64.TRYWAIT P1, [R0+URZ+0x36428], R5 ;  /* 0x03642805000075a7 */ /* 0x0022a4000802017f */
[----:B--2---:R-:W-:Y:S05]  /*ac60*/  @!P1 NANOSLEEP.SYNCS 0x989680 ;  /* 0x009896800000995d */ /* 0x004fea0003900000 */
[----:B------:R-:W2:Y:S02]  /*ac70*/  @!P1 SYNCS.PHASECHK.TRANS64 P1, [R0+URZ+0x36428], R5 ;  /* 0x03642805000095a7 */ /* 0x000ea4000802007f */
[----:B--2---:R-:W-:Y:S05]  /*ac80*/  @!P1 BRA `(.L_x_2472) ;  /* 0xfffffffc00f09947 */ /* 0x004fea000383ffff */
[----:B------:R-:W-:Y:S05]  /*ac90*/  BRA `(.L_x_2506) ;  /* 0xfffffff0004c7947 */ /* 0x000fea000383ffff */
.L_x_2474:
[----:B--2---:R2:W3:Y:S02]  /*aca0*/  SYNCS.PHASECHK.TRANS64.TRYWAIT P1, [R0+URZ+0x36438], R3 ;  /* 0x03643803000075a7 */ /* 0x0044e4000802017f */
[----:B---3--:R-:W-:Y:S05]  /*acb0*/  @!P1 NANOSLEEP.SYNCS 0x989680 ;  /* 0x009896800000995d */ /* 0x008fea0003900000 */
[----:B------:R-:W3:Y:S02]  /*acc0*/  @!P1 SYNCS.PHASECHK.TRANS64 P1, [R0+URZ+0x36438], R3 ;  /* 0x03643803000095a7 */ /* 0x000ee4000802007f */
[----:B---3--:R-:W-:Y:S05]  /*acd0*/  @!P1 BRA `(.L_x_2474) ;  /* 0xfffffffc00f09947 */ /* 0x008fea000383ffff */
[----:B------:R-:W-:Y:S05]  /*ace0*/  BRA `(.L_x_2507) ;  /* 0xfffffff400087947 */ /* 0x000fea000383ffff */
.L_x_2476:
[----:B------:R-:W-:Y:S01]  /*acf0*/  BSSY B0, `(.L_x_2508) ;  /* 0x0000006000007945 */ /* 0x000fe20003800000 */
[----:B------:R-:W-:-:S07]  /*ad00*/  IMAD.MOV.U32 R15, RZ, RZ, -0x1 ;  /* 0xffffffffff0f7424 */ /* 0x000fce00078e00ff */
[----:B--2---:R-:W-:Y:S05]  /*ad10*/  WARPSYNC.COLLECTIVE R15, `(.L_x_2509) ;  /* 0x000000000f0c7348 */ /* 0x004fea0003c00000 */
[----:B------:R-:W-:Y:S02]  /*ad20*/  ELECT P6, UR62, PT ;  /* 0x00000000003e782f */ /* 0x000fe400038c0000 */
[----:B------:R-:W-:Y:S01]  /*ad30*/  MOV R14, UR62 ;  /* 0x0000003e000e7c02 */ /* 0x000fe20008000f00 */
[----:B--2---:R-:W-:Y:S10]  /*ad40*/  ENDCOLLECTIVE ;  /* 0x000000000000791b */ /* 0x004ff40003800000 */
.L_x_2509:
[----:B------:R-:W-:Y:S05]  /*ad50*/  BSYNC B0 ;  /* 0x0000000000007941 */ /* 0x000fea0003800000 */
.L_x_2508:
[----:B------:R-:W-:Y:S05]  /*ad60*/  BRA `(.L_x_2510) ;  /* 0xfffffff400c47947 */ /* 0x000fea000383ffff */
.L_x_2478:
[----:B-1----:R1:W3:Y:S02]  /*ad70*/  SYNCS.PHASECHK.TRANS64.TRYWAIT P0, [R7+URZ], R4 ;  /* 0x00000004070075a7 */ /* 0x0022e4000800017f */
[----:B---3--:R-:W-:Y:S05]  /*ad80*/  @!P0 NANOSLEEP.SYNCS 0x989680 ;  /* 0x009896800000895d */ /* 0x008fea0003900000 */
[----:B------:R-:W3:Y:S02]  /*ad90*/  @!P0 SYNCS.PHASECHK.TRANS64 P0, [R7+URZ], R4 ;  /* 0x00000004070085a7 */ /* 0x000ee4000800007f */
[----:B---3--:R-:W-:Y:S05]  /*ada0*/  @!P0 BRA `(.L_x_2478) ;  /* 0xfffffffc00f08947 */ /* 0x008fea000383ffff */
[----:B------:R-:W-:Y:S05]  /*adb0*/  BRA `(.L_x_2511) ;  /* 0xfffffff800047947 */ /* 0x000fea000383ffff */
.L_x_2479:
[----:B---3--:R3:W4:Y:S02]  /*adc0*/  SYNCS.PHASECHK.TRANS64.TRYWAIT P0, [R3+URZ], R0 ;  /* 0x00000000030075a7 */ /* 0x008724000800017f */
[----:B----4-:R-:W-:Y:S05]  /*add0*/  @!P0 NANOSLEEP.SYNCS 0x989680 ;  /* 0x009896800000895d */ /* 0x010fea0003900000 */
[----:B------:R-:W4:Y:S02]  /*ade0*/  @!P0 SYNCS.PHASECHK.TRANS64 P0, [R3+URZ], R0 ;  /* 0x00000000030085a7 */ /* 0x000f24000800007f */
[----:B----4-:R-:W-:Y:S05]  /*adf0*/  @!P0 BRA `(.L_x_2479) ;  /* 0xfffffffc00f08947 */ /* 0x010fea000383ffff */
[----:B------:R-:W-:Y:S05]  /*ae00*/  BRA `(.L_x_2512) ;  /* 0xfffffff400f87947 */ /* 0x000fea000383ffff */
.L_x_2513:
        /* <DEDUP_REMOVED lines=15> */
.L_x_3870:


//--------------------- .text._ZN7cutlass13device_kernelIN5flash11enable_sm90INS1_16FlashAttnBwdSm90INS1_25CollectiveMainloopBwdSm90ILi2ELi1ELi1EN4cute5tupleIJNS5_1CILi1EEES8_S8_EEENS6_IJNS7_ILi64EEENS7_ILi96EEENS7_ILi192EEEEEENS_10bfloat16_tEfNS_4arch4Sm90ELb1ELb0ELb1ELb0ELb0ELb0ELb1ELb0ELi3ELi1ELi1ELi1ELb0EEENS1_21CollectiveEpilogueBwdISD_SE_SG_Li384ELb0ELb1ELi3EEENS1_25SingleTileBwdLPTSchedulerILb0ELi96ELb0EEEEEEEEEvNT_6ParamsE --------------------------
	.section	.text._ZN7cutlass13device_kernelIN5flash11enable_sm90INS1_16FlashAttnBwdSm90INS1_25CollectiveMainloopBwdSm90ILi2ELi1ELi1EN4cute5tupleIJNS5_1CILi1EEES8_S8_EEENS6_IJNS7_ILi64EEENS7_ILi96EEENS7_ILi192EEEEEENS_10bfloat16_tEfNS_4arch4Sm90ELb1ELb0ELb1ELb0ELb0ELb0ELb1ELb0ELi3ELi1ELi1ELi1ELb0EEENS1_21CollectiveEpilogueBwdISD_SE_SG_Li384ELb0ELb1ELi3EEENS1_25SingleTileBwdLPTSchedulerILb0ELi96ELb0EEEEEEEEEvNT_6ParamsE,"ax",@progbits
	.align	128
.text._ZN7cutlass13device_kernelIN5flash11enable_sm90INS1_16FlashAttnBwdSm90INS1_25CollectiveMainloopBwdSm90ILi2ELi1ELi1EN4cute5tupleIJNS5_1CILi1EEES8_S8_EEENS6_IJNS7_ILi64EEENS7_ILi96EEENS7_ILi192EEEEEENS_10bfloat16_tEfNS_4arch4Sm90ELb1ELb0ELb1ELb0ELb0ELb0ELb1ELb0ELi3ELi1ELi1ELi1ELb0EEENS1_21CollectiveEpilogueBwdISD_SE_SG_Li384ELb0ELb1ELi3EEENS1_25SingleTileBwdLPTSchedulerILb0ELi96ELb0EEEEEEEEEvNT_6ParamsE:
        .type           _ZN7cutlass13device_kernelIN5flash11enable_sm90INS1_16FlashAttnBwdSm90INS1_25CollectiveMainloopBwdSm90ILi2ELi1ELi1EN4cute5tupleIJNS5_1CILi1EEES8_S8_EEENS6_IJNS7_ILi64EEENS7_ILi96EEENS7_ILi192EEEEEENS_10bfloat16_tEfNS_4arch4Sm90ELb1ELb0ELb1ELb0ELb0ELb0ELb1ELb0ELi3ELi1ELi1ELi1ELb0EEENS1_21CollectiveEpilogueBwdISD_SE_SG_Li384ELb0ELb1ELi3EEENS1_25SingleTileBwdLPTSchedulerILb0ELi96ELb0EEEEEEEEEvNT_6ParamsE,@function
        .size           _ZN7cutlass13device_kernelIN5flash11enable_sm90INS1_16FlashAttnBwdSm90INS1_25CollectiveMainloopBwdSm90ILi2ELi1ELi1EN4cute5tupleIJNS5_1CILi1EEES8_S8_EEENS6_IJNS7_ILi64EEENS7_ILi96EEENS7_ILi192EEEEEENS_10bfloat16_tEfNS_4arch4Sm90ELb1ELb0ELb1ELb0ELb0ELb0ELb1ELb0ELi3ELi1ELi1ELi1ELb0EEENS1_21CollectiveEpilogueBwdISD_SE_SG_Li384ELb0ELb1ELi3EEENS1_25SingleTileBwdLPTSchedulerILb0ELi96ELb0EEEEEEEEEvNT_6ParamsE,(.L_x_3871 - _ZN7cutlass13device_kernelIN5flash11enable_sm90INS1_16FlashAttnBwdSm90INS1_25CollectiveMainloopBwdSm90ILi2ELi1ELi1EN4cute5tupleIJNS5_1CILi1EEES8_S8_EEENS6_IJNS7_ILi64EEENS7_ILi96EEENS7_ILi192EEEEEENS_10bfloat16_tEfNS_4arch4Sm90ELb1ELb0ELb1ELb0ELb0ELb0ELb1ELb0ELi3ELi1ELi1ELi1ELb0EEENS1_21CollectiveEpilogueBwdISD_SE_SG_Li384ELb0ELb1ELi3EEENS1_25SingleTileBwdLPTSchedulerILb0ELi96ELb0EEEEEEEEEvNT_6ParamsE)
        .other          _ZN7cutlass13device_kernelIN5flash11enable_sm90INS1_16FlashAttnBwdSm90INS1_25CollectiveMainloopBwdSm90ILi2ELi1ELi1EN4cute5tupleIJNS5_1CILi1EEES8_S8_EEENS6_IJNS7_ILi64EEENS7_ILi96EEENS7_ILi192EEEEEENS_10bfloat16_tEfNS_4arch4Sm90ELb1ELb0ELb1ELb0ELb0ELb0ELb1ELb0ELi3ELi1ELi1ELi1ELb0EEENS1_21CollectiveEpilogueBwdISD_SE_SG_Li384ELb0ELb1ELi3EEENS1_25SingleTileBwdLPTSchedulerILb0ELi96ELb0EEEEEEEEEvNT_6ParamsE,@"STO_CUDA_ENTRY STV_DEFAULT"
_ZN7cutlass13device_kernelIN5flash11enable_sm90INS1_16FlashAttnBwdSm90INS1_25CollectiveMainloopBwdSm90ILi2ELi1ELi1EN4cute5tupleIJNS5_1CILi1EEES8_S8_EEENS6_IJNS7_ILi64EEENS7_ILi96EEENS7_ILi192EEEEEENS_10bfloat16_tEfNS_4arch4Sm90ELb1ELb0ELb1ELb0ELb0ELb0ELb1ELb0ELi3ELi1ELi1ELi1ELb0EEENS1_21CollectiveEpilogueBwdISD_SE_SG_Li384ELb0ELb1ELi3EEENS1_25SingleTileBwdLPTSchedulerILb0ELi96ELb0EEEEEEEEEvNT_6ParamsE:
        /* <DEDUP_REMOVED lines=29> */
.L_x_2515:
[----:B------:R-:W-:Y:S05]  /*01d0*/  BSYNC B0 ;  /* 0x0000000000007941 */ /* 0x000fea0003800000 */
.L_x_2514:
        /* <DEDUP_REMOVED lines=34> */
.L_x_2516:
        /* <DEDUP_REMOVED lines=20> */
.L_x_2517:
[----:B---3--:R-:W-:Y:S01]  /*0540*/  ISETP.NE.AND P0, PT, R2, RZ, PT ;  /* 0x000000ff0200720c */ /* 0x008fe20003f05270 */
[----:B------:R-:W-:Y:S01]  /*0550*/  IMAD.MOV.U32 R2, RZ, RZ, 0x1 ;  /* 0x00000001ff027424 */ /* 0x000fe200078e00ff */
[----:B------:R-:W-:-:S04]  /*0560*/  NOP ;  /* 0x0000000000007918 */ /* 0x000fc80000000000 */
[----:B------:R-:W-:-:S05]  /*0570*/  SEL R2, R2, 0x2, !P0 ;  /* 0x0000000202027807 */ /* 0x000fca0004000000 */
[----:B------:R3:W-:Y:S01]  /*0580*/  STL [R1+0xc], R2 ;  /* 0x00000c0201007387 */ /* 0x0007e20000100800 */
[----:B-12-4-:R-:W-:Y:S06]  /*0590*/  BAR.SYNC.DEFER_BLOCKING 0x0 ;  /* 0x0000000000007b1d */ /* 0x016fec0000010000 */
[----:B------:R-:W-:Y:S05]  /*05a0*/  @!P0 BRA `(.L_x_2518) ;  /* 0x00000058002c8947 */ /* 0x000fea0003800000 */
.L_x_2519:
[----:B------:R-:W-:-:S08]  /*05b0*/  NOP ;  /* 0x0000000000007918 */ /* 0x000fd00000000000 */
[----:B------:R-:W1:Y:S02]  /*05c0*/  USETMAXREG.TRY_ALLOC.CTAPOOL UP0, 0xa0 ;  /* 0x000000a0000079c8 */ /* 0x000e640008000600 */
[----:B-1----:R-:W-:-:S13]  /*05d0*/  PLOP3.LUT P0, PT, PT, PT, UP0, 0x80, 0x0 ;  /* 0x000000000000781c */ /* 0x002fda0003f0f008 */
[----:B------:R-:W-:Y:S05]  /*05e0*/  @!P0 BRA `(.L_x_2519) ;  /* 0xfffffffc00f08947 */ /* 0x000fea000383ffff */
[----:B------:R-:W-:Y:S01]  /*05f0*/  LOP3.LUT R0, R0, 0x3, RZ, 0xc0, !PT ;  /* 0x0000000300007812 */ /* 0x000fe200078ec0ff */
[----:B---3--:R-:W1:Y:S01]  /*0600*/  S2R R2, SR_TID.X ;  /* 0x0000000000027919 */ /* 0x008e620000002100 */
[----:B------:R-:W2:Y:S01]  /*0610*/  S2UR UR7, SR_CTAID.X ;  /* 0x00000000000779c3 */ /* 0x000ea20000002500 */
[----:B------:R-:W-:Y:S02]  /*0620*/  ULDC UR8, c[0x0][0xb50] ;  /* 0x0002d40000087ab9 */ /* 0x000fe40000000800 */
[----:B------:R-:W-:Y:S01]  /*0630*/  UISETP.NE.AND UP0, UPT, UR8, 0x1, UPT ;  /* 0x000000010800788c */ /* 0x000fe2000bf05270 */
[----:B------:R-:W3:Y:S04]  /*0640*/  SHFL.IDX PT, R0, R0, RZ, 0x1f ;  /* 0x00001fff00007589 */ /* 0x000ee800000e0000 */
[----:B------:R-:W4:Y:S06]  /*0650*/  LDC R3, c[0x0][0xb68] ;  /* 0x0002da00ff037b82 */ /* 0x000f2c0000000800 */
[----:B------:R-:W-:Y:S01]  /*0660*/  @UP0 ULDC UR4, c[0x0][0xb54] ;  /* 0x0002d50000040ab9 */ /* 0x000fe20000000800 */
[----:B------:R-:W-:Y:S01]  /*0670*/  @UP0 ULDC UR9, c[0x0][0xb58] ;  /* 0x0002d60000090ab9 */ /* 0x000fe20000000800 */
[----:B--2---:R-:W-:-:S02]  /*0680*/  UIMAD.WIDE.U32 UR4, UR7, UR4, URZ ;  /* 0x00000004070472a5 */ /* 0x004fc4000f8e003f */
[----:B------:R-:W-:Y:S01]  /*0690*/  UMOV UR6, UR7 ;  /* 0x0000000700067c82 */ /* 0x000fe20008000000 */
[----:B---3--:R-:W-:Y:S01]  /*06a0*/  ISETP.NE.AND P0, PT, R0, RZ, PT ;  /* 0x000000ff0000720c */ /* 0x008fe20003f05270 */
[----:B------:R-:W-:Y:S01]  /*06b0*/  @UP0 USHF.R.U32.HI UR6, URZ, UR9, UR5 ;  /* 0x000000093f060299 */ /* 0x000fe20008011605 */
[----:B-1----:R-:W-:-:S03]  /*06c0*/  SHF.R.U32.HI R2, RZ, 0x7, R2 ;  /* 0x00000007ff027819 */ /* 0x002fc60000011602 */
[----:B------:R-:W-:-:S04]  /*06d0*/  UIADD3 UR4, -UR6, URZ, URZ ;  /* 0x0000003f06047290 */ /* 0x000fc8000fffe13f */
[----:B------:R-:W-:-:S04]  /*06e0*/  UIMAD UR10, UR8, UR4, UR7 ;  /* 0x00000004080a72a4 */ /* 0x000fc8000f8e0207 */
[----:B------:R-:W-:-:S05]  /*06f0*/  @!P0 VIADD R2, R2, 0x9 ;  /* 0x0000000902028836 */ /* 0x000fca0000000000 */
[----:B------:R1:W-:Y:S06]  /*0700*/  @!P0 BAR.ARV R2, 0xa0 ;  /* 0x000280020000851d */ /* 0x0003ec0000002000 */
[----:B----4-:R-:W-:-:S13]  /*0710*/  ISETP.LE.AND P0, PT, R3, UR6, PT ;  /* 0x0000000603007c0c */ /* 0x010fda000bf03270 */
[----:B-1----:R-:W-:Y:S05]  /*0720*/  @!P0 BRA `(.L_x_2520) ;  /* 0x0000000000208947 */ /* 0x002fea0003800000 */
[----:B------:R-:W-:Y:S01]  /*0730*/  ULDC UR7, c[0x0][0xb5c] ;  /* 0x0002d70000077ab9 */ /* 0x000fe20000000800 */
[----:B------:R-:W-:Y:S01]  /*0740*/  UMOV UR38, UR10 ;  /* 0x0000000a00267c82 */ /* 0x000fe20008000000 */
[----:B------:R-:W-:-:S11]  /*0750*/  UISETP.NE.AND UP0, UPT, UR7, 0x1, UPT ;  /* 0x000000010700788c */ /* 0x000fd6000bf05270 */
[----:B------:R-:W-:Y:S02]  /*0760*/  @UP0 ULDC.64 UR8, c[0x0][0xb60] ;  /* 0x0002d80000080ab9 */ /* 0x000fe40000000a00 */
[----:B------:R-:W-:-:S04]  /*0770*/  UIMAD.WIDE.U32 UR4, UR10, UR8, URZ ;  /* 0x000000080a0472a5 */ /* 0x000fc8000f8e003f */
[----:B------:R-:W-:-:S04]  /*0780*/  @UP0 USHF.R.U32.HI UR38, URZ, UR9, UR5 ;  /* 0x000000093f260299 */ /* 0x000fc80008011605 */
[----:B------:R-:W-:Y:S01]  /*0790*/  UIMAD UR4, UR38, UR7, URZ ;  /* 0x00000007260472a4 */ /* 0x000fe2000f8e023f */
[----:B------:R-:W-:Y:S11]  /*07a0*/  BRA `(.L_x_2521) ;  /* 0x00000000001c7947 */ /* 0x000ff60003800000 */
.L_x_2520:
[----:B------:R-:W-:Y:S01]  /*07b0*/  ULDC UR7, c[0x0][0xb44] ;  /* 0x0002d10000077ab9 */ /* 0x000fe20000000800 */
[----:B------:R-:W-:Y:S01]  /*07c0*/  UMOV UR38, UR10 ;  /* 0x0000000a00267c82 */ /* 0x000fe20008000000 */
[----:B------:R-:W-:-:S11]  /*07d0*/  UISETP.NE.AND UP0, UPT, UR7, 0x1, UPT ;  /* 0x000000010700788c */ /* 0x000fd6000bf05270 */
[----:B------:R-:W-:Y:S02]  /*07e0*/  @UP0 ULDC.64 UR8, c[0x0][0xb48] ;  /* 0x0002d20000080ab9 */ /* 0x000fe40000000a00 */
[----:B------:R-:W-:-:S04]  /*07f0*/  UIMAD.WIDE.U32 UR4, UR10, UR8, URZ ;  /* 0x000000080a0472a5 */ /* 0x000fc8000f8e003f */
[----:B------:R-:W-:-:S04]  /*0800*/  @UP0 USHF.R.U32.HI UR38, URZ, UR9, UR5 ;  /* 0x000000093f260299 */ /* 0x000fc80008011605 */
[----:B------:R-:W-:-:S12]  /*0810*/  UIMAD UR4, UR38, UR7, URZ ;  /* 0x00000007260472a4 */ /* 0x000fd8000f8e023f */
.L_x_2521:
[----:B------:R-:W-:Y:S01]  /*0820*/  ULDC UR43, c[0x0][0xb38] ;  /* 0x0002ce00002b7ab9 */ /* 0x000fe20000000800 */
[----:B------:R-:W-:Y:S02]  /*0830*/  UIADD3 UR4, UR10, -UR4, URZ ;  /* 0x800000040a047290 */ /* 0x000fe4000fffe03f */
[----:B------:R-:W-:Y:S01]  /*0840*/  UISETP.NE.AND UP0, UPT, UR43, 0x1, UPT ;  /* 0x000000012b00788c */ /* 0x000fe2000bf05270 */
[----:B------:R-:W-:Y:S02]  /*0850*/  ULDC UR5, c[0x0][0xb44] ;  /* 0x0002d10000057ab9 */ /* 0x000fe40000000800 */
[----:B------:R-:W-:-:S08]  /*0860*/  UIMAD UR6, UR6, UR5, UR4 ;  /* 0x00000005060672a4 */ /* 0x000fd0000f8e0204 */
[----:B------:R-:W-:Y:S01]  /*0870*/  @UP0 ULDC UR4, c[0x0][0xb3c] ;  /* 0x0002cf0000040ab9 */ /* 0x000fe20000000800 */
[----:B------:R-:W-:Y:S01]  /*0880*/  @UP0 ULDC UR7, c[0x0][0xb40] ;  /* 0x0002d00000070ab9 */ /* 0x000fe20000000800 */
[----:B------:R-:W-:Y:S02]  /*0890*/  UIMAD.WIDE.U32 UR4, UR6, UR4, URZ ;  /* 0x00000004060472a5 */ /* 0x000fe4000f8e003f */
[----:B------:R-:W-:Y:S02]  /*08a0*/  UMOV UR44, UR6 ;  /* 0x00000006002c7c82 */ /* 0x000fe40008000000 */
[----:B------:R-:W-:-:S04]  /*08b0*/  @UP0 USHF.R.U32.HI UR44, URZ, UR7, UR5 ;  /* 0x000000073f2c0299 */ /* 0x000fc80008011605 */
[----:B------:R-:W-:Y:S02]  /*08c0*/  UIADD3 UR4, -UR44, URZ, URZ ;  /* 0x0000003f2c047290 */ /* 0x000fe4000fffe13f */
[----:B------:R-:W-:Y:S02]  /*08d0*/  ISETP.LE.AND P0, PT, RZ, UR44, PT ;  /* 0x0000002cff007c0c */ /* 0x000fe4000bf03270 */
[----:B------:R-:W-:-:S11]  /*08e0*/  UIMAD UR43, UR43, UR4, UR6 ;  /* 0x000000042b2b72a4 */ /* 0x000fd6000f8e0206 */
[----:B------:R-:W-:Y:S05]  /*08f0*/  @!P0 EXIT ;  /* 0x000000000000894d */ /* 0x000fea0003800000 */
[----:B------:R-:W-:Y:S01]  /*0900*/  ULDC UR5, c[0x0][0x280] ;  /* 0x0000a00000057ab9 */ /* 0x000fe20000000800 */
[----:B------:R-:W-:Y:S01]  /*0910*/  ULDC UR6, c[0x0][0x290] ;  /* 0x0000a40000067ab9 */ /* 0x000fe20000000800 */
[----:B------:R-:W-:Y:S01]  /*0920*/  UIMAD UR4, UR38, 0x60, UR5 ;  /* 0x00000060260478a4 */ /* 0x000fe2000f8e0205 */
[----:B------:R-:W-:Y:S01]  /*0930*/  PLOP3.LUT P0, PT, PT, PT, PT, 0x80, 0x0 ;  /* 0x000000000000781c */ /* 0x000fe20003f0f070 */
[----:B------:R-:W-:Y:S01]  /*0940*/  ULDC UR7, c[0x0][0x74c] ;  /* 0x0001d30000077ab9 */ /* 0x000fe20000000800 */
[----:B------:R-:W-:Y:S01]  /*0950*/  CS2R R70, SRZ ;  /* 0x0000000000467805 */ /* 0x000fe2000001ff00 */
[----:B------:R-:W-:Y:S01]  /*0960*/  UIADD3 UR6, -UR7, UR4, -UR6 ;  /* 0x0000000407067290 */ /* 0x000fe2000fffe906 */
[----:B------:R-:W-:Y:S01]  /*0970*/  CS2R R68, SRZ ;  /* 0x0000000000447805 */ /* 0x000fe2000001ff00 */
[----:B------:R-:W-:Y:S01]  /*0980*/  UIADD3 UR4, UR5, 0x3f, URZ ;  /* 0x0000003f05047890 */ /* 0x000fe2000fffe03f */
[----:B------:R-:W-:Y:S01]  /*0990*/  CS2R R66, SRZ ;  /* 0x0000000000427805 */ /* 0x000fe2000001ff00 */
[----:B------:R-:W-:Y:S01]  /*09a0*/  USHF.R.S32.HI UR7, URZ, 0x1f, UR6 ;  /* 0x0000001f3f077899 */ /* 0x000fe20008011406 */
[----:B------:R-:W-:Y:S01]  /*09b0*/  CS2R R64, SRZ ;  /* 0x0000000000407805 */ /* 0x000fe2000001ff00 */
[----:B------:R-:W-:Y:S01]  /*09c0*/  USHF.R.S32.HI UR5, URZ, 0x1f, UR4 ;  /* 0x0000001f3f057899 */ /* 0x000fe20008011404 */
[----:B------:R-:W-:Y:S01]  /*09d0*/  CS2R R62, SRZ ;  /* 0x00000000003e7805 */ /* 0x000fe2000001ff00 */
[----:B------:R-:W-:Y:S01]  /*09e0*/  ULEA.HI UR7, UR7, UR6, URZ, 0x6 ;  /* 0x0000000607077291 */ /* 0x000fe2000f8f303f */
[----:B------:R-:W-:Y:S01]  /*09f0*/  CS2R R60, SRZ ;  /* 0x00000000003c7805 */ /* 0x000fe2000001ff00 */
[----:B------:R-:W-:Y:S01]  /*0a00*/  ULEA.HI UR5, UR5, UR4, URZ, 0x6 ;  /* 0x0000000405057291 */ /* 0x000fe2000f8f303f */
[----:B------:R-:W-:Y:S01]  /*0a10*/  CS2R R58, SRZ ;  /* 0x00000000003a7805 */ /* 0x000fe2000001ff00 */
[----:B------:R-:W-:Y:S01]  /*0a20*/  USHF.R.S32.HI UR7, URZ, 0x6, UR7 ;  /* 0x000000063f077899 */ /* 0x000fe20008011407 */
[----:B------:R-:W-:Y:S01]  /*0a30*/  CS2R R56, SRZ ;  /* 0x0000000000387805 */ /* 0x000fe2000001ff00 */
[----:B------:R-:W-:Y:S01]  /*0a40*/  USHF.R.S32.HI UR36, URZ, 0x6, UR5 ;  /* 0x000000063f247899 */ /* 0x000fe20008011405 */
[----:B------:R-:W-:-:S02]  /*0a50*/  CS2R R54, SRZ ;  /* 0x0000000000367805 */ /* 0x000fc4000001ff00 */
[----:B------:R-:W-:Y:S02]  /*0a60*/  CS2R R52, SRZ ;  /* 0x0000000000347805 */ /* 0x000fe4000001ff00 */
[----:B------:R-:W-:Y:S02]  /*0a70*/  CS2R R50, SRZ ;  /* 0x0000000000327805 */ /* 0x000fe4000001ff00 */
[----:B------:R-:W-:Y:S02]  /*0a80*/  VIMNMX R16, RZ, UR7, !PT ;  /* 0x00000007ff107c48 */ /* 0x000fe4000ffe0100 */
[----:B------:R-:W-:Y:S02]  /*0a90*/  CS2R R48, SRZ ;  /* 0x0000000000307805 */ /* 0x000fe4000001ff00 */
[----:B------:R-:W-:Y:S02]  /*0aa0*/  CS2R R46, SRZ ;  /* 0x00000000002e7805 */ /* 0x000fe4000001ff00 */
[----:B------:R-:W-:-:S02]  /*0ab0*/  CS2R R44, SRZ ;  /* 0x00000000002c7805 */ /* 0x000fc4000001ff00 */
[----:B------:R-:W-:Y:S02]  /*0ac0*/  ISETP.LT.AND P1, PT, R16, UR36, PT ;  /* 0x0000002410007c0c */ /* 0x000fe4000bf21270 */
        /* <DEDUP_REMOVED lines=33> */
[----:B------:R-:W-:Y:S01]  /*0ce0*/  CS2R R72, SRZ ;  /* 0x0000000000487805 */ /* 0x000fe2000001ff00 */
[----:B------:R-:W-:Y:S06]  /*0cf0*/  @!P1 BRA `(.L_x_2522) ;  /* 0x00000034001c9947 */ /* 0x000fec0003800000 */
[----:B------:R-:W1:Y:S01]  /*0d00*/  S2UR UR4, SR_CgaCtaId ;  /* 0x00000000000479c3 */ /* 0x000e620000008800 */
[----:B------:R-:W-:Y:S01]  /*0d10*/  UMOV UR37, 0x400 ;  /* 0x0000040000257882 */ /* 0x000fe20000000000 */
[----:B------:R-:W-:Y:S01]  /*0d20*/  ULDC UR40, c[0x0][0x75c] ;  /* 0x0001d70000287ab9 */ /* 0x000fe20000000800 */
[----:B------:R-:W-:Y:S01]  /*0d30*/  ULDC UR41, c[0x0][0x744] ;  /* 0x0001d10000297ab9 */ /* 0x000fe20000000800 */
        /* <DEDUP_REMOVED lines=21> */
.L_x_2524:
        /* <DEDUP_REMOVED lines=15> */
.L_x_2523:
        /* <DEDUP_REMOVED lines=20> */
.L_x_2526:
        /* <DEDUP_REMOVED lines=15> */
.L_x_2525:
        /* <DEDUP_REMOVED lines=8> */
.L_x_2640:
        /* <DEDUP_REMOVED lines=19> */
.L_x_2528:
[----:B------:R-:W3:Y:S01]  /*1360*/  LDL.LU R15, [R1+0xc] ;  /* 0x00000c00010f7983 */ /* 0x000ee20000300800 */
[----:B------:R-:W-:Y:S01]  /*1370*/  IMAD.IADD R12, R8, 0x1, -R9 ;  /* 0x00000001080c7824 */ /* 0x000fe200078e0a09 */
[--C-:B------:R-:W-:Y:S01]  /*1380*/  SHF.R.S32.HI R5, RZ, 0x1, R2.reuse ;  /* 0x00000001ff057819 */ /* 0x100fe20000011402 */
[----:B------:R-:W-:Y:S01]  /*1390*/  IMAD.HI R11, R13, 0x55555556, RZ ;  /* 0x555555560d0b7827 */ /* 0x000fe200078e02ff */
[----:B------:R-:W-:Y:S01]  /*13a0*/  SHF.R.S32.HI R8, RZ, 0x1f, R2 ;  /* 0x0000001fff087819 */ /* 0x000fe20000011402 */
[----:B------:R-:W-:Y:S01]  /*13b0*/  ULDC UR4, c[0x0][0x290] ;  /* 0x0000a40000047ab9 */ /* 0x000fe20000000800 */
[----:B--2---:R-:W-:Y:S01]  /*13c0*/  SHF.R.S32.HI R10, RZ, 0x1f, R7 ;  /* 0x0000001fff0a7819 */ /* 0x004fe20000011407 */
[----:B------:R-:W-:Y:S01]  /*13d0*/  UIMAD UR4, UR38, -0x60, UR4 ;  /* 0xffffffa0260478a4 */ /* 0x000fe2000f8e0204 */
[----:B------:R-:W-:Y:S01]  /*13e0*/  LEA.HI R8, R8, R5, RZ, 0x2 ;  /* 0x0000000508087211 */ /* 0x000fe200078f10ff */
[----:B------:R-:W-:Y:S01]  /*13f0*/  ULDC UR5, c[0x0][0x280] ;  /* 0x0000a00000057ab9 */ /* 0x000fe20000000800 */
[----:B------:R-:W-:Y:S01]  /*1400*/  LEA.HI R10, R10, R7, RZ, 0x3 ;  /* 0x000000070a0a7211 */ /* 0x000fe200078f18ff */
[----:B------:R-:W-:Y:S01]  /*1410*/  UIADD3 UR5, UR4, 0x1, -UR5 ;  /* 0x0000000104057890 */ /* 0x000fe2000fffe805 */
[----:B------:R-:W-:-:S02]  /*1420*/  LOP3.LUT R8, R8, 0xfffffffc, RZ, 0xc0, !PT ;  /* 0xfffffffc08087812 */ /* 0x000fc400078ec0ff */
[----:B------:R-:W-:Y:S02]  /*1430*/  CS2R R70, SRZ ;  /* 0x0000000000467805 */ /* 0x000fe4000001ff00 */
[----:B------:R-:W-:Y:S01]  /*1440*/  LOP3.LUT R2, R2, 0x7fffffe, RZ, 0xc0, !PT ;  /* 0x07fffffe02027812 */ /* 0x000fe200078ec0ff */
[----:B------:R-:W-:Y:S01]  /*1450*/  IMAD.SHL.U32 R10, R10, 0x20, RZ ;  /* 0x000000200a0a7824 */ /* 0x000fe200078e00ff */
[----:B------:R-:W-:Y:S01]  /*1460*/  SHF.R.S32.HI R6, RZ, 0x4, R6 ;  /* 0x00000004ff067819 */ /* 0x000fe20000011406 */
[----:B------:R-:W-:Y:S01]  /*1470*/  IMAD.IADD R8, R5, 0x1, -R8 ;  /* 0x0000000105087824 */ /* 0x000fe200078e0a08 */
[----:B------:R-:W-:Y:S01]  /*1480*/  SHF.R.S32.HI R3, RZ, 0x1f, R0 ;  /* 0x0000001fff037819 */ /* 0x000fe20000011400 */
[----:B------:R-:W-:Y:S01]  /*1490*/  IMAD.IADD R9, R7, 0x1, -R2 ;  /* 0x0000000107097824 */ /* 0x000fe200078e0a02 */
[----:B------:R-:W-:Y:S01]  /*14a0*/  LOP3.LUT R10, R10, 0x7fffff00, RZ, 0xc0, !PT ;  /* 0x7fffff000a0a7812 */ /* 0x000fe200078ec0ff */
[----:B------:R-:W-:Y:S01]  /*14b0*/  IMAD.SHL.U32 R7, R8, 0x40, RZ ;  /* 0x0000004008077824 */ /* 0x000fe200078e00ff */
[----:B------:R-:W-:Y:S01]  /*14c0*/  LEA.HI R2, R3, R0, RZ, 0x2 ;  /* 0x0000000003027211 */ /* 0x000fe200078f10ff */
[----:B------:R-:W-:Y:S01]  /*14d0*/  IMAD.SHL.U32 R14, R6, 0x8, RZ ;  /* 0x00000008060e7824 */ /* 0x000fe200078e00ff */
[----:B------:R-:W-:Y:S01]  /*14e0*/  LEA.HI R18, R11, R11, RZ, 0x1 ;  /* 0x0000000b0b127211 */ /* 0x000fe200078f08ff */
[----:B------:R-:W-:Y:S01]  /*14f0*/  IMAD R10, R13, 0x800, R10 ;  /* 0x000008000d0a7824 */ /* 0x000fe200078e020a */
[----:B------:R-:W-:-:S02]  /*1500*/  LOP3.LUT R7, R7, 0xc0, RZ, 0xc0, !PT ;  /* 0x000000c007077812 */ /* 0x000fc400078ec0ff */
[----:B------:R-:W-:Y:S02]  /*1510*/  CS2R R68, SRZ ;  /* 0x0000000000447805 */ /* 0x000fe4000001ff00 */
[----:B------:R-:W-:Y:S01]  /*1520*/  LOP3.LUT R11, R2, 0x7ffffffc, RZ, 0xc0, !PT ;  /* 0x7ffffffc020b7812 */ /* 0x000fe200078ec0ff */
[----:B------:R-:W-:Y:S01]  /*1530*/  IMAD R9, R9, 0x20, R10 ;  /* 0x0000002009097824 */ /* 0x000fe200078e020a */
[----:B------:R-:W-:Y:S01]  /*1540*/  LOP3.LUT R14, R7, 0x8, R14, 0xf8, !PT ;  /* 0x00000008070e7812 */ /* 0x000fe200078ef80e */
[----:B------:R-:W-:Y:S01]  /*1550*/  IMAD R18, R18, -0x3, R13 ;  /* 0xfffffffd12127824 */ /* 0x000fe200078e020d */
[--C-:B------:R-:W-:Y:S01]  /*1560*/  SHF.R.S32.HI R5, RZ, 0x2, R2.reuse ;  /* 0x00000002ff057819 */ /* 0x100fe20000011402 */
[----:B------:R-:W-:Y:S01]  /*1570*/  IMAD.IADD R11, R0, 0x1, -R11 ;  /* 0x00000001000b7824 */ /* 0x000fe200078e0a0b */
[----:B------:R-:W-:Y:S01]  /*1580*/  SHF.R.S32.HI R6, RZ, 0x1f, R2 ;  /* 0x0000001fff067819 */ /* 0x000fe20000011402 */
[----:B------:R-:W-:Y:S01]  /*1590*/  IMAD R9, R12, 0x200, R9 ;  /* 0x000002000c097824 */ /* 0x000fe200078e0209 */
[----:B------:R-:W-:Y:S01]  /*15a0*/  SHF.R.U32.HI R7, RZ, 0x3, R7 ;  /* 0x00000003ff077819 */ /* 0x000fe20000011607 */
[----:B------:R-:W-:Y:S01]  /*15b0*/  IMAD R11, R18, 0x10, R11 ;  /* 0x00000010120b7824 */ /* 0x000fe200078e020b */
[----:B------:R-:W-:Y:S01]  /*15c0*/  LEA.HI R6, R6, R5, RZ, 0x3 ;  /* 0x0000000506067211 */ /* 0x000fe200078f18ff */
[----:B------:R-:W-:Y:S01]  /*15d0*/  IMAD.MOV.U32 R10, RZ, RZ, 0x20 ;  /* 0x00000020ff0a7424 */ /* 0x000fe200078e00ff */
[----:B------:R-:W-:Y:S01]  /*15e0*/  LOP3.LUT R14, R14, R7, RZ, 0x3c, !PT ;  /* 0x000000070e0e7212 */ /* 0x000fe200078e3cff */
[----:B------:R-:W-:Y:S01]  /*15f0*/  IMAD.SHL.U32 R157, R11, 0x2, RZ ;  /* 0x000000020b9d7824 */ /* 0x000fe200078e00ff */
[----:B------:R-:W-:Y:S01]  /*1600*/  LEA.HI R3, R3, R0, RZ, 0x5 ;  /* 0x0000000003037211 */ /* 0x000fe200078f28ff */
[----:B-1----:R-:W-:Y:S01]  /*1610*/  IMAD R13, R13, 0x400, R0 ;  /* 0x000004000d0d7824 */ /* 0x002fe200078e0200 */
[----:B------:R-:W-:Y:S01]  /*1620*/  LOP3.LUT R6, R6, 0xfffffff8, RZ, 0xc0, !PT ;  /* 0xfffffff806067812 */ /* 0x000fe200078ec0ff */
[----:B------:R-:W-:Y:S01]  /*1630*/  IMAD.IADD R9, R9, 0x1, R14 ;  /* 0x0000000109097824 */ /* 0x000fe200078e020e */
[----:B------:R-:W-:Y:S01]  /*1640*/  LOP3.LUT P0, RZ, R8, 0x2, RZ, 0xc0, !PT ;  /* 0x0000000208ff7812 */ /* 0x000fe2000780c0ff */
[----:B------:R-:W-:Y:S01]  /*1650*/  IMAD.SHL.U32 R0, R13, 0x4, RZ ;  /* 0x000000040d007824 */ /* 0x000fe200078e00ff */
[----:B------:R-:W-:Y:S01]  /*1660*/  SHF.R.S32.HI R3, RZ, 0x5, R3 ;  /* 0x00000005ff037819 */ /* 0x000fe20000011403 */
[----:B------:R-:W-:Y:S01]  /*1670*/  IMAD.IADD R6, R5, 0x1, -R6 ;  /* 0x0000000105067824 */ /* 0x000fe200078e0a06 */
[----:B------:R-:W-:Y:S01]  /*1680*/  SEL R10, R10, 0xffffffe0, !P0 ;  /* 0xffffffe00a0a7807 */ /* 0x000fe20004000000 */
[----:B------:R-:W-:Y:S01]  /*1690*/  IMAD.MOV.U32 R7, RZ, RZ, RZ ;  /* 0x000000ffff077224 */ /* 0x000fe200078e00ff */
[----:B------:R-:W-:Y:S01]  /*16a0*/  LEA R155, R9, UR37, 0x1 ;  /* 0x00000025099b7c11 */ /* 0x000fe2000f8e08ff */
[----:B------:R-:W-:Y:S01]  /*16b0*/  IMAD R6, R3, 0x10, R6 ;  /* 0x0000001003067824 */ /* 0x000fe200078e0206 */
[----:B------:R-:W-:Y:S01]  /*16c0*/  IADD3 R9, -R157, UR4, RZ ;  /* 0x000000049d097c10 */ /* 0x000fe2000fffe1ff */
[----:B------:R-:W-:Y:S01]  /*16d0*/  IMAD.MOV.U32 R2, RZ, RZ, RZ ;  /* 0x000000ffff027224 */ /* 0x000fe200078e00ff */
[----:B------:R-:W-:Y:S01]  /*16e0*/  IADD3 R3, R10, 0x30400, R155 ;  /* 0x000304000a037810 */ /* 0x000fe20007ffe09b */
[----:B------:R-:W-:Y:S01]  /*16f0*/  IMAD.MOV.U32 R5, RZ, RZ, RZ ;  /* 0x000000ffff057224 */ /* 0x000fe200078e00ff */
        /* <DEDUP_REMOVED lines=48> */
[----:B------:R-:W-:Y:S02]  /*1a00*/  LEA R0, R0, UR37, 0x2 ;  /* 0x0000002500007c11 */ /* 0x000fe4000f8e10ff */
[----:B------:R-:W-:Y:S02]  /*1a10*/  IADD3 R157, -R157, UR5, RZ ;  /* 0x000000059d9d7c10 */ /* 0x000fe4000fffe1ff */
[----:B-1-3--:R-:W-:-:S07]  /*1a20*/  LOP3.LUT R8, R15, 0x1, RZ, 0xfc, !PT ;  /* 0x000000010f087812 */ /* 0x00afce00078efcff */
.L_x_2540:
[----:B------:R-:W-:Y:S01]  /*1a30*/  ISETP.NE.AND P0, PT, R8, 0x3, PT ;  /* 0x000000030800780c */ /* 0x000fe20003f05270 */
[----:B------:R-:W-:-:S12]  /*1a40*/  YIELD ;  /* 0x0000000000007946 */ /* 0x000fd80003800000 */
[----:B-1----:R-:W-:Y:S05]  /*1a50*/  @!P0 BRA `(.L_x_2530) ;  /* 0x0000000000048947 */ /* 0x002fea0003800000 */
[----:B------:R-:W-:Y:S01]  /*1a60*/  BPT.TRAP 0x1 ;  /* 0x000000040000795c */ /* 0x000fe20000300000 */
.L_x_2530:
[----:B------:R-:W-:Y:S02]  /*1a70*/  LEA R3, R2, UR37, 0x3 ;  /* 0x0000002502037c11 */ /* 0x000fe4000f8e18ff */
[----:B------:R-:W-:-:S04]  /*1a80*/  SHF.L.U32 R10, R7, 0x1f, RZ ;  /* 0x0000001f070a7819 */ /* 0x000fc800000006ff */
[----:B------:R1:W2:Y:S01]  /*1a90*/  SYNCS.PHASECHK.TRANS64.TRYWAIT P1, [R3+URZ+0x36410], R10 ;  /* 0x0364100a030075a7 */ /* 0x0002a2000802017f */
[----:B------:R-:W-:Y:S05]  /*1aa0*/  @!P0 BRA `(.L_x_2531) ;  /* 0x0000000000048947 */ /* 0x000fea0003800000 */
[----:B------:R-:W-:Y:S01]  /*1ab0*/  BPT.TRAP 0x1 ;  /* 0x000000040000795c */ /* 0x000fe20000300000 */
.L_x_2531:
[----:B--2---:R-:W-:Y:S05]  /*1ac0*/  @P1 BRA `(.L_x_2532) ;  /* 0x0000000000081947 */ /* 0x004fea0003800000 */
[----:B------:R-:W2:Y:S02]  /*1ad0*/  SYNCS.PHASECHK.TRANS64.TRYWAIT P1, [R3+URZ+0x36410], R10 ;  /* 0x0364100a030075a7 */ /* 0x000ea4000802017f */
[----:B--2---:R-:W-:Y:S05]  /*1ae0*/  @!P1 BRA `(.L_x_2533) ;  /* 0x0000007c008c9947 */ /* 0x004fea0003800000 */
.L_x_2532:
        /* <DEDUP_REMOVED lines=103> */
.L_x_2534:
[----:B------:R-:W-:-:S04]  /*2160*/  SHF.L.U32 R14, R5, 0x1f, RZ ;  /* 0x0000001f050e7819 */ /* 0x000fc800000006ff */
[----:B------:R1:W1:Y:S01]  /*2170*/  SYNCS.PHASECHK.TRANS64.TRYWAIT P1, [UR37+0x36430], R14 ;  /* 0x0364300eff0075a7 */ /* 0x0002620008020165 */
[----:B------:R-:W-:Y:S05]  /*2180*/  @!P0 BRA `(.L_x_2535) ;  /* 0x0000000000048947 */ /* 0x000fea0003800000 */
[----:B------:R-:W-:Y:S01]  /*2190*/  BPT.TRAP 0x1 ;  /* 0x000000040000795c */ /* 0x000fe20000300000 */
.L_x_2535:
[----:B------:R-:W5:Y:S01]  /*21a0*/  LDL R15, [R1] ;  /* 0x00000000010f7983 */ /* 0x000f620000100800 */
        /* <DEDUP_REMOVED lines=14> */
[----:B------:R-:W-:-:S02]  /*2290*/  IMAD R120, R16, 0x40, R6 ;  /* 0x0000004010787824 */ /* 0x000fc400078e0206 */
[----:B------:R-:W-:Y:S01]  /*22a0*/  FMUL.FTZ R141, R133, UR40 ;  /* 0x00000028858d7c20 */ /* 0x000fe20008410000 */
[----:B------:R-:W-:Y:S01]  /*22b0*/  FMUL.FTZ R137, R134, UR40 ;  /* 0x0000002886897c20 */ /* 0x000fe20008410000 */
[----:B------:R-:W-:-:S03]  /*22c0*/  FMUL.FTZ R136, R135, UR40 ;  /* 0x0000002887887c20 */ /* 0x000fc60008410000 */
        /* <DEDUP_REMOVED lines=12> */
[----:B-----5:R-:W-:-:S02]  /*2390*/  VIADDMNMX R15, R120, R157, R15, PT ;  /* 0x0000009d780f7246 */ /* 0x020fc4000380010f */
[----:B------:R-:W-:Y:S01]  /*23a0*/  IADD3 R120, R157, 0x8, R120 ;  /* 0x000000089d787810 */ /* 0x000fe20007ffe078 */
[----:B-123--:R-:W-:Y:S06]  /*23b0*/  @P1 BRA `(.L_x_2536) ;  /* 0x0000000000081947 */ /* 0x00efec0003800000 */
[----:B------:R-:W1:Y:S02]  /*23c0*/  SYNCS.PHASECHK.TRANS64.TRYWAIT P1, [UR37+0x36430], R14 ;  /* 0x0364300eff0075a7 */ /* 0x000e640008020165 */
[----:B-1----:R-:W-:Y:S05]  /*23d0*/  @!P1 BRA `(.L_x_2537) ;  /* 0x0000007400649947 */ /* 0x002fea0003800000 */
.L_x_2536:
[----:B-1----:R-:W2:Y:S01]  /*23e0*/  LDL R121, [R1] ;  /* 0x0000000001797983 */ /* 0x002ea20000100800 */
[----:B------:R-:W1:Y:S01]  /*23f0*/  MUFU.TANH R141, R141 ;  /* 0x0000008d008d7308 */ /* 0x000e620000002400 */
[C---:B------:R-:W-:Y:S01]  /*2400*/  ISETP.GT.AND P2, PT, R15.reuse, RZ, PT ;  /* 0x000000ff0f00720c */ /* 0x040fe20003f44270 */
[----:B------:R-:W-:Y:S01]  /*2410*/  UIADD3 UR5, UR4, 0x9000, URZ ;  /* 0x0000900004057890 */ /* 0x000fe2000fffe03f */
[C---:B------:R-:W-:Y:S01]  /*2420*/  ISETP.GT.AND P3, PT, R15.reuse, 0x1, PT ;  /* 0x000000010f00780c */ /* 0x040fe20003f64270 */
[----:B------:R-:W-:Y:S01]  /*2430*/  UIADD3 UR4, UR37, 0x2a000, URZ ;  /* 0x0002a00025047890 */ /* 0x000fe2000fffe03f */
[C---:B------:R-:W-:Y:S01]  /*2440*/  ISETP.GT.AND P4, PT, R15.reuse, 0x8, PT ;  /* 0x000000080f00780c */ /* 0x040fe20003f84270 */
[----:B------:R-:W-:Y:S01]  /*2450*/  USHF.R.U32.HI UR5, URZ, 0x4, UR5 ;  /* 0x000000043f057899 */ /* 0x000fe20008011605 */
[C---:B------:R-:W-:Y:S01]  /*2460*/  ISETP.GT.AND P5, PT, R15.reuse, 0x9, PT ;  /* 0x000000090f00780c */ /* 0x040fe20003fa4270 */
[----:B------:R-:W3:Y:S01]  /*2470*/  MUFU.TANH R137, R137 ;  /* 0x0000008900897308 */ /* 0x000ee20000002400 */
[----:B------:R-:W-:Y:S01]  /*2480*/  FSEL R153, R12, -INF , P3 ;  /* 0xff8000000c997808 */ /* 0x000fe20001800000 */
[----:B------:R-:W-:Y:S01]  /*2490*/  USHF.R.U32.HI UR6, URZ, 0x4, UR4 ;  /* 0x000000043f067899 */ /* 0x000fe20008011604 */
[C---:B------:R-:W-:Y:S01]  /*24a0*/  ISETP.GT.AND P6, PT, R15.reuse, 0x10, PT ;  /* 0x000000100f00780c */ /* 0x040fe20003fc4270 */
[----:B------:R-:W-:Y:S01]  /*24b0*/  ULOP3.LUT UR5, UR5, 0x3fff, URZ, 0xc0, !UPT ;  /* 0x00003fff05057892 */ /* 0x000fe2000f8ec03f */
[C---:B------:R-:W-:Y:S01]  /*24c0*/  ISETP.GT.AND P1, PT, R15.reuse, 0x11, PT ;  /* 0x000000110f00780c */ /* 0x040fe20003f24270 */
[----:B------:R-:W-:Y:S01]  /*24d0*/  ULOP3.LUT UR6, UR6, 0x3fff, URZ, 0xc0, !UPT ;  /* 0x00003fff06067892 */ /* 0x000fe2000f8ec03f */
[----:B------:R-:W-:Y:S01]  /*24e0*/  ISETP.GT.AND P3, PT, R15, 0x19, PT ;  /* 0x000000190f00780c */ /* 0x000fe20003f64270 */
[----:B------:R-:W5:Y:S01]  /*24f0*/  MUFU.TANH R136, R136 ;  /* 0x0000008800887308 */ /* 0x000f620000002400 */
[----:B------:R-:W-:Y:S01]  /*2500*/  FSEL R151, R17, -INF , P5 ;  /* 0xff80000011977808 */ /* 0x000fe20002800000 */
[----:B------:R-:W-:Y:S01]  /*2510*/  ULOP3.LUT UR6, UR6, 0x10000, URZ, 0xfc, !UPT ;  /* 0x0001000006067892 */ /* 0x000fe2000f8efc3f */
[----:B------:R-:W-:Y:S01]  /*2520*/  FSEL R149, R22, -INF , P6 ;  /* 0xff80000016957808 */ /* 0x000fe20003000000 */
[----:B------:R-:W-:Y:S01]  /*2530*/  ULOP3.LUT UR8, UR5, 0x10000, URZ, 0xfc, !UPT ;  /* 0x0001000005087892 */ /* 0x000fe2000f8efc3f */
[----:B------:R-:W-:Y:S01]  /*2540*/  FSEL R143, R23, -INF , P1 ;  /* 0xff800000178f7808 */ /* 0x000fe20000800000 */
[--C-:B----4-:R-:W-:Y:S01]  /*2550*/  FFMA.FTZ R153, R153, UR41, -R142.reuse ;  /* 0x0000002999997c23 */ /* 0x110fe2000801088e */
[----:B-1----:R-:W-:Y:S01]  /*2560*/  FSEL R125, R141, -INF , P3 ;  /* 0xff8000008d7d7808 */ /* 0x002fe20001800000 */
[--C-:B------:R-:W-:Y:S01]  /*2570*/  FFMA.FTZ R151, R151, UR41, -R142.reuse ;  /* 0x0000002997977c23 */ /* 0x100fe2000801088e */
[--C-:B------:R-:W-:Y:S01]  /*2580*/  FFMA.FTZ R149, R149, UR41, -R142.reuse ;  /* 0x0000002995957c23 */ /* 0x100fe2000801088e */
[----:B------:R-:W-:Y:S01]  /*2590*/  FFMA.FTZ R143, R143, UR41, -R142 ;  /* 0x000000298f8f7c23 */ /* 0x000fe2000801088e */
[----:B------:R-:W-:Y:S01]  /*25a0*/  UMOV UR12, UR6 ;  /* 0x00000006000c7c82 */ /* 0x000fe20008000000 */
[----:B------:R-:W-:Y:S01]  /*25b0*/  UMOV UR13, 0x40000040 ;  /* 0x40000040000d7882 */ /* 0x000fe20000000000 */
[----:B------:R-:W-:Y:S01]  /*25c0*/  UMOV UR14, UR8 ;  /* 0x00000008000e7c82 */ /* 0x000fe20008000000 */
[----:B------:R-:W-:Y:S01]  /*25d0*/  UMOV UR15, 0x40000040 ;  /* 0x40000040000f7882 */ /* 0x000fe20000000000 */
[----:B------:R-:W-:Y:S01]  /*25e0*/  UIADD3 UR10, UR8, 0x606, URZ ;  /* 0x00000606080a7890 */ /* 0x000fe2000fffe03f */
[----:B------:R-:W-:Y:S01]  /*25f0*/  MUFU.EX2 R153, R153 ;  /* 0x0000009900997308 */ /* 0x000fe20000000800 */
[----:B------:R-:W-:Y:S01]  /*2600*/  UMOV UR11, 0x40000040 ;  /* 0x40000040000b7882 */ /* 0x000fe20000000000 */
[----:B------:R-:W-:Y:S01]  /*2610*/  UMOV UR9, 0x40000040 ;  /* 0x4000004000097882 */ /* 0x000fe20000000000 */
[----:B------:R-:W-:-:S05]  /*2620*/  FFMA.FTZ R12, -R12, R12, 1 ;  /* 0x3f8000000c0c7423 */ /* 0x000fca000001010c */
[----:B------:R-:W-:Y:S08]  /*2630*/  MUFU.EX2 R151, R151 ;  /* 0x0000009700977308 */ /* 0x000ff00000000800 */
[----:B------:R-:W-:Y:S01]  /*2640*/  MUFU.EX2 R149, R149 ;  /* 0x0000009500957308 */ /* 0x000fe20000000800 */
[----:B--2---:R-:W-:Y:S02]  /*2650*/  VIMNMX R120, R121, R120, PT ;  /* 0x0000007879787248 */ /* 0x004fe40003fe0100 */
[C---:B------:R-:W-:Y:S01]  /*2660*/  FSEL R121, R11.reuse, -INF , P2 ;  /* 0xff8000000b797808 */ /* 0x040fe20001000000 */
[----:B------:R-:W-:Y:S01]  /*2670*/  FFMA.FTZ R11, -R11, R11, 1 ;  /* 0x3f8000000b0b7423 */ /* 0x000fe2000001010b */
[----:B------:R-:W-:-:S02]  /*2680*/  ISETP.GT.AND P2, PT, R15, 0x18, PT ;  /* 0x000000180f00780c */ /* 0x000fc40003f44270 */
[----:B------:R-:W-:Y:S01]  /*2690*/  FSEL R15, R13, -INF , P4 ;  /* 0xff8000000d0f7808 */ /* 0x000fe20002000000 */
[--C-:B------:R-:W-:Y:S01]  /*26a0*/  FFMA.FTZ R154, R121, UR41, -R142.reuse ;  /* 0x00000029799a7c23 */ /* 0x100fe2000801088e */
[C---:B------:R-:W-:Y:S01]  /*26b0*/  ISETP.GT.AND P4, PT, R120.reuse, RZ, PT ;  /* 0x000000ff7800720c */ /* 0x040fe20003f84270 */
[----:B------:R-:W-:Y:S01]  /*26c0*/  FFMA.FTZ R13, -R13, R13, 1 ;  /* 0x3f8000000d0d7423 */ /* 0x000fe2000001010d */
[----:B------:R-:W-:Y:S01]  /*26d0*/  ISETP.GT.AND P5, PT, R120, 0x1, PT ;  /* 0x000000017800780c */ /* 0x000fe20003fa4270 */
[--C-:B------:R-:W-:Y:S01]  /*26e0*/  FFMA.FTZ R14, R15, UR41, -R142.reuse ;  /* 0x000000290f0e7c23 */ /* 0x100fe2000801088e */
[----:B------:R-:W-:Y:S01]  /*26f0*/  FSEL R123, R138, -INF , P2 ;  /* 0xff8000008a7b7808 */ /* 0x000fe20001000000 */
[----:B------:R-:W1:Y:S01]  /*2700*/  MUFU.EX2 R154, R154 ;  /* 0x0000009a009a7308 */ /* 0x000e620000000800 */
[----:B------:R-:W-:Y:S02]  /*2710*/  FSEL R144, R9, -INF , P4 ;  /* 0xff80000009907808 */ /* 0x000fe40002000000 */
[C---:B------:R-:W-:Y:S01]  /*2720*/  ISETP.GT.AND P6, PT, R120.reuse, 0x8, PT ;  /* 0x000000087800780c */ /* 0x040fe20003fc4270 */
[--C-:B------:R-:W-:Y:S01]  /*2730*/  FFMA.FTZ R140, R123, UR41, -R142.reuse ;  /* 0x000000297b8c7c23 */ /* 0x100fe2000801088e */
[----:B------:R-:W-:Y:S01]  /*2740*/  ISETP.GT.AND P1, PT, R120, 0x9, PT ;  /* 0x000000097800780c */ /* 0x000fe20003f24270 */
[----:B------:R-:W-:Y:S01]  /*2750*/  FFMA.FTZ R144, R144, UR41, -R139 ;  /* 0x0000002990907c23 */ /* 0x000fe2000801088b */
[C---:B------:R-:W-:Y:S01]  /*2760*/  ISETP.GT.AND P2, PT, R120.reuse, 0x10, PT ;  /* 0x000000107800780c */ /* 0x040fe20003f44270 */
[----:B------:R-:W-:Y:S01]  /*2770*/  FFMA.FTZ R142, R125, UR41, -R142 ;  /* 0x000000297d8e7c23 */ /* 0x000fe2000801088e */
[C---:B------:R-:W-:Y:S01]  /*2780*/  ISETP.GT.AND P3, PT, R120.reuse, 0x11, PT ;  /* 0x000000117800780c */ /* 0x040fe20003f64270 */
[----:B------:R-:W2:Y:S01]  /*2790*/  MUFU.EX2 R14, R14 ;  /* 0x0000000e000e7308 */ /* 0x000ea20000000800 */
[----:B------:R-:W-:-:S02]  /*27a0*/  ISETP.GT.AND P4, PT, R120, 0x18, PT ;  /* 0x000000187800780c */ /* 0x000fc40003f84270 */
[----:B------:R-:W-:Y:S02]  /*27b0*/  FSEL R150, R10, -INF , P5 ;  /* 0xff8000000a967808 */ /* 0x000fe40002800000 */
[----:B------:R-:W-:Y:S02]  /*27c0*/  ISETP.GT.AND P5, PT, R120, 0x19, PT ;  /* 0x000000197800780c */ /* 0x000fe40003fa4270 */
[----:B------:R-:W-:Y:S01]  /*27d0*/  FSEL R156, R18, -INF , P6 ;  /* 0xff800000129c7808 */ /* 0x000fe20003000000 */
[--C-:B------:R-:W-:Y:S01]  /*27e0*/  FFMA.FTZ R150, R150, UR41, -R139.reuse ;  /* 0x0000002996967c23 */ /* 0x100fe2000801088b */
[----:B------:R-:W-:Y:S01]  /*27f0*/  FSEL R152, R19, -INF , P1 ;  /* 0xff80000013987808 */ /* 0x000fe20000800000 */
[----:B------:R-:W-:Y:S01]  /*2800*/  MUFU.EX2 R144, R144 ;  /* 0x0000009000907308 */ /* 0x000fe20000000800 */
[----:B------:R-:W-:Y:S01]  /*2810*/  FSEL R148, R20, -INF , P2 ;  /* 0xff80000014947808 */ /* 0x000fe20001000000 */
[--C-:B------:R-:W-:Y:S01]  /*2820*/  FFMA.FTZ R156, R156, UR41, -R139.reuse ;  /* 0x000000299c9c7c23 */ /* 0x100fe2000801088b */
[----:B------:R-:W-:Y:S01]  /*2830*/  FSEL R120, R21, -INF , P3 ;  /* 0xff80000015787808 */ /* 0x000fe20001800000 */
[--C-:B------:R-:W-:Y:S01]  /*2840*/  FFMA.FTZ R152, R152, UR41, -R139.reuse ;  /* 0x0000002998987c23 */ /* 0x100fe2000801088b */
[----:B---3--:R-:W-:Y:S01]  /*2850*/  FSEL R146, R137, -INF , P4 ;  /* 0xff80000089927808 */ /* 0x008fe20002000000 */
[--C-:B------:R-:W-:Y:S01]  /*2860*/  FFMA.FTZ R148, R148, UR41, -R139.reuse ;  /* 0x0000002994947c23 */ /* 0x100fe2000801088b */
[----:B-----5:R-:W-:Y:S01]  /*2870*/  FSEL R122, R136, -INF , P5 ;  /* 0xff800000887a7808 */ /* 0x020fe20002800000 */
[--C-:B------:R-:W-:Y:S01]  /*2880*/  FFMA.FTZ R147, R120, UR41, -R139.reuse ;  /* 0x0000002978937c23 */ /* 0x100fe2000801088b */
[----:B------:R-:W-:Y:S01]  /*2890*/  LEA R15, R6, UR37, 0x2 ;  /* 0x00000025060f7c11 */ /* 0x000fe2000f8e10ff */
[--C-:B------:R-:W-:Y:S01]  /*28a0*/  FFMA.FTZ R146, R146, UR41, -R139.reuse ;  /* 0x0000002992927c23 */ /* 0x100fe2000801088b */
[----:B------:R-:W3:Y:S01]  /*28b0*/  MUFU.EX2 R150, R150 ;  /* 0x0000009600967308 */ /* 0x000ee20000000800 */
[----:B------:R-:W-:-:S02]  /*28c0*/  FFMA.FTZ R139, R122, UR41, -R139 ;  /* 0x000000297a8b7c23 */ /* 0x000fc4000801088b */
[----:B------:R-:W-:-:S05]  /*28d0*/  WARPGROUP.ARRIVE ;  /* 0x00000000000079c5 */ /* 0x000fca0000000000 */
[----:B------:R-:W-:Y:S01]  /*28e0*/  MUFU.EX2 R152, R152 ;  /* 0x0000009800987308 */ /* 0x000fe20000000800 */
        /* <DEDUP_REMOVED lines=68> */
[----:B------:R-:W-:Y:S01]  /*2d30*/  UIADD3 UR8, UR6, 0x406, URZ ;  /* 0x0000040606087890 */ /* 0x000fe2000fffe03f */
[----:B------:R-:W-:Y:S02]  /*2d40*/  WARPGROUP.DEPBAR.LE gsb0, 0x0 ;  /* 0x00008000000079c5 */ /* 0x000fe40000010000 */
[----:B------:R-:W-:-:S06]  /*2d50*/  WARPGROUP.ARRIVE ;  /* 0x00000000000079c5 */ /* 0x000fcc0000000000 */
[----:B------:R-:W-:Y:S03]  /*2d60*/  HGMMA.64x32x16.F32.BF16 R120, gdesc[UR12], R120, gsb0 ;  /* 0x006000000c7879f0 */ /* 0x000fe60008001878 */
[----:B------:R-:W-:Y:S02]  /*2d70*/  WARPGROUP.DEPBAR.LE gsb0, 0x0 ;  /* 0x00008000000079c5 */ /* 0x000fe40000010000 */
[----:B------:R-:W-:-:S06]  /*2d80*/  WARPGROUP.ARRIVE ;  /* 0x00000000000079c5 */ /* 0x000fcc0000000000 */
[----:B------:R-:W-:Y:S03]  /*2d90*/  HGMMA.64x32x16.F32.BF16 R120, gdesc[UR8], R120, gsb0 ;  /* 0x00600000087879f0 */ /* 0x000fe60008001878 */
[----:B------:R-:W-:Y:S02]  /*2da0*/  WARPGROUP.DEPBAR.LE gsb0, 0x0 ;  /* 0x00008000000079c5 */ /* 0x000fe40000010000 */
[----:B------:R-:W4:Y:S02]  /*2db0*/  LDS R145, [R15+0x30200] ;  /* 0x030200000f917984 */ /* 0x000f240000000800 */
[--C-:B----4-:R-:W-:Y:S01]  /*2dc0*/  FADD.FTZ R120, R120, -R145.reuse ;  /* 0x8000009178787221 */ /* 0x110fe20000010000 */
[--C-:B------:R-:W-:Y:S01]  /*2dd0*/  FADD.FTZ R124, R124, -R145.reuse ;  /* 0x800000917c7c7221 */ /* 0x100fe20000010000 */
[--C-:B------:R-:W-:Y:S02]  /*2de0*/  FADD.FTZ R125, R125, -R145.reuse ;  /* 0x800000917d7d7221 */ /* 0x100fe40000010000 */
[----:B-1----:R-:W-:Y:S01]  /*2df0*/  FMUL.FTZ R120, R154, R120 ;  /* 0x000000789a787220 */ /* 0x002fe20000410000 */
[----:B--2---:R-:W-:Y:S01]  /*2e00*/  FMUL.FTZ R124, R14, R124 ;  /* 0x0000007c0e7c7220 */ /* 0x004fe20000410000 */
[C---:B------:R-:W-:Y:S01]  /*2e10*/  FMUL.FTZ R125, R151.reuse, R125 ;  /* 0x0000007d977d7220 */ /* 0x040fe20000410000 */
[----:B------:R-:W-:Y:S01]  /*2e20*/  F2FP.BF16.F32.PACK_AB R14, R151, R14 ;  /* 0x0000000e970e723e */ /* 0x000fe200000010ff */
[----:B------:R-:W-:Y:S01]  /*2e30*/  FMUL.FTZ R11, R11, R120 ;  /* 0x000000780b0b7220 */ /* 0x000fe20000410000 */
[----:B------:R-:W-:Y:S01]  /*2e40*/  FADD.FTZ R120, R121, -R145 ;  /* 0x8000009179787221 */ /* 0x000fe20000010000 */
[----:B------:R1:W2:Y:S01]  /*2e50*/  LDS R151, [R15+0x30220] ;  /* 0x030220000f977984 */ /* 0x0002a20000000800 */
[----:B------:R-:W1:Y:S01]  /*2e60*/  MUFU.EX2 R121, R156 ;  /* 0x0000009c00797308 */ /* 0x000e620000000800 */
[----:B------:R-:W-:Y:S01]  /*2e70*/  FMUL.FTZ R124, R13, R124 ;  /* 0x0000007c0d7c7220 */ /* 0x000fe20000410000 */
[----:B------:R-:W-:Y:S01]  /*2e80*/  FMUL.FTZ R120, R153, R120 ;  /* 0x0000007899787220 */ /* 0x000fe20000410000 */
[----:B---3--:R-:W-:-:S03]  /*2e90*/  F2FP.BF16.F32.PACK_AB R13, R150, R144 ;  /* 0x00000090960d723e */ /* 0x008fc600000010ff */
[----:B------:R-:W-:Y:S01]  /*2ea0*/  FMUL.FTZ R120, R12, R120 ;  /* 0x000000780c787220 */ /* 0x000fe20000410000 */
[----:B------:R-:W-:Y:S02]  /*2eb0*/  F2FP.BF16.F32.PACK_AB R12, R153, R154 ;  /* 0x0000009a990c723e */ /* 0x000fe400000010ff */
[----:B------:R3:W4:Y:S01]  /*2ec0*/  MUFU.EX2 R154, R143 ;  /* 0x0000008f009a7308 */ /* 0x0007220000000800 */
[--C-:B------:R-:W-:Y:S01]  /*2ed0*/  FADD.FTZ R128, R128, -R145.reuse ;  /* 0x8000009180807221 */ /* 0x100fe20000010000 */
[----:B------:R-:W-:Y:S01]  /*2ee0*/  FADD.FTZ R129, R129, -R145 ;  /* 0x8000009181817221 */ /* 0x000fe20000010000 */
[----:B-1----:R-:W-:Y:S01]  /*2ef0*/  F2FP.BF16.F32.PACK_AB R15, R152, R121 ;  /* 0x00000079980f723e */ /* 0x002fe200000010ff */
[----:B---3--:R-:W3:Y:S01]  /*2f00*/  LDL R143, [R1+0x4] ;  /* 0x00000400018f7983 */ /* 0x008ee20000100800 */
[----:B------:R-:W-:Y:S06]  /*2f10*/  BAR.SYNC.DEFER_BLOCKING 0x9, 0x180 ;  /* 0x0246000000007b1d */ /* 0x000fec0000010000 */
[----:B------:R-:W-:Y:S01]  /*2f20*/  MUFU.EX2 R140, R140 ;  /* 0x0000008c008c7308 */ /* 0x000fe20000000800 */
[----:B------:R-:W-:-:S07]  /*2f30*/  FFMA.FTZ R22, -R22, R22, 1 ;  /* 0x3f80000016167423 */ /* 0x000fce0000010116 */
[----:B------:R-:W1:Y:S01]  /*2f40*/  MUFU.EX2 R153, R142 ;  /* 0x0000008e00997308 */ /* 0x000e620000000800 */
[----:B----4-:R-:W-:-:S07]  /*2f50*/  FMUL.FTZ R129, R154, R129 ;  /* 0x000000819a817220 */ /* 0x010fce0000410000 */
[----:B------:R-:W-:Y:S01]  /*2f60*/  MUFU.EX2 R148, R148 ;  /* 0x0000009400947308 */ /* 0x000fe20000000800 */
[----:B------:R4:W-:Y:S07]  /*2f70*/  STSM.16.M88.4 [R155+0x30400], R12 ;  /* 0x0304000c9b007844 */ /* 0x0009ee0000000200 */
[----:B------:R-:W5:Y:S08]  /*2f80*/  MUFU.EX2 R147, R147 ;  /* 0x0000009300937308 */ /* 0x000f700000000800 */
[----:B------:R-:W-:Y:S01]  /*2f90*/  MUFU.EX2 R146, R146 ;  /* 0x0000009200927308 */ /* 0x000fe20000000800 */
[----:B----4-:R-:W-:-:S07]  /*2fa0*/  FFMA.FTZ R12, -R23, R23, 1 ;  /* 0x3f800000170c7423 */ /* 0x010fce0000010117 */
[----:B------:R-:W4:Y:S01]  /*2fb0*/  MUFU.EX2 R139, R139 ;  /* 0x0000008b008b7308 */ /* 0x000f220000000800 */
[----:B------:R-:W-:Y:S01]  /*2fc0*/  FMUL.FTZ R23, R149, R128 ;  /* 0x0000008095177220 */ /* 0x000fe20000410000 */
[--C-:B--2---:R-:W-:Y:S01]  /*2fd0*/  FADD.FTZ R13, R122, -R151.reuse ;  /* 0x800000977a0d7221 */ /* 0x104fe20000010000 */
[--C-:B------:R-:W-:Y:S02]  /*2fe0*/  FADD.FTZ R15, R123, -R151.reuse ;  /* 0x800000977b0f7221 */ /* 0x100fe40000010000 */
[----:B------:R-:W-:Y:S01]  /*2ff0*/  FMUL.FTZ R23, R22, R23 ;  /* 0x0000001716177220 */ /* 0x000fe20000410000 */
[----:B------:R-:W-:Y:S01]  /*3000*/  FMUL.FTZ R22, R12, R129 ;  /* 0x000000810c167220 */ /* 0x000fe20000410000 */
[----:B------:R-:W-:Y:S01]  /*3010*/  FADD.FTZ R12, R126, -R151 ;  /* 0x800000977e0c7221 */ /* 0x000fe20000010000 */
[----:B------:R-:W-:Y:S01]  /*3020*/  FMUL.FTZ R144, R144, R13 ;  /* 0x0000000d90907220 */ /* 0x000fe20000410000 */
[----:B------:R-:W-:Y:S01]  /*3030*/  FMUL.FTZ R150, R150, R15 ;  /* 0x0000000f96967220 */ /* 0x000fe20000410000 */
[----:B-1----:R-:W-:Y:S01]  /*3040*/  F2FP.BF16.F32.PACK_AB R14, R153, R140 ;  /* 0x0000008c990e723e */ /* 0x002fe200000010ff */
[----:B------:R-:W-:Y:S01]  /*3050*/  FMUL.FTZ R121, R121, R12 ;  /* 0x0000000c79797220 */ /* 0x000fe20000410000 */
[----:B------:R-:W-:-:S02]  /*3060*/  F2FP.BF16.F32.PACK_AB R12, R154, R149 ;  /* 0x000000959a0c723e */ /* 0x000fc400000010ff */
[----:B-----5:R-:W-:Y:S02]  /*3070*/  F2FP.BF16.F32.PACK_AB R13, R147, R148 ;  /* 0x00000094930d723e */ /* 0x020fe400000010ff */
[----:B----4-:R-:W-:Y:S02]  /*3080*/  F2FP.BF16.F32.PACK_AB R15, R139, R146 ;  /* 0x000000928b0f723e */ /* 0x010fe400000010ff */
[----:B------:R-:W-:Y:S01]  /*3090*/  R2UR UR10, R4 ;  /* 0x00000000040a72ca */ /* 0x000fe200000e0000 */
[--C-:B------:R-:W-:Y:S01]  /*30a0*/  FADD.FTZ R129, R127, -R151.reuse ;  /* 0x800000977f817221 */ /* 0x100fe20000010000 */
[----:B------:R-:W-:Y:S01]  /*30b0*/  FFMA.FTZ R156, -R17, R17, 1 ;  /* 0x3f800000119c7423 */ /* 0x000fe20000010111 */
[----:B------:R-:W-:Y:S01]  /*30c0*/  FADD.FTZ R127, R134, -R151 ;  /* 0x80000097867f7221 */ /* 0x000fe20000010000 */
[--C-:B------:R-:W-:Y:S01]  /*30d0*/  FADD.FTZ R17, R132, -R145.reuse ;  /* 0x8000009184117221 */ /* 0x100fe20000010000 */
[----:B------:R-:W-:Y:S01]  /*30e0*/  FADD.FTZ R132, R133, -R145 ;  /* 0x8000009185847221 */ /* 0x000fe20000010000 */
[--C-:B------:R-:W-:Y:S01]  /*30f0*/  FADD.FTZ R123, R130, -R151.reuse ;  /* 0x80000097827b7221 */ /* 0x100fe20000010000 */
[--C-:B------:R-:W-:Y:S01]  /*3100*/  FADD.FTZ R122, R131, -R151.reuse ;  /* 0x80000097837a7221 */ /* 0x100fe20000010000 */
[----:B------:R-:W-:Y:S01]  /*3110*/  FADD.FTZ R126, R135, -R151 ;  /* 0x80000097877e7221 */ /* 0x000fe20000010000 */
[----:B------:R-:W-:Y:S01]  /*3120*/  FMUL.FTZ R146, R146, R127 ;  /* 0x0000007f92927220 */ /* 0x000fe20000410000 */
[----:B------:R-:W-:Y:S01]  /*3130*/  FFMA.FTZ R128, -R138, R138, 1 ;  /* 0x3f8000008a807423 */ /* 0x000fe2000001018a */
[----:B------:R-:W-:Y:S01]  /*3140*/  FMUL.FTZ R17, R140, R17 ;  /* 0x000000118c117220 */ /* 0x000fe20000410000 */
[----:B------:R-:W-:Y:S01]  /*3150*/  FMUL.FTZ R152, R152, R129 ;  /* 0x0000008198987220 */ /* 0x000fe20000410000 */
[----:B------:R-:W-:Y:S01]  /*3160*/  FFMA.FTZ R9, -R9, R9, 1 ;  /* 0x3f80000009097423 */ /* 0x000fe20000010109 */
[----:B------:R-:W-:Y:S01]  /*3170*/  FFMA.FTZ R127, -R10, R10, 1 ;  /* 0x3f8000000a7f7423 */ /* 0x000fe2000001010a */
[----:B------:R-:W-:Y:S01]  /*3180*/  FFMA.FTZ R18, -R18, R18, 1 ;  /* 0x3f80000012127423 */ /* 0x000fe20000010112 */
[----:B------:R-:W-:Y:S01]  /*3190*/  FFMA.FTZ R19, -R19, R19, 1 ;  /* 0x3f80000013137423 */ /* 0x000fe20000010113 */
        /* <DEDUP_REMOVED lines=18> */
[----:B------:R-:W-:-:S02]  /*32c0*/  USHF.R.U32.HI UR5, URZ, 0x4, UR39 ;  /* 0x000000043f057899 */ /* 0x000fc40008011627 */
[----:B------:R-:W-:Y:S01]  /*32d0*/  ULEA UR4, UR10, UR4, 0xd ;  /* 0x000000040a047291 */ /* 0x000fe2000f8e683f */
[----:B------:R-:W-:Y:S01]  /*32e0*/  F2FP.BF16.F32.PACK_AB R120, R120, R11 ;  /* 0x0000000b7878723e */ /* 0x000fe200000010ff */
[----:B------:R-:W-:Y:S01]  /*32f0*/  ULOP3.LUT UR5, UR5, 0x3fff, URZ, 0xc0, !UPT ;  /* 0x00003fff05057892 */ /* 0x000fe2000f8ec03f */
[----:B------:R-:W-:Y:S01]  /*3300*/  F2FP.BF16.F32.PACK_AB R122, R125, R124 ;  /* 0x0000007c7d7a723e */ /* 0x000fe200000010ff */
[----:B------:R-:W-:Y:S01]  /*3310*/  USHF.R.U32.HI UR4, URZ, 0x4, UR4 ;  /* 0x000000043f047899 */ /* 0x000fe20008011604 */
[----:B------:R-:W-:Y:S01]  /*3320*/  F2FP.BF16.F32.PACK_AB R121, R150, R9 ;  /* 0x000000099679723e */ /* 0x000fe200000010ff */
[----:B------:R-:W-:Y:S02]  /*3330*/  ULOP3.LUT UR9, UR5, 0x1000000, URZ, 0xfc, !UPT ;  /* 0x0100000005097892 */ /* 0x000fe4000f8efc3f */
[----:B------:R-:W-:Y:S01]  /*3340*/  ULOP3.LUT UR8, UR4, 0x3fff, URZ, 0xc0, !UPT ;  /* 0x00003fff04087892 */ /* 0x000fe2000f8ec03f */
[----:B------:R-:W-:Y:S01]  /*3350*/  UMOV UR7, 0x80000020 ;  /* 0x8000002000077882 */ /* 0x000fe20000000000 */
[----:B------:R-:W-:-:S03]  /*3360*/  UMOV UR5, 0x40000040 ;  /* 0x4000004000057882 */ /* 0x000fc60000000000 */
[----:B------:R-:W-:Y:S02]  /*3370*/  UMOV UR6, UR9 ;  /* 0x0000000900067c82 */ /* 0x000fe40008000000 */
[----:B------:R-:W-:Y:S01]  /*3380*/  UMOV UR4, UR8 ;  /* 0x0000000800047c82 */ /* 0x000fe20008000000 */
[----:B---3--:R1:W-:Y:S01]  /*3390*/  STSM.16.M88.4 [R143], R12 ;  /* 0x0000000c8f007844 */ /* 0x0083e20000000200 */
[----:B------:R-:W-:Y:S01]  /*33a0*/  @!PT LDS RZ, [RZ] ;  /* 0x00000000fffff984 */ /* 0x000fe20000000800 */
[----:B------:R-:W-:Y:S01]  /*33b0*/  @!PT LDS RZ, [RZ] ;  /* 0x00000000fffff984 */ /* 0x000fe20000000800 */
[----:B------:R-:W-:Y:S01]  /*33c0*/  @!PT LDS RZ, [RZ] ;  /* 0x00000000fffff984 */ /* 0x000fe20000000800 */
[----:B------:R-:W-:Y:S01]  /*33d0*/  @!PT LDS RZ, [RZ] ;  /* 0x00000000fffff984 */ /* 0x000fe20000000800 */
[----:B------:R2:W-:Y:S06]  /*33e0*/  MEMBAR.ALL.CTA ;  /* 0x0000000000007992 */ /* 0x0005ec0000008000 */
[----:B--2---:R-:W2:Y:S01]  /*33f0*/  FENCE.VIEW.ASYNC.S ;  /* 0x00000000000073c6 */ /* 0x004ea20000000000 */
[----:B-1----:R-:W-:Y:S01]  /*3400*/  FMUL.FTZ R13, R20, R123 ;  /* 0x0000007b140d7220 */ /* 0x002fe20000410000 */
[----:B------:R-:W-:Y:S01]  /*3410*/  FMUL.FTZ R15, R137, R146 ;  /* 0x00000092890f7220 */ /* 0x000fe20000410000 */
[----:B------:R-:W-:Y:S01]  /*3420*/  F2FP.BF16.F32.PACK_AB R123, R19, R18 ;  /* 0x00000012137b723e */ /* 0x000fe200000010ff */
[----:B--2---:R-:W-:Y:S01]  /*3430*/  BAR.SYNC.DEFER_BLOCKING 0x9, 0x180 ;  /* 0x0246000000007b1d */ /* 0x004fe20000010000 */
[----:B------:R-:W-:-:S02]  /*3440*/  F2FP.BF16.F32.PACK_AB R12, R22, R23 ;  /* 0x00000017160c723e */ /* 0x000fc400000010ff */
[----:B------:R-:W-:Y:S02]  /*3450*/  F2FP.BF16.F32.PACK_AB R14, R17, R128 ;  /* 0x00000080110e723e */ /* 0x000fe400000010ff */
[----:B------:R-:W-:Y:S02]  /*3460*/  F2FP.BF16.F32.PACK_AB R13, R10, R13 ;  /* 0x0000000d0a0d723e */ /* 0x000fe400000010ff */
[----:B------:R-:W-:Y:S01]  /*3470*/  F2FP.BF16.F32.PACK_AB R15, R136, R15 ;  /* 0x0000000f880f723e */ /* 0x000fe200000010ff */
        /* <DEDUP_REMOVED lines=15> */
[----:B-1----:R-:W-:-:S04]  /*3570*/  IMAD.U32 R143, RZ, RZ, UR37 ;  /* 0x00000025ff8f7e24 */ /* 0x002fc8000f8e00ff */
[----:B------:R-:W-:Y:S01]  /*3580*/  VIADD R143, R143, 0x33400 ;  /* 0x000334008f8f7836 */ /* 0x000fe20000000000 */
[----:B------:R-:W-:Y:S02]  /*3590*/  WARPGROUP.DEPBAR.LE gsb0, 0x0 ;  /* 0x00008000000079c5 */ /* 0x000fe40000010000 */
[----:B------:R-:W-:-:S06]  /*35a0*/  WARPGROUP.ARRIVE ;  /* 0x00000000000079c5 */ /* 0x000fcc0000000000 */
[----:B------:R-:W-:Y:S01]  /*35b0*/  HGMMA.64x96x16.F32.BF16 R72, gdesc[UR4].tnspA.tnspB, R72, gsb0 ;  /* 0x61600000044879f0 */ /* 0x000fe20008001848 */
[----:B------:R-:W-:Y:S01]  /*35c0*/  R2UR UR5, R143 ;  /* 0x000000008f0572ca */ /* 0x000fe200000e0000 */
[----:B------:R-:W-:Y:S02]  /*35d0*/  UIMAD UR4, UR10, 0x3000, UR37 ;  /* 0x000030000a0478a4 */ /* 0x000fe4000f8e0225 */
[----:B------:R-:W-:-:S10]  /*35e0*/  UIADD3 UR6, UR9, 0xc0, URZ ;  /* 0x000000c009067890 */ /* 0x000fd4000fffe03f */
[----:B------:R-:W-:-:S04]  /*35f0*/  USHF.R.U32.HI UR5, URZ, 0x4, UR5 ;  /* 0x000000043f057899 */ /* 0x000fc80008011605 */
[----:B------:R-:W-:Y:S02]  /*3600*/  ULOP3.LUT UR12, UR5, 0x3fff, URZ, 0xc0, !UPT ;  /* 0x00003fff050c7892 */ /* 0x000fe4000f8ec03f */
[----:B------:R-:W-:Y:S02]  /*3610*/  USHF.R.U32.HI UR5, URZ, 0x4, UR4 ;  /* 0x000000043f057899 */ /* 0x000fe40008011604 */
[----:B------:R-:W-:Y:S02]  /*3620*/  UIADD3 UR4, UR8, 0x180, URZ ;  /* 0x0000018008047890 */ /* 0x000fe4000fffe03f */
[----:B------:R-:W-:Y:S01]  /*3630*/  ULOP3.LUT UR10, UR5, 0x3fff, URZ, 0xc0, !UPT ;  /* 0x00003fff050a7892 */ /* 0x000fe2000f8ec03f */
[----:B------:R-:W-:Y:S02]  /*3640*/  UMOV UR7, 0x80000020 ;  /* 0x8000002000077882 */ /* 0x000fe40000000000 */
[----:B------:R-:W-:Y:S01]  /*3650*/  UMOV UR5, 0x40000040 ;  /* 0x4000004000057882 */ /* 0x000fe20000000000 */
[----:B------:R-:W-:-:S02]  /*3660*/  WARPGROUP.DEPBAR.LE gsb0, 0x0 ;  /* 0x00008000000079c5 */ /* 0x000fc40000010000 */
[----:B------:R-:W-:-:S06]  /*3670*/  WARPGROUP.ARRIVE ;  /* 0x00000000000079c5 */ /* 0x000fcc0000000000 */
[----:B------:R-:W-:Y:S01]  /*3680*/  HGMMA.64x96x16.F32.BF16 R72, gdesc[UR4].tnspA.tnspB, R72, gsb0 ;  /* 0x61600000044879f0 */ /* 0x000fe20008001848 */
        /* <DEDUP_REMOVED lines=52> */
.L_x_2538:
        /* <DEDUP_REMOVED lines=60> */
.L_x_2539:
[----:B------:R-:W-:Y:S01]  /*3d90*/  VIADD R16, R16, 0x1 ;  /* 0x0000000110107836 */ /* 0x000fe20000000000 */
[----:B------:R-:W-:Y:S01]  /*3da0*/  LOP3.LUT R5, R5, 0x1, RZ, 0x3c, !PT ;  /* 0x0000000105057812 */ /* 0x000fe200078e3cff */
[----:B------:R-:W-:Y:S02]  /*3db0*/  VIADD R2, R2, 0x1 ;  /* 0x0000000102027836 */ /* 0x000fe40000000000 */
[----:B------:R-:W-:Y:S01]  /*3dc0*/  VIADD R3, R3, 0x36420 ;  /* 0x0003642003037836 */ /* 0x000fe20000000000 */
[----:B------:R-:W-:Y:S02]  /*3dd0*/  ISETP.GE.AND P1, PT, R16, UR36, PT ;  /* 0x0000002410007c0c */ /* 0x000fe4000bf26270 */
[----:B------:R-:W-:Y:S02]  /*3de0*/  ISETP.NE.AND P0, PT, R2, 0x2, PT ;  /* 0x000000020200780c */ /* 0x000fe40003f05270 */
[----:B------:R-:W-:Y:S02]  /*3df0*/  PRMT R3, RZ, 0x654, R3 ;  /* 0x00000654ff037816 */ /* 0x000fe40000000003 */
[----:B-1----:R-:W-:-:S02]  /*3e00*/  SEL R10, RZ, 0x1, P0 ;  /* 0x00000001ff0a7807 */ /* 0x002fc40000000000 */
[----:B------:R1:W-:Y:S01]  /*3e10*/  SYNCS.ARRIVE.TRANS64.RED.A1T0 RZ, [R3+URZ], RZ ;  /* 0x000000ff03ff79a7 */ /* 0x0003e2000810043f */
[----:B------:R-:W-:Y:S02]  /*3e20*/  SEL R2, R2, RZ, P0 ;  /* 0x000000ff02027207 */ /* 0x000fe40000000000 */
[----:B------:R-:W-:Y:S02]  /*3e30*/  LOP3.LUT R7, R7, R10, RZ, 0x3c, !PT ;  /* 0x0000000a07077212 */ /* 0x000fe400078e3cff */
        /* <DEDUP_REMOVED lines=51> */
.L_x_2522:
[----:B------:R-:W-:Y:S05]  /*4170*/  @P0 BRA `(.L_x_2541) ;  /* 0x0000000c005c0947 */ /* 0x000fea0003800000 */
[----:B------:R-:W2:Y:S01]  /*4180*/  S2UR UR4, SR_CgaCtaId ;  /* 0x00000000000479c3 */ /* 0x000ea20000008800 */
[----:B------:R-:W-:Y:S02]  /*4190*/  UMOV UR37, 0x400 ;  /* 0x0000040000257882 */ /* 0x000fe40000000000 */
[----:B--2---:R-:W-:-:S06]  /*41a0*/  ULEA UR37, UR4, UR37, 0x18 ;  /* 0x0000002504257291 */ /* 0x004fcc000f8ec03f */
        /* <DEDUP_REMOVED lines=8> */
[----:B-1----:R-:W1:Y:S01]  /*4230*/  LDC.64 R2, c[0x4][R2] ;  /* 0x0100000002027b82 */ /* 0x002e620000000a00 */
        /* <DEDUP_REMOVED lines=10> */
.L_x_2542:
        /* <DEDUP_REMOVED lines=20> */
.L_x_2543:
        /* <DEDUP_REMOVED lines=18> */
.L_x_2544:
        /* <DEDUP_REMOVED lines=18> */
.L_x_2545:
[----:B------:R-:W2:Y:S01]  /*4660*/  S2R R0, SR_TID.X ;  /* 0x0000000000007919 */ /* 0x000ea20000002100 */
        /* <DEDUP_REMOVED lines=15> */
[----:B--2---:R-:W-:Y:S01]  /*4760*/  VIADD R5, R0, 0xffffff80 ;  /* 0xffffff8000057836 */ /* 0x004fe20000000000 */
        /* <DEDUP_REMOVED lines=10> */
[----:B-1----:R-:W-:Y:S01]  /*4810*/  IMAD.SHL.U32 R3, R7, 0x10, RZ ;  /* 0x0000001007037824 */ /* 0x002fe200078e00ff */
        /* <DEDUP_REMOVED lines=70> */
[----:B------:R-:W-:Y:S01]  /*4c80*/  ULDC.64 UR6, c[0x0][0x198] ;  /* 0x0000660000067ab9 */ /* 0x000fe20000000a00 */
[----:B------:R-:W-:Y:S02]  /*4c90*/  UIADD3 UR40, UR37, 0x9000, URZ ;  /* 0x0000900025287890 */ /* 0x000fe4000fffe03f */
[----:B------:R-:W-:Y:S02]  /*4ca0*/  UIADD3 UR4, UP0, UR6, 0x770, URZ ;  /* 0x0000077006047890 */ /* 0x000fe4000ff1e03f */
[----:B------:R-:W-:Y:S02]  /*4cb0*/  UIMAD UR42, UR38, 0x60, URZ ;  /* 0x00000060262a78a4 */ /* 0x000fe4000f8e023f */
[----:B------:R-:W-:Y:S02]  /*4cc0*/  UIADD3.X UR5, URZ, UR7, URZ, UP0, !UPT ;  /* 0x000000073f057290 */ /* 0x000fe400087fe43f */
[----:B------:R-:W-:Y:S02]  /*4cd0*/  UIADD3 UR6, UP0, UR6, 0x670, URZ ;  /* 0x0000067006067890 */ /* 0x000fe4000ff1e03f */
[----:B------:R-:W-:-:S02]  /*4ce0*/  UIADD3 UR32, UR37, 0xc000, URZ ;  /* 0x0000c00025207890 */ /* 0x000fc4000fffe03f */
[----:B------:R-:W-:Y:S02]  /*4cf0*/  UIADD3 UR24, UR37, 0xf000, URZ ;  /* 0x0000f00025187890 */ /* 0x000fe4000fffe03f */
[----:B------:R-:W-:Y:S02]  /*4d00*/  UIADD3.X UR7, URZ, UR7, URZ, UP0, !UPT ;  /* 0x000000073f077290 */ /* 0x000fe400087fe43f */
[----:B------:R-:W-:Y:S02]  /*4d10*/  UIADD3 UR16, UR37, 0x3000, URZ ;  /* 0x0000300025107890 */ /* 0x000fe4000fffe03f */
[----:B------:R-:W-:Y:S01]  /*4d20*/  UIADD3 UR8, UR37, 0x6000, URZ ;  /* 0x0000600025087890 */ /* 0x000fe2000fffe03f */
[----:B------:R-:W-:Y:S01]  /*4d30*/  UMOV UR41, URZ ;  /* 0x0000003f00297c82 */ /* 0x000fe20008000000 */
[----:B------:R-:W-:Y:S01]  /*4d40*/  UMOV UR33, 0x40 ;  /* 0x0000004000217882 */ /* 0x000fe20000000000 */
[----:B------:R-:W-:Y:S01]  /*4d50*/  UMOV UR35, UR43 ;  /* 0x0000002b00237c82 */ /* 0x000fe20008000000 */
[----:B------:R-:W-:Y:S01]  /*4d60*/  UMOV UR36, UR44 ;  /* 0x0000002c00247c82 */ /* 0x000fe20008000000 */
[----:B------:R-:W-:Y:S01]  /*4d70*/  UMOV UR34, UR42 ;  /* 0x0000002a00227c82 */ /* 0x000fe20008000000 */
[----:B------:R-:W-:Y:S01]  /*4d80*/  UMOV UR25, 0x80 ;  /* 0x0000008000197882 */ /* 0x000fe20000000000 */
[----:B------:R-:W-:Y:S01]  /*4d90*/  UMOV UR27, UR43 ;  /* 0x0000002b001b7c82 */ /* 0x000fe20008000000 */
[----:B------:R-:W-:Y:S01]  /*4da0*/  UMOV UR28, UR44 ;  /* 0x0000002c001c7c82 */ /* 0x000fe20008000000 */
[----:B------:R1:W-:Y:S01]  /*4db0*/  UTMASTG.4D [UR40], [UR4] ;  /* 0x00000028040073b5 */ /* 0x0003e20008018000 */
[----:B------:R-:W-:Y:S01]  /*4dc0*/  UMOV UR26, UR42 ;  /* 0x0000002a001a7c82 */ /* 0x000fe20008000000 */
[----:B------:R-:W-:Y:S01]  /*4dd0*/  UMOV UR17, 0x40 ;  /* 0x0000004000117882 */ /* 0x000fe20000000000 */
[----:B------:R-:W-:Y:S01]  /*4de0*/  UMOV UR19, UR43 ;  /* 0x0000002b00137c82 */ /* 0x000fe20008000000 */
[----:B------:R-:W-:Y:S01]  /*4df0*/  UMOV UR20, UR44 ;  /* 0x0000002c00147c82 */ /* 0x000fe20008000000 */
[----:B------:R-:W-:Y:S01]  /*4e00*/  UMOV UR18, UR42 ;  /* 0x0000002a00127c82 */ /* 0x000fe20008000000 */
[----:B------:R-:W-:Y:S01]  /*4e10*/  UMOV UR9, 0x80 ;  /* 0x0000008000097882 */ /* 0x000fe20000000000 */
[----:B------:R-:W-:Y:S01]  /*4e20*/  UMOV UR11, UR43 ;  /* 0x0000002b000b7c82 */ /* 0x000fe20008000000 */
[----:B------:R3:W-:Y:S01]  /*4e30*/  UTMASTG.4D [UR32], [UR4] ;  /* 0x00000020040073b5 */ /* 0x0007e20008018000 */
[----:B------:R-:W-:Y:S01]  /*4e40*/  UMOV UR12, UR44 ;  /* 0x0000002c000c7c82 */ /* 0x000fe20008000000 */
[----:B------:R-:W-:Y:S01]  /*4e50*/  UMOV UR10, UR42 ;  /* 0x0000002a000a7c82 */ /* 0x000fe20008000000 */
[----:B------:R3:W-:Y:S01]  /*4e60*/  UTMASTG.4D [UR24], [UR4] ;  /* 0x00000018040073b5 */ /* 0x0007e20008018000 */
[----:B-1----:R-:W-:-:S02]  /*4e70*/  UMOV UR40, UR37 ;  /* 0x0000002500287c82 */ /* 0x002fc40008000000 */
[----:B------:R3:W-:Y:S01]  /*4e80*/  UTMASTG.4D [UR40], [UR6] ;  /* 0x00000028060073b5 */ /* 0x0007e20008018000 */
[----:B------:R3:W-:Y:S01]  /*4e90*/  UTMASTG.4D [UR16], [UR6] ;  /* 0x00000010060073b5 */ /* 0x0007e20008018000 */
[----:B------:R3:W-:Y:S02]  /*4ea0*/  UTMASTG.4D [UR8], [UR6] ;  /* 0x00000008060073b5 */ /* 0x0007e40008018000 */
[----:B---3--:R0:W-:Y:S02]  /*4eb0*/  UTMACMDFLUSH ;  /* 0x00000000000079b7 */ /* 0x0081e40000000000 */
.L_x_2547:
[----:B------:R-:W-:Y:S05]  /*4ec0*/  BSYNC B0 ;  /* 0x0000000000007941 */ /* 0x000fea0003800000 */
.L_x_2546:
[----:B------:R-:W-:-:S04]  /*4ed0*/  DEPBAR.LE SB0, 0x0 ;  /* 0x000080000000791a */ /* 0x000fc80000000000 */
[----:B------:R-:W-:Y:S05]  /*4ee0*/  EXIT ;  /* 0x000000000000794d */ /* 0x000fea0003800000 */
.L_x_2541:
[----:B------:R-:W2:Y:S01]  /*4ef0*/  S2R R0, SR_TID.X ;  /* 0x0000000000007919 */ /* 0x000ea20000002100 */
[----:B-1----:R-:W1:Y:S01]  /*4f00*/  LDC.64 R2, c[0x0][0x820] ;  /* 0x00020800ff027b82 */ /* 0x002e620000000a00 */
[----:B------:R-:W-:Y:S01]  /*4f10*/  ULDC.64 UR4, c[0x0][0x808] ;  /* 0x0002020000047ab9 */ /* 0x000fe20000000a00 */
[----:B------:R-:W-:Y:S01]  /*4f20*/  USHF.R.S32.HI UR10, URZ, 0x1f, UR43 ;  /* 0x0000001f3f0a7899 */ /* 0x000fe2000801142b */
[----:B------:R-:W-:Y:S01]  /*4f30*/  BSSY B0, `(.L_x_2548) ;  /* 0x000002f000007945 */ /* 0x000fe20003800000 */
[----:B------:R-:W-:Y:S02]  /*4f40*/  UIMAD UR4, UR38, -0x60, UR4 ;  /* 0xffffffa0260478a4 */ /* 0x000fe4000f8e0204 */
[----:B------:R-:W-:Y:S02]  /*4f50*/  USHF.R.S32.HI UR11, URZ, 0x1f, UR44 ;  /* 0x0000001f3f0b7899 */ /* 0x000fe4000801142c */
[----:B------:R-:W3:Y:S01]  /*4f60*/  LDC.64 R10, c[0x0][0x828] ;  /* 0x00020a00ff0a7b82 */ /* 0x000ee20000000a00 */
[----:B------:R-:W-:-:S07]  /*4f70*/  ULDC.64 UR6, c[0x0][0x208] ;  /* 0x0000820000067ab9 */ /* 0x000fce0000000a00 */
[----:B------:R-:W4:Y:S08]  /*4f80*/  LDC.64 R16, c[0x0][0x850] ;  /* 0x00021400ff107b82 */ /* 0x000f300000000a00 */
[----:B------:R-:W3:Y:S01]  /*4f90*/  LDC.64 R18, c[0x0][0x858] ;  /* 0x00021600ff127b82 */ /* 0x000ee20000000a00 */
[----:B--2---:R-:W-:Y:S02]  /*4fa0*/  VIADD R7, R0, 0xffffff80 ;  /* 0xffffff8000077836 */ /* 0x004fe40000000000 */
[----:B-1----:R-:W-:-:S02]  /*4fb0*/  IMAD R0, R2, UR10, RZ ;  /* 0x0000000a02007c24 */ /* 0x002fc4000f8e02ff */
[----:B------:R-:W-:-:S05]  /*4fc0*/  IMAD.HI R4, R7, 0x2aaaaaab, RZ ;  /* 0x2aaaaaab07047827 */ /* 0x000fca00078e02ff */
[----:B------:R-:W-:-:S04]  /*4fd0*/  SHF.R.U32.HI R5, RZ, 0x1f, R4 ;  /* 0x0000001fff057819 */ /* 0x000fc80000011604 */
[----:B------:R-:W-:-:S04]  /*4fe0*/  LEA.HI.SX32 R4, R4, R5, 0x1e ;  /* 0x0000000504047211 */ /* 0x000fc800078ff2ff */
[C---:B------:R-:W-:Y:S01]  /*4ff0*/  ISETP.GE.AND P3, PT, R4.reuse, UR4, PT ;  /* 0x0000000404007c0c */ /* 0x040fe2000bf66270 */
[C---:B------:R-:W-:Y:S02]  /*5000*/  IMAD R6, R4.reuse, -0x18, R7 ;  /* 0xffffffe804067824 */ /* 0x040fe400078e0207 */
[----:B------:R-:W-:Y:S02]  /*5010*/  VIADD R5, R4, 0x10 ;  /* 0x0000001004057836 */ /* 0x000fe40000000000 */
[----:B------:R-:W-:Y:S02]  /*5020*/  IMAD.SHL.U32 R6, R6, 0x8, RZ ;  /* 0x0000000806067824 */ /* 0x000fe400078e00ff */
[C---:B------:R-:W-:Y:S01]  /*5030*/  VIADD R9, R4.reuse, 0x40 ;  /* 0x0000004004097836 */ /* 0x040fe20000000000 */
[----:B------:R-:W-:Y:S01]  /*5040*/  ISETP.GE.AND P4, PT, R5, UR4, PT ;  /* 0x0000000405007c0c */ /* 0x000fe2000bf86270 */
[----:B------:R-:W-:Y:S01]  /*5050*/  IMAD R5, R3, UR43, R0 ;  /* 0x0000002b03057c24 */ /* 0x000fe2000f8e0200 */
[--C-:B------:R-:W-:Y:S01]  /*5060*/  SHF.R.S32.HI R7, RZ, 0x1f, R6.reuse ;  /* 0x0000001fff077819 */ /* 0x100fe20000011406 */
[----:B------:R-:W-:Y:S01]  /*5070*/  VIADD R0, R4, 0x20 ;  /* 0x0000002004007836 */ /* 0x000fe20000000000 */
[----:B------:R-:W-:Y:S01]  /*5080*/  ISETP.GE.OR P6, PT, R6, UR5, P3 ;  /* 0x0000000506007c0c */ /* 0x000fe20009fc6670 */
[----:B------:R-:W-:Y:S01]  /*5090*/  VIADD R8, R4, 0x30 ;  /* 0x0000003004087836 */ /* 0x000fe20000000000 */
[----:B------:R-:W-:Y:S01]  /*50a0*/  ISETP.GE.AND P1, PT, R9, UR4, PT ;  /* 0x0000000409007c0c */ /* 0x000fe2000bf26270 */
[----:B------:R-:W-:Y:S01]  /*50b0*/  IMAD.WIDE.U32 R2, R2, UR43, R6 ;  /* 0x0000002b02027c25 */ /* 0x000fe2000f8e0006 */
[----:B------:R-:W-:-:S02]  /*50c0*/  ISETP.GE.AND P5, PT, R0, UR4, PT ;  /* 0x0000000400007c0c */ /* 0x000fc4000bfa6270 */
[----:B------:R-:W-:Y:S01]  /*50d0*/  ISETP.GE.AND P0, PT, R8, UR4, PT ;  /* 0x0000000408007c0c */ /* 0x000fe2000bf06270 */
[----:B------:R-:W-:Y:S01]  /*50e0*/  IMAD.IADD R3, R3, 0x1, R5 ;  /* 0x0000000103037824 */ /* 0x000fe200078e0205 */
[----:B------:R-:W-:Y:S01]  /*50f0*/  SHF.R.S32.HI R5, RZ, 0x1f, R4 ;  /* 0x0000001fff057819 */ /* 0x000fe20000011404 */
[----:B---3--:R-:W-:Y:S01]  /*5100*/  IMAD R0, R10, UR11, RZ ;  /* 0x0000000b0a007c24 */ /* 0x008fe2000f8e02ff */
[----:B------:R-:W-:Y:S01]  /*5110*/  ISETP.GE.OR P2, PT, R6, UR5, P4 ;  /* 0x0000000506007c0c */ /* 0x000fe2000a746670 */
[----:B------:R-:W-:Y:S02]  /*5120*/  IMAD.U32 R9, RZ, RZ, UR38 ;  /* 0x00000026ff097e24 */ /* 0x000fe4000f8e00ff */
[----:B------:R-:W-:Y:S02]  /*5130*/  IMAD R11, R11, UR44, R0 ;  /* 0x0000002c0b0b7c24 */ /* 0x000fe4000f8e0200 */
[----:B------:R-:W-:-:S04]  /*5140*/  IMAD.WIDE.U32 R12, R10, UR44, R2 ;  /* 0x0000002c0a0c7c25 */ /* 0x000fc8000f8e0002 */
[----:B------:R-:W-:-:S04]  /*5150*/  IMAD.WIDE R2, R9, 0x60, R4 ;  /* 0x0000006009027825 */ /* 0x000fc800078e0204 */
[----:B------:R-:W-:Y:S01]  /*5160*/  IMAD.IADD R11, R13, 0x1, R11 ;  /* 0x000000010d0b7824 */ /* 0x000fe200078e020b */
[----:B----4-:R-:W-:Y:S06]  /*5170*/  @P6 BRA `(.L_x_2549) ;  /* 0x0000000000286947 */ /* 0x010fec0003800000 */
        /* <DEDUP_REMOVED lines=10> */
.L_x_2549:
[----:B------:R-:W-:Y:S05]  /*5220*/  BSYNC B0 ;  /* 0x0000000000007941 */ /* 0x000fea0003800000 */
.L_x_2548:
[----:B------:R-:W-:Y:S01]  /*5230*/  BSSY B0, `(.L_x_2550) ;  /* 0x0000010000007945 */ /* 0x000fe20003800000 */
[----:B------:R-:W-:-:S03]  /*5240*/  ISETP.GE.OR P6, PT, R6, UR5, P5 ;  /* 0x0000000506007c0c */ /* 0x000fc6000afc6670 */
        /* <DEDUP_REMOVED lines=14> */
.L_x_2551:
[----:B------:R-:W-:Y:S05]  /*5330*/  BSYNC B0 ;  /* 0x0000000000007941 */ /* 0x000fea0003800000 */
.L_x_2550:
[----:B------:R-:W-:Y:S01]  /*5340*/  BSSY B0, `(.L_x_2552) ;  /* 0x0000010000007945 */ /* 0x000fe20003800000 */
[----:B------:R-:W-:-:S03]  /*5350*/  ISETP.GE.OR P2, PT, R6, UR5, P0 ;  /* 0x0000000506007c0c */ /* 0x000fc60008746670 */
[----:B------:R-:W-:Y:S10]  /*5360*/  @P6 BRA `(.L_x_2553) ;  /* 0x0000000000346947 */ /* 0x000ff40003800000 */
[----:B-12---:R-:W-:Y:S01]  /*5370*/  IADD3 R15, P6, R2, 0x20, RZ ;  /* 0x00000020020f7810 */ /* 0x006fe20007fde0ff */
        /* <DEDUP_REMOVED lines=12> */
.L_x_2553:
[----:B------:R-:W-:Y:S05]  /*5440*/  BSYNC B0 ;  /* 0x0000000000007941 */ /* 0x000fea0003800000 */
.L_x_2552:
[----:B------:R-:W-:Y:S01]  /*5450*/  BSSY B0, `(.L_x_2554) ;  /* 0x0000011000007945 */ /* 0x000fe20003800000 */
[----:B------:R-:W-:Y:S01]  /*5460*/  ISETP.GE.OR P6, PT, R6, UR5, P1 ;  /* 0x0000000506007c0c */ /* 0x000fe20008fc6670 */
        /* <DEDUP_REMOVED lines=15> */
.L_x_2555:
[----:B------:R-:W-:Y:S05]  /*5560*/  BSYNC B0 ;  /* 0x0000000000007941 */ /* 0x000fea0003800000 */
.L_x_2554:
[----:B------:R-:W-:Y:S01]  /*5570*/  ISETP.GE.AND P2, PT, R0, UR4, PT ;  /* 0x0000000400007c0c */ /* 0x000fe2000bf46270 */
[C---:B------:R-:W-:Y:S01]  /*5580*/  IMAD R0, R16.reuse, UR10, RZ ;  /* 0x0000000a10007c24 */ /* 0x040fe2000f8e02ff */
[----:B------:R-:W-:Y:S01]  /*5590*/  ULDC UR8, c[0x0][0x83c] ;  /* 0x00020f0000087ab9 */ /* 0x000fe20000000800 */
[----:B------:R-:W-:Y:S01]  /*55a0*/  BSSY B0, `(.L_x_2556) ;  /* 0x0000011000007945 */ /* 0x000fe20003800000 */
[----:B----4-:R-:W-:-:S04]  /*55b0*/  IMAD.WIDE.U32 R8, R16, UR43, R6 ;  /* 0x0000002b10087c25 */ /* 0x010fc8000f8e0006 */
[----:B------:R-:W-:Y:S01]  /*55c0*/  IMAD R17, R17, UR43, R0 ;  /* 0x0000002b11117c24 */ /* 0x000fe2000f8e0200 */
[----:B------:R-:W-:Y:S06]  /*55d0*/  @P6 BRA `(.L_x_2557) ;  /* 0x0000000000346947 */ /* 0x000fec0003800000 */
[----:B-123--:R-:W-:Y:S01]  /*55e0*/  IADD3 R15, P6, R2, 0x40, RZ ;  /* 0x00000040020f7810 */ /* 0x00efe20007fde0ff */
        /* <DEDUP_REMOVED lines=12> */
.L_x_2557:
[----:B------:R-:W-:Y:S05]  /*56b0*/  BSYNC B0 ;  /* 0x0000000000007941 */ /* 0x000fea0003800000 */
.L_x_2556:
[----:B------:R-:W-:Y:S01]  /*56c0*/  ISETP.GE.OR P6, PT, R6, UR5, P2 ;  /* 0x0000000506007c0c */ /* 0x000fe200097c6670 */
[----:B------:R-:W-:Y:S01]  /*56d0*/  IMAD.IADD R9, R9, 0x1, R17 ;  /* 0x0000000109097824 */ /* 0x000fe200078e0211 */
[----:B------:R-:W-:Y:S01]  /*56e0*/  BSSY B0, `(.L_x_2558) ;  /* 0x0000018000007945 */ /* 0x000fe20003800000 */
[----:B------:R-:W-:Y:S01]  /*56f0*/  IMAD R0, R18, UR11, RZ ;  /* 0x0000000b12007c24 */ /* 0x000fe2000f8e02ff */
[----:B------:R-:W-:Y:S01]  /*5700*/  ISETP.GE.OR P3, PT, R6, UR8, P3 ;  /* 0x0000000806007c0c */ /* 0x000fe20009f66670 */
[----:B------:R-:W-:Y:S01]  /*5710*/  IMAD.WIDE.U32 R8, R18, UR44, R8 ;  /* 0x0000002c12087c25 */ /* 0x000fe2000f8e0008 */
[C---:B------:R-:W-:Y:S02]  /*5720*/  ISETP.GE.OR P4, PT, R6.reuse, UR8, P4 ;  /* 0x0000000806007c0c */ /* 0x040fe4000a786670 */
[C---:B------:R-:W-:Y:S01]  /*5730*/  ISETP.GE.OR P5, PT, R6.reuse, UR8, P5 ;  /* 0x0000000806007c0c */ /* 0x040fe2000afa6670 */
[----:B-1234-:R-:W-:Y:S01]  /*5740*/  IMAD R15, R19, UR44, R0 ;  /* 0x0000002c130f7c24 */ /* 0x01efe2000f8e0200 */
[----:B------:R-:W-:-:S02]  /*5750*/  ISETP.GE.OR P0, PT, R6, UR8, P0 ;  /* 0x0000000806007c0c */ /* 0x000fc40008706670 */
[C---:B------:R-:W-:Y:S02]  /*5760*/  ISETP.GE.OR P1, PT, R6.reuse, UR8, P1 ;  /* 0x0000000806007c0c */ /* 0x040fe40008f26670 */
[----:B------:R-:W-:Y:S01]  /*5770*/  ISETP.GE.OR P2, PT, R6, UR8, P2 ;  /* 0x0000000806007c0c */ /* 0x000fe20009746670 */
[----:B------:R-:W-:-:S12]  /*5780*/  @P6 BRA `(.L_x_2559) ;  /* 0x0000000000346947 */ /* 0x000fd80003800000 */
        /* <DEDUP_REMOVED lines=13> */
.L_x_2559:
[----:B------:R-:W-:Y:S05]  /*5860*/  BSYNC B0 ;  /* 0x0000000000007941 */ /* 0x000fea0003800000 */
.L_x_2558:
[----:B------:R-:W-:Y:S01]  /*5870*/  BSSY B0, `(.L_x_2560) ;  /* 0x000000d000007945 */ /* 0x000fe20003800000 */
[----:B-1----:R-:W-:-:S03]  /*5880*/  IMAD.IADD R7, R9, 0x1, R15 ;  /* 0x0000000109077824 */ /* 0x002fc600078e020f */
        /* <DEDUP_REMOVED lines=11> */
.L_x_2561:
[----:B------:R-:W-:Y:S05]  /*5940*/  BSYNC B0 ;  /* 0x0000000000007941 */ /* 0x000fea0003800000 */
.L_x_2560:
        /* <DEDUP_REMOVED lines=15> */
.L_x_2563:
[----:B------:R-:W-:Y:S05]  /*5a40*/  BSYNC B0 ;  /* 0x0000000000007941 */ /* 0x000fea0003800000 */
.L_x_2562:
[----:B------:R-:W-:Y:S04]  /*5a50*/  BSSY B0, `(.L_x_2564) ;  /* 0x000000f000007945 */ /* 0x000fe80003800000 */
[----:B------:R-:W-:Y:S05]  /*5a60*/  @P5 BRA `(.L_x_2565) ;  /* 0x0000000000345947 */ /* 0x000fea0003800000 */
        /* <DEDUP_REMOVED lines=13> */
.L_x_2565:
[----:B------:R-:W-:Y:S05]  /*5b40*/  BSYNC B0 ;  /* 0x0000000000007941 */ /* 0x000fea0003800000 */
.L_x_2564:
[----:B------:R-:W-:Y:S04]  /*5b50*/  BSSY B0, `(.L_x_2566) ;  /* 0x000000f000007945 */ /* 0x000fe80003800000 */
[----:B------:R-:W-:Y:S05]  /*5b60*/  @P0 BRA `(.L_x_2567) ;  /* 0x0000000000340947 */ /* 0x000fea0003800000 */
        /* <DEDUP_REMOVED lines=13> */
.L_x_2567:
[----:B------:R-:W-:Y:S05]  /*5c40*/  BSYNC B0 ;  /* 0x0000000000007941 */ /* 0x000fea0003800000 */
.L_x_2566:
[----:B------:R-:W-:Y:S04]  /*5c50*/  BSSY B0, `(.L_x_2568) ;  /* 0x000000f000007945 */ /* 0x000fe80003800000 */
[----:B------:R-:W-:Y:S05]  /*5c60*/  @P1 BRA `(.L_x_2569) ;  /* 0x0000000000341947 */ /* 0x000fea0003800000 */
[----:B-1234-:R-:W-:Y:S01]  /*5c70*/  IADD3 R11, P0, R2, 0x40, RZ ;  /* 0x00000040020b7810 */ /* 0x01efe20007f1e0ff */
        /* <DEDUP_REMOVED lines=12> */
.L_x_2569:
[----:B------:R-:W-:Y:S05]  /*5d40*/  BSYNC B0 ;  /* 0x0000000000007941 */ /* 0x000fea0003800000 */
.L_x_2568:
        /* <DEDUP_REMOVED lines=15> */
.L_x_2571:
[----:B------:R-:W-:Y:S05]  /*5e40*/  BSYNC B0 ;  /* 0x0000000000007941 */ /* 0x000fea0003800000 */
.L_x_2570:
[----:B------:R-:W-:Y:S05]  /*5e50*/  EXIT ;  /* 0x000000000000794d */ /* 0x000fea0003800000 */
.L_x_2518:
[----:B------:R-:W-:-:S08]  /*5e60*/  NOP ;  /* 0x0000000000007918 */ /* 0x000fd00000000000 */
[----:B---3--:R-:W1:-:S00]  /*5e70*/  USETMAXREG.DEALLOC.CTAPOOL 0x20 ;  /* 0x00000020000079c8 */ /* 0x008e4000080e0500 */
[----:B-1----:R-:W-:Y:S01]  /*5e80*/  LOP3.LUT R0, R0, 0x3, RZ, 0xc0, !PT ;  /* 0x0000000300007812 */ /* 0x002fe200078ec0ff */
[----:B------:R-:W-:Y:S05]  /*5e90*/  BSSY B0, `(.L_x_2572) ;  /* 0x000039a000007945 */ /* 0x000fea0003800000 */
[----:B------:R-:W1:Y:S02]  /*5ea0*/  SHFL.IDX PT, R0, R0, RZ, 0x1f ;  /* 0x00001fff00007589 */ /* 0x000e6400000e0000 */
[----:B-1----:R-:W-:-:S13]  /*5eb0*/  ISETP.NE.AND P0, PT, R0, RZ, PT ;  /* 0x000000ff0000720c */ /* 0x002fda0003f05270 */
[----:B------:R-:W-:Y:S05]  /*5ec0*/  @!P0 BRA `(.L_x_2573) ;  /* 0x0000001000908947 */ /* 0x000fea0003800000 */
[----:B------:R-:W-:-:S13]  /*5ed0*/  ISETP.NE.AND P0, PT, R0, 0x1, PT ;  /* 0x000000010000780c */ /* 0x000fda0003f05270 */
[----:B------:R-:W-:Y:S05]  /*5ee0*/  @P0 BRA `(.L_x_2574) ;  /* 0x0000003800500947 */ /* 0x000fea0003800000 */
[----:B------:R-:W1:Y:S01]  /*5ef0*/  S2UR UR7, SR_CTAID.X ;  /* 0x00000000000779c3 */ /* 0x000e620000002500 */
[----:B------:R-:W-:Y:S02]  /*5f00*/  ULDC UR8, c[0x0][0xb50] ;  /* 0x0002d40000087ab9 */ /* 0x000fe40000000800 */
[----:B------:R-:W-:-:S05]  /*5f10*/  UISETP.NE.AND UP0, UPT, UR8, 0x1, UPT ;  /* 0x000000010800788c */ /* 0x000fca000bf05270 */
[----:B------:R-:W2:Y:S06]  /*5f20*/  LDC R0, c[0x0][0xb68] ;  /* 0x0002da00ff007b82 */ /* 0x000eac0000000800 */
[----:B------:R-:W-:Y:S01]  /*5f30*/  @UP0 ULDC UR4, c[0x0][0xb54] ;  /* 0x0002d50000040ab9 */ /* 0x000fe20000000800 */
[----:B------:R-:W-:Y:S01]  /*5f40*/  @UP0 ULDC UR9, c[0x0][0xb58] ;  /* 0x0002d60000090ab9 */ /* 0x000fe20000000800 */
[----:B-1----:R-:W-:Y:S02]  /*5f50*/  UIMAD.WIDE.U32 UR4, UR7, UR4, URZ ;  /* 0x00000004070472a5 */ /* 0x002fe4000f8e003f */
[----:B------:R-:W-:-:S02]  /*5f60*/  UMOV UR6, UR7 ;  /* 0x0000000700067c82 */ /* 0x000fc40008000000 */
[----:B------:R-:W-:-:S04]  /*5f70*/  @UP0 USHF.R.U32.HI UR6, URZ, UR9, UR5 ;  /* 0x000000093f060299 */ /* 0x000fc80008011605 */
[----:B------:R-:W-:Y:S02]  /*5f80*/  UIADD3 UR4, -UR6, URZ, URZ ;  /* 0x0000003f06047290 */ /* 0x000fe4000fffe13f */
[----:B--2---:R-:W-:Y:S02]  /*5f90*/  ISETP.LE.AND P0, PT, R0, UR6, PT ;  /* 0x0000000600007c0c */ /* 0x004fe4000bf03270 */
[----:B------:R-:W-:-:S11]  /*5fa0*/  UIMAD UR8, UR8, UR4, UR7 ;  /* 0x00000004080872a4 */ /* 0x000fd6000f8e0207 */
[----:B------:R-:W-:Y:S05]  /*5fb0*/  @!P0 BRA `(.L_x_2575) ;  /* 0x0000000000208947 */ /* 0x000fea0003800000 */
        /* <DEDUP_REMOVED lines=8> */
.L_x_2575:
[----:B------:R-:W-:Y:S01]  /*6040*/  ULDC UR9, c[0x0][0xb44] ;  /* 0x0002d10000097ab9 */ /* 0x000fe20000000800 */
[----:B------:R-:W-:Y:S01]  /*6050*/  UMOV UR7, UR8 ;  /* 0x0000000800077c82 */ /* 0x000fe20008000000 */
[----:B------:R-:W-:-:S11]  /*6060*/  UISETP.NE.AND UP0, UPT, UR9, 0x1, UPT ;  /* 0x000000010900788c */ /* 0x000fd6000bf05270 */
[----:B------:R-:W-:Y:S02]  /*6070*/  @UP0 ULDC.64 UR10, c[0x0][0xb48] ;  /* 0x0002d200000a0ab9 */ /* 0x000fe40000000a00 */
[----:B------:R-:W-:-:S04]  /*6080*/  UIMAD.WIDE.U32 UR4, UR8, UR10, URZ ;  /* 0x0000000a080472a5 */ /* 0x000fc8000f8e003f */
[----:B------:R-:W-:-:S04]  /*6090*/  @UP0 USHF.R.U32.HI UR7, URZ, UR11, UR5 ;  /* 0x0000000b3f070299 */ /* 0x000fc80008011605 */
[----:B------:R-:W-:-:S12]  /*60a0*/  UIMAD UR4, UR7, UR9, URZ ;  /* 0x00000009070472a4 */ /* 0x000fd8000f8e023f */
.L_x_2576:
        /* <DEDUP_REMOVED lines=13> */
[----:B------:R-:W-:Y:S05]  /*6180*/  @!P0 BRA `(.L_x_2574) ;  /* 0x0000003400a88947 */ /* 0x000fea0003800000 */
[----:B------:R-:W-:Y:S01]  /*6190*/  ULDC UR5, c[0x0][0x280] ;  /* 0x0000a00000057ab9 */ /* 0x000fe20000000800 */
[----:B------:R-:W-:Y:S01]  /*61a0*/  ULDC UR4, c[0x0][0x290] ;  /* 0x0000a40000047ab9 */ /* 0x000fe20000000800 */
[----:B------:R-:W-:Y:S01]  /*61b0*/  UIMAD UR7, UR7, 0x60, UR5 ;  /* 0x00000060070778a4 */ /* 0x000fe2000f8e0205 */
[----:B------:R-:W-:Y:S01]  /*61c0*/  ULDC UR6, c[0x0][0x74c] ;  /* 0x0001d30000067ab9 */ /* 0x000fe20000000800 */
[----:B------:R-:W-:Y:S02]  /*61d0*/  UIADD3 UR5, UR5, 0x3f, URZ ;  /* 0x0000003f05057890 */ /* 0x000fe4000fffe03f */
[----:B------:R-:W-:Y:S02]  /*61e0*/  UIADD3 UR7, -UR6, UR7, -UR4 ;  /* 0x0000000706077290 */ /* 0x000fe4000fffe904 */
[----:B------:R-:W-:Y:S02]  /*61f0*/  USHF.R.S32.HI UR6, URZ, 0x1f, UR5 ;  /* 0x0000001f3f067899 */ /* 0x000fe40008011405 */
[----:B------:R-:W-:-:S02]  /*6200*/  USHF.R.S32.HI UR4, URZ, 0x1f, UR7 ;  /* 0x0000001f3f047899 */ /* 0x000fc40008011407 */
[----:B------:R-:W-:Y:S02]  /*6210*/  ULEA.HI UR5, UR6, UR5, URZ, 0x6 ;  /* 0x0000000506057291 */ /* 0x000fe4000f8f303f */
[----:B------:R-:W-:Y:S02]  /*6220*/  ULEA.HI UR4, UR4, UR7, URZ, 0x6 ;  /* 0x0000000704047291 */ /* 0x000fe4000f8f303f */
[----:B------:R-:W-:Y:S02]  /*6230*/  USHF.R.S32.HI UR5, URZ, 0x6, UR5 ;  /* 0x000000063f057899 */ /* 0x000fe40008011405 */
[----:B------:R-:W-:-:S04]  /*6240*/  USHF.R.S32.HI UR4, URZ, 0x6, UR4 ;  /* 0x000000063f047899 */ /* 0x000fc80008011404 */
[----:B------:R-:W-:-:S04]  /*6250*/  UISETP.LT.AND UP0, UPT, URZ, UR4, UPT ;  /* 0x000000043f00728c */ /* 0x000fc8000bf01270 */
[----:B------:R-:W-:-:S04]  /*6260*/  USEL UR8, URZ, UR4, !UP0 ;  /* 0x000000043f087287 */ /* 0x000fc8000c000000 */
[----:B------:R-:W-:-:S06]  /*6270*/  UISETP.GT.AND UP0, UPT, UR5, UR8, UPT ;  /* 0x000000080500728c */ /* 0x000fcc000bf04270 */
[----:B------:R-:W-:-:S13]  /*6280*/  PLOP3.LUT P0, PT, PT, PT, UP0, 0x80, 0x0 ;  /* 0x000000000000781c */ /* 0x000fda0003f0f008 */
[----:B------:R-:W-:Y:S05]  /*6290*/  @!P0 BRA `(.L_x_2574) ;  /* 0x0000003400648947 */ /* 0x000fea0003800000 */
[----:B------:R-:W-:Y:S01]  /*62a0*/  USHF.R.S32.HI UR4, URZ, 0x1f, UR11 ;  /* 0x0000001f3f047899 */ /* 0x000fe2000801140b */
[----:B------:R-:W-:Y:S01]  /*62b0*/  ULDC.64 UR12, c[0x0][0x2d8] ;  /* 0x0000b600000c7ab9 */ /* 0x000fe20000000a00 */
[----:B------:R-:W-:Y:S02]  /*62c0*/  ELECT P0, URZ, PT ;  /* 0x00000000003f782f */ /* 0x000fe40003800000 */
[----:B------:R-:W-:Y:S02]  /*62d0*/  UIMAD UR9, UR4, UR12, URZ ;  /* 0x0000000c040972a4 */ /* 0x000fe4000f8e023f */
[----:B------:R-:W-:Y:S02]  /*62e0*/  UIADD3 UR4, UR5, -UR8, URZ ;  /* 0x8000000805047290 */ /* 0x000fe4000fffe03f */
[----:B------:R-:W-:Y:S02]  /*62f0*/  UIMAD.WIDE.U32 UR6, UR11, UR12, URZ ;  /* 0x0000000c0b0672a5 */ /* 0x000fe4000f8e003f */
[----:B------:R-:W-:-:S02]  /*6300*/  ULOP3.LUT UR4, UR4, 0x1, URZ, 0xc0, !UPT ;  /* 0x0000000104047892 */ /* 0x000fc4000f8ec03f */
[----:B------:R-:W-:Y:S02]  /*6310*/  UIMAD UR9, UR11, UR13, UR9 ;  /* 0x0000000d0b0972a4 */ /* 0x000fe4000f8e0209 */
[----:B------:R-:W-:Y:S02]  /*6320*/  UISETP.NE.U32.AND UP0, UPT, UR4, 0x1, UPT ;  /* 0x000000010400788c */ /* 0x000fe4000bf05070 */
[----:B------:R-:W-:Y:S01]  /*6330*/  USHF.R.S32.HI UR11, URZ, 0x1f, UR10 ;  /* 0x0000001f3f0b7899 */ /* 0x000fe2000801140a */
[----:B------:R-:W-:Y:S01]  /*6340*/  ULDC.64 UR12, c[0x0][0x2e0] ;  /* 0x0000b800000c7ab9 */ /* 0x000fe20000000a00 */
[----:B------:R-:W-:Y:S02]  /*6350*/  UIADD3 UR7, UR7, UR9, URZ ;  /* 0x0000000907077290 */ /* 0x000fe4000fffe03f */
[----:B------:R-:W-:Y:S01]  /*6360*/  PLOP3.LUT P1, PT, PT, PT, UP0, 0x80, 0x0 ;  /* 0x000000000000781c */ /* 0x000fe20003f2f008 */
[----:B------:R-:W-:Y:S02]  /*6370*/  UIMAD UR9, UR11, UR12, URZ ;  /* 0x0000000c0b0972a4 */ /* 0x000fe4000f8e023f */
[----:B------:R-:W-:-:S02]  /*6380*/  UIMAD.WIDE.U32 UR6, UR10, UR12, UR6 ;  /* 0x0000000c0a0672a5 */ /* 0x000fc4000f8e0006 */
[----:B------:R-:W-:-:S04]  /*6390*/  UIMAD UR9, UR10, UR13, UR9 ;  /* 0x0000000d0a0972a4 */ /* 0x000fc8000f8e0209 */
[----:B------:R-:W-:-:S04]  /*63a0*/  UIADD3 UR25, UR7, UR9, URZ ;  /* 0x0000000907197290 */ /* 0x000fc8000fffe03f */
[----:B------:R-:W-:Y:S08]  /*63b0*/  @P1 BRA `(.L_x_2577) ;  /* 0x00000004001c1947 */ /* 0x000ff00003800000 */
        /* <DEDUP_REMOVED lines=18> */
.L_x_2579:
[----:B------:R-:W-:Y:S05]  /*64e0*/  BSYNC B1 ;  /* 0x0000000000017941 */ /* 0x000fea0003800000 */
.L_x_2578:
        /* <DEDUP_REMOVED lines=18> */
.L_x_2581:
[----:B------:R-:W-:Y:S05]  /*6610*/  BSYNC B1 ;  /* 0x0000000000017941 */ /* 0x000fea0003800000 */
.L_x_2580:
        /* <DEDUP_REMOVED lines=19> */
.L_x_2583:
[----:B------:R-:W-:Y:S05]  /*6750*/  BSYNC B1 ;  /* 0x0000000000017941 */ /* 0x000fea0003800000 */
.L_x_2582:
[----:B------:R-:W-:Y:S06]  /*6760*/  BAR.ARV 0xa, 0xa0 ;  /* 0x0282800000007b1d */ /* 0x000fec0000002000 */
[----:B------:R-:W-:Y:S04]  /*6770*/  BSSY B1, `(.L_x_2584) ;  /* 0x0000003000017945 */ /* 0x000fe80003800000 */
[----:B------:R-:W-:Y:S05]  /*6780*/  @!P0 BRA `(.L_x_2585) ;  /* 0x0000000000048947 */ /* 0x000fea0003800000 */
[----:B------:R-:W-:-:S04]  /*6790*/  DEPBAR.LE SB0, 0x1 ;  /* 0x000080400000791a */ /* 0x000fc80000000000 */
.L_x_2585:
[----:B------:R-:W-:Y:S05]  /*67a0*/  BSYNC B1 ;  /* 0x0000000000017941 */ /* 0x000fea0003800000 */
.L_x_2584:
[----:B------:R-:W-:Y:S06]  /*67b0*/  BAR.ARV 0xb, 0xa0 ;  /* 0x02c2800000007b1d */ /* 0x000fec0000002000 */
[----:B------:R-:W-:Y:S04]  /*67c0*/  BSSY B1, `(.L_x_2586) ;  /* 0x0000003000017945 */ /* 0x000fe80003800000 */
[----:B------:R-:W-:Y:S05]  /*67d0*/  @!P0 BRA `(.L_x_2587) ;  /* 0x0000000000048947 */ /* 0x000fea0003800000 */
[----:B------:R-:W-:-:S04]  /*67e0*/  DEPBAR.LE SB0, 0x0 ;  /* 0x000080000000791a */ /* 0x000fc80000000000 */
.L_x_2587:
[----:B------:R-:W-:Y:S05]  /*67f0*/  BSYNC B1 ;  /* 0x0000000000017941 */ /* 0x000fea0003800000 */
.L_x_2586:
[----:B------:R-:W-:Y:S06]  /*6800*/  BAR.ARV 0xc, 0xa0 ;  /* 0x0302800000007b1d */ /* 0x000fec0000002000 */
[----:B------:R-:W-:Y:S01]  /*6810*/  UIADD3 UR12, UR8, 0x1, URZ ;  /* 0x00000001080c7890 */ /* 0x000fe2000fffe03f */
[----:B------:R-:W-:Y:S11]  /*6820*/  BRA `(.L_x_2588) ;  /* 0x0000000000047947 */ /* 0x000ff60003800000 */
.L_x_2577:
[----:B------:R-:W-:-:S05]  /*6830*/  UMOV UR12, UR8 ;  /* 0x00000008000c7c82 */ /* 0x000fca0008000000 */
.L_x_2588:
[----:B------:R-:W-:-:S04]  /*6840*/  UIADD3 UR4, UR8, 0x1, URZ ;  /* 0x0000000108047890 */ /* 0x000fc8000fffe03f */
[----:B------:R-:W-:-:S06]  /*6850*/  UISETP.NE.AND UP0, UPT, UR5, UR4, UPT ;  /* 0x000000040500728c */ /* 0x000fcc000bf05270 */
[----:B------:R-:W-:-:S13]  /*6860*/  PLOP3.LUT P1, PT, PT, PT, UP0, 0x80, 0x0 ;  /* 0x000000000000781c */ /* 0x000fda0003f2f008 */
[----:B------:R-:W-:Y:S05]  /*6870*/  @!P1 BRA `(.L_x_2574) ;  /* 0x0000002c00ec9947 */ /* 0x000fea0003800000 */
[----:B------:R-:W-:Y:S01]  /*6880*/  ULDC.64 UR10, c[0x0][0x2c0] ;  /* 0x0000b000000a7ab9 */ /* 0x000fe20000000a00 */
[----:B------:R-:W-:Y:S02]  /*6890*/  UIADD3 UR23, UR9, UR7, URZ ;  /* 0x0000000709177290 */ /* 0x000fe4000fffe03f */
[----:B------:R-:W-:Y:S02]  /*68a0*/  ULEA UR22, UP0, UR6, UR10, 0x2 ;  /* 0x0000000a06167291 */ /* 0x000fe4000f80103f */
[----:B------:R-:W-:Y:S02]  /*68b0*/  UIMAD UR13, UR12, 0x3000, URZ ;  /* 0x000030000c0d78a4 */ /* 0x000fe4000f8e023f */
        /* <DEDUP_REMOVED lines=11> */
[----:B------:R-:W-:Y:S01]  /*6970*/  UMOV UR4, URZ ;  /* 0x0000003f00047c82 */ /* 0x000fe20008000000 */
[----:B------:R-:W-:Y:S01]  /*6980*/  ULDC.64 UR28, c[0x0][0x2c0] ;  /* 0x0000b000001c7ab9 */ /* 0x000fe20000000a00 */
[----:B------:R-:W-:-:S09]  /*6990*/  UMOV UR24, UR13 ;  /* 0x0000000d00187c82 */ /* 0x000fd20008000000 */
.L_x_2609:
        /* <DEDUP_REMOVED lines=13> */
[----:B------:R-:W-:Y:S02]  /*6a70*/  ULEA.HI.X.SX32 UR40, UR24, UR25, 0x1, UP0 ;  /* 0x0000001918287291 */ /* 0x000fe400080f0e3f */
[----:B------:R-:W-:-:S04]  /*6a80*/  ULEA UR38, UP0, UR39, UR28, 0x2 ;  /* 0x0000001c27267291 */ /* 0x000fc8000f80103f */
[----:B------:R-:W-:-:S03]  /*6a90*/  ULEA.HI.X UR39, UR39, UR29, UR40, 0x2, UP0 ;  /* 0x0000001d27277291 */ /* 0x000fc600080f1428 */
[----:B------:R-:W-:Y:S01]  /*6aa0*/  UMOV UR40, 0x0 ;  /* 0x0000000000287882 */ /* 0x000fe20000000000 */
[----:B-1----:R-:W-:-:S03]  /*6ab0*/  ULEA UR26, UR27, UR26, 0x18 ;  /* 0x0000001a1b1a7291 */ /* 0x002fc6000f8ec03f */
[----:B------:R-:W-:Y:S01]  /*6ac0*/  UMOV UR27, 0x400 ;  /* 0x00000400001b7882 */ /* 0x000fe20000000000 */
[----:B------:R-:W-:-:S09]  /*6ad0*/  UIADD3 UR26, UR26, 0x12000, URZ ;  /* 0x000120001a1a7890 */ /* 0x000fd2000fffe03f */
[----:B------:R1:W-:Y:S02]  /*6ae0*/  UBLKRED.G.S.ADD.F32.RN [UR38], [UR26], UR27, desc[UR40] ;  /* 0x000028261a0073bb */ /* 0x0003e400080a141b */
[----:B-1----:R0:W-:Y:S02]  /*6af0*/  UTMACMDFLUSH ;  /* 0x00000000000079b7 */ /* 0x0021e40000000000 */
.L_x_2590:
[----:B------:R-:W-:Y:S05]  /*6b00*/  BSYNC B1 ;  /* 0x0000000000017941 */ /* 0x000fea0003800000 */
.L_x_2589:
        /* <DEDUP_REMOVED lines=12> */
.L_x_2592:
[----:B------:R-:W-:Y:S05]  /*6bd0*/  BSYNC B1 ;  /* 0x0000000000017941 */ /* 0x000fea0003800000 */
.L_x_2591:
        /* <DEDUP_REMOVED lines=13> */
.L_x_2594:
[----:B------:R-:W-:Y:S05]  /*6cb0*/  BSYNC B1 ;  /* 0x0000000000017941 */ /* 0x000fea0003800000 */
.L_x_2593:
[----:B------:R-:W-:Y:S06]  /*6cc0*/  BAR.ARV 0xa, 0xa0 ;  /* 0x0282800000007b1d */ /* 0x000fec0000002000 */
[----:B------:R-:W-:Y:S04]  /*6cd0*/  BSSY B1, `(.L_x_2595) ;  /* 0x0000003000017945 */ /* 0x000fe80003800000 */
[----:B------:R-:W-:Y:S05]  /*6ce0*/  @!P0 BRA `(.L_x_2596) ;  /* 0x0000000000048947 */ /* 0x000fea0003800000 */
[----:B------:R-:W-:-:S04]  /*6cf0*/  DEPBAR.LE SB0, 0x1 ;  /* 0x000080400000791a */ /* 0x000fc80000000000 */
.L_x_2596:
[----:B------:R-:W-:Y:S05]  /*6d00*/  BSYNC B1 ;  /* 0x0000000000017941 */ /* 0x000fea0003800000 */
.L_x_2595:
[----:B------:R-:W-:Y:S06]  /*6d10*/  BAR.ARV 0xb, 0xa0 ;  /* 0x02c2800000007b1d */ /* 0x000fec0000002000 */
[----:B------:R-:W-:Y:S04]  /*6d20*/  BSSY B1, `(.L_x_2597) ;  /* 0x0000003000017945 */ /* 0x000fe80003800000 */
[----:B------:R-:W-:Y:S05]  /*6d30*/  @!P0 BRA `(.L_x_2598) ;  /* 0x0000000000048947 */ /* 0x000fea0003800000 */
[----:B------:R-:W-:-:S04]  /*6d40*/  DEPBAR.LE SB0, 0x0 ;  /* 0x000080000000791a */ /* 0x000fc80000000000 */
.L_x_2598:
[----:B------:R-:W-:Y:S05]  /*6d50*/  BSYNC B1 ;  /* 0x0000000000017941 */ /* 0x000fea0003800000 */
.L_x_2597:
        /* <DEDUP_REMOVED lines=13> */
.L_x_2600:
[----:B------:R-:W-:Y:S05]  /*6e30*/  BSYNC B1 ;  /* 0x0000000000017941 */ /* 0x000fea0003800000 */
.L_x_2599:
        /* <DEDUP_REMOVED lines=12> */
.L_x_2602:
[----:B------:R-:W-:Y:S05]  /*6f00*/  BSYNC B1 ;  /* 0x0000000000017941 */ /* 0x000fea0003800000 */
.L_x_2601:
        /* <DEDUP_REMOVED lines=13> */
.L_x_2604:
[----:B------:R-:W-:Y:S05]  /*6fe0*/  BSYNC B1 ;  /* 0x0000000000017941 */ /* 0x000fea0003800000 */
.L_x_2603:
[----:B------:R-:W-:Y:S06]  /*6ff0*/  BAR.ARV 0xa, 0xa0 ;  /* 0x0282800000007b1d */ /* 0x000fec0000002000 */
[----:B------:R-:W-:Y:S04]  /*7000*/  BSSY B1, `(.L_x_2605) ;  /* 0x0000003000017945 */ /* 0x000fe80003800000 */
[----:B------:R-:W-:Y:S05]  /*7010*/  @!P0 BRA `(.L_x_2606) ;  /* 0x0000000000048947 */ /* 0x000fea0003800000 */
[----:B------:R-:W-:-:S04]  /*7020*/  DEPBAR.LE SB0, 0x1 ;  /* 0x000080400000791a */ /* 0x000fc80000000000 */
.L_x_2606:
[----:B------:R-:W-:Y:S05]  /*7030*/  BSYNC B1 ;  /* 0x0000000000017941 */ /* 0x000fea0003800000 */
.L_x_2605:
[----:B------:R-:W-:Y:S01]  /*7040*/  UIADD3 UR12, UR12, 0x2, URZ ;  /* 0x000000020c0c7890 */ /* 0x000fe2000fffe03f */
[----:B------:R-:W-:Y:S06]  /*7050*/  BAR.ARV 0xb, 0xa0 ;  /* 0x02c2800000007b1d */ /* 0x000fec0000002000 */
[----:B------:R-:W-:Y:S01]  /*7060*/  UISETP.GE.AND UP0, UPT, UR12, UR5, UPT ;  /* 0x000000050c00728c */ /* 0x000fe2000bf06270 */
[----:B------:R-:W-:Y:S04]  /*7070*/  BSSY B1, `(.L_x_2607) ;  /* 0x0000003000017945 */ /* 0x000fe80003800000 */
[----:B------:R-:W-:Y:S06]  /*7080*/  @!P0 BRA `(.L_x_2608) ;  /* 0x0000000000048947 */ /* 0x000fec0003800000 */
[----:B------:R-:W-:-:S04]  /*7090*/  DEPBAR.LE SB0, 0x0 ;  /* 0x000080000000791a */ /* 0x000fc80000000000 */
.L_x_2608:
[----:B------:R-:W-:Y:S05]  /*70a0*/  BSYNC B1 ;  /* 0x0000000000017941 */ /* 0x000fea0003800000 */
.L_x_2607:
[----:B------:R-:W-:Y:S06]  /*70b0*/  BAR.ARV 0xc, 0xa0 ;  /* 0x0302800000007b1d */ /* 0x000fec0000002000 */
[----:B------:R-:W-:Y:S01]  /*70c0*/  PLOP3.LUT P1, PT, PT, PT, UP0, 0x80, 0x0 ;  /* 0x000000000000781c */ /* 0x000fe20003f2f008 */
[----:B------:R-:W-:Y:S02]  /*70d0*/  UIADD3 UR24, UR24, 0x6000, URZ ;  /* 0x0000600018187890 */ /* 0x000fe4000fffe03f */
[----:B------:R-:W-:-:S10]  /*70e0*/  UIADD3 UR4, UR4, 0x6000, URZ ;  /* 0x0000600004047890 */ /* 0x000fd4000fffe03f */
[----:B------:R-:W-:Y:S05]  /*70f0*/  @!P1 BRA `(.L_x_2609) ;  /* 0xfffffff800289947 */ /* 0x000fea000383ffff */
[----:B------:R-:W-:Y:S05]  /*7100*/  BRA `(.L_x_2574) ;  /* 0x0000002400c87947 */ /* 0x000fea0003800000 */
.L_x_2573:
        /* <DEDUP_REMOVED lines=21> */
.L_x_2610:
[----:B------:R-:W-:Y:S01]  /*7260*/  ULDC UR8, c[0x0][0xb44] ;  /* 0x0002d10000087ab9 */ /* 0x000fe20000000800 */
[----:B------:R-:W-:Y:S01]  /*7270*/  UMOV UR35, UR7 ;  /* 0x0000000700237c82 */ /* 0x000fe20008000000 */
[----:B------:R-:W-:-:S11]  /*7280*/  UISETP.NE.AND UP0, UPT, UR8, 0x1, UPT ;  /* 0x000000010800788c */ /* 0x000fd6000bf05270 */
[----:B------:R-:W-:Y:S02]  /*7290*/  @UP0 ULDC.64 UR10, c[0x0][0xb48] ;  /* 0x0002d200000a0ab9 */ /* 0x000fe40000000a00 */
[----:B------:R-:W-:-:S04]  /*72a0*/  UIMAD.WIDE.U32 UR4, UR7, UR10, URZ ;  /* 0x0000000a070472a5 */ /* 0x000fc8000f8e003f */
[----:B------:R-:W-:-:S04]  /*72b0*/  @UP0 USHF.R.U32.HI UR35, URZ, UR11, UR5 ;  /* 0x0000000b3f230299 */ /* 0x000fc80008011605 */
[----:B------:R-:W-:-:S12]  /*72c0*/  UIMAD UR4, UR35, UR8, URZ ;  /* 0x00000008230472a4 */ /* 0x000fd8000f8e023f */
.L_x_2611:
[----:B------:R-:W-:Y:S01]  /*72d0*/  ULDC UR8, c[0x0][0xb38] ;  /* 0x0002ce0000087ab9 */ /* 0x000fe20000000800 */
[----:B------:R-:W-:Y:S01]  /*72e0*/  UIADD3 UR4, UR7, -UR4, URZ ;  /* 0x8000000407047290 */ /* 0x000fe2000fffe03f */
[----:B------:R-:W-:Y:S01]  /*72f0*/  IMAD.MOV.U32 R16, RZ, RZ, 0x1 ;  /* 0x00000001ff107424 */ /* 0x000fe200078e00ff */
[----:B------:R-:W-:Y:S01]  /*7300*/  UISETP.NE.AND UP0, UPT, UR8, 0x1, UPT ;  /* 0x000000010800788c */ /* 0x000fe2000bf05270 */
[----:B------:R-:W-:Y:S01]  /*7310*/  IMAD.MOV.U32 R23, RZ, RZ, RZ ;  /* 0x000000ffff177224 */ /* 0x000fe200078e00ff */
[----:B------:R-:W-:Y:S01]  /*7320*/  ULDC UR5, c[0x0][0xb44] ;  /* 0x0002d10000057ab9 */ /* 0x000fe20000000800 */
[----:B------:R-:W-:Y:S01]  /*7330*/  IMAD.MOV.U32 R10, RZ, RZ, 0x1 ;  /* 0x00000001ff0a7424 */ /* 0x000fe200078e00ff */
[----:B------:R-:W-:-:S07]  /*7340*/  UIMAD UR6, UR6, UR5, UR4 ;  /* 0x00000005060672a4 */ /* 0x000fce000f8e0204 */
        /* <DEDUP_REMOVED lines=9> */
[----:B------:R-:W1:Y:S01]  /*73e0*/  LDC R2, c[0x0][0x280] ;  /* 0x0000a000ff027b82 */ /* 0x000e620000000800 */
[----:B------:R-:W-:Y:S01]  /*73f0*/  UIMAD UR35, UR35, 0x60, URZ ;  /* 0x00000060232378a4 */ /* 0x000fe2000f8e023f */
[----:B------:R-:W-:-:S06]  /*7400*/  ULDC UR4, c[0x0][0x74c] ;  /* 0x0001d30000047ab9 */ /* 0x000fcc0000000800 */
[----:B------:R-:W1:Y:S02]  /*7410*/  LDC R3, c[0x0][0x290] ;  /* 0x0000a400ff037b82 */ /* 0x000e640000000800 */
[----:B-1----:R-:W-:Y:S01]  /*7420*/  IADD3 R0, -R3, UR35, R2 ;  /* 0x0000002303007c10 */ /* 0x002fe2000fffe102 */
[----:B------:R-:W-:-:S04]  /*7430*/  VIADD R2, R2, 0x3f ;  /* 0x0000003f02027836 */ /* 0x000fc80000000000 */
[----:B------:R-:W-:Y:S01]  /*7440*/  VIADD R0, R0, -UR4 ;  /* 0x8000000400007c36 */ /* 0x000fe20008000000 */
[----:B------:R-:W-:-:S04]  /*7450*/  SHF.R.S32.HI R5, RZ, 0x1f, R2 ;  /* 0x0000001fff057819 */ /* 0x000fc80000011402 */
[----:B------:R-:W-:Y:S02]  /*7460*/  SHF.R.S32.HI R3, RZ, 0x1f, R0 ;  /* 0x0000001fff037819 */ /* 0x000fe40000011400 */
[----:B------:R-:W-:Y:S02]  /*7470*/  LEA.HI R4, R5, R2, RZ, 0x6 ;  /* 0x0000000205047211 */ /* 0x000fe400078f30ff */
[----:B------:R-:W-:Y:S02]  /*7480*/  LEA.HI R3, R3, R0, RZ, 0x6 ;  /* 0x0000000003037211 */ /* 0x000fe400078f30ff */
[----:B------:R-:W-:Y:S02]  /*7490*/  SHF.R.S32.HI R4, RZ, 0x6, R4 ;  /* 0x00000006ff047819 */ /* 0x000fe40000011404 */
[----:B------:R-:W-:-:S04]  /*74a0*/  SHF.R.S32.HI R3, RZ, 0x6, R3 ;  /* 0x00000006ff037819 */ /* 0x000fc80000011403 */
[----:B------:R-:W-:-:S04]  /*74b0*/  VIMNMX R5, RZ, R3, !PT ;  /* 0x00000003ff057248 */ /* 0x000fc80007fe0100 */
[----:B------:R-:W-:-:S13]  /*74c0*/  ISETP.GT.AND P0, PT, R4, R5, PT ;  /* 0x000000050400720c */ /* 0x000fda0003f04270 */
[----:B------:R-:W-:Y:S05]  /*74d0*/  @!P0 BRA `(.L_x_2612) ;  /* 0x0000002000508947 */ /* 0x000fea0003800000 */
[----:B------:R-:W1:Y:S01]  /*74e0*/  LDC.64 R8, c[0x0][0x718] ;  /* 0x0001c600ff087b82 */ /* 0x000e620000000a00 */
[----:B------:R-:W-:Y:S01]  /*74f0*/  IMAD.U32 R3, RZ, RZ, UR28 ;  /* 0x0000001cff037e24 */ /* 0x000fe2000f8e00ff */
[----:B------:R-:W-:Y:S01]  /*7500*/  ULDC UR4, c[0x0][0x2e8] ;  /* 0x0000ba0000047ab9 */ /* 0x000fe20000000800 */
[----:B------:R-:W-:Y:S01]  /*7510*/  ELECT P0, URZ, PT ;  /* 0x00000000003f782f */ /* 0x000fe20003800000 */
[----:B------:R-:W-:Y:S01]  /*7520*/  BSSY B1, `(.L_x_2612) ;  /* 0x000020f000017945 */ /* 0x000fe20003800000 */
[----:B------:R-:W-:Y:S01]  /*7530*/  UISETP.NE.AND UP0, UPT, UR4, 0x1, UPT ;  /* 0x000000010400788c */ /* 0x000fe2000bf05270 */
[----:B------:R-:W-:Y:S01]  /*7540*/  SHF.R.S32.HI R3, RZ, 0x1f, R3 ;  /* 0x0000001fff037819 */ /* 0x000fe20000011403 */
[----:B------:R-:W-:Y:S01]  /*7550*/  UMOV UR36, UR28 ;  /* 0x0000001c00247c82 */ /* 0x000fe20008000000 */
[----:B------:R-:W2:Y:S01]  /*7560*/  LDC.64 R6, c[0x0][0x730] ;  /* 0x0001cc00ff067b82 */ /* 0x000ea20000000a00 */
[----:B------:R-:W-:-:S07]  /*7570*/  IMAD.MOV.U32 R23, RZ, RZ, RZ ;  /* 0x000000ffff177224 */ /* 0x000fce00078e00ff */
[----:B------:R-:W3:Y:S01]  /*7580*/  LDC.64 R10, c[0x0][0x720] ;  /* 0x0001c800ff0a7b82 */ /* 0x000ee20000000a00 */
[----:B------:R-:W-:Y:S01]  /*7590*/  @UP0 ULDC UR4, c[0x0][0x2ec] ;  /* 0x0000bb0000040ab9 */ /* 0x000fe20000000800 */
[----:B------:R-:W-:Y:S01]  /*75a0*/  @UP0 ULDC UR6, c[0x0][0x2f0] ;  /* 0x0000bc0000060ab9 */ /* 0x000fe20000000800 */
[----:B------:R-:W-:-:S04]  /*75b0*/  UIMAD.WIDE.U32 UR4, UR28, UR4, URZ ;  /* 0x000000041c0472a5 */ /* 0x000fc8000f8e003f */
[----:B------:R-:W-:Y:S01]  /*75c0*/  @UP0 USHF.R.U32.HI UR36, URZ, UR6, UR5 ;  /* 0x000000063f240299 */ /* 0x000fe20008011605 */
[----:B-1----:R-:W-:-:S04]  /*75d0*/  IMAD R0, R3, R8, RZ ;  /* 0x0000000803007224 */ /* 0x002fc800078e02ff */
[----:B------:R-:W-:Y:S02]  /*75e0*/  IMAD R13, R9, UR28, R0 ;  /* 0x0000001c090d7c24 */ /* 0x000fe4000f8e0200 */
[----:B------:R-:W-:-:S04]  /*75f0*/  IMAD.WIDE.U32 R8, R8, UR28, RZ ;  /* 0x0000001c08087c25 */ /* 0x000fc8000f8e00ff */
[----:B--2---:R-:W-:Y:S02]  /*7600*/  IMAD R12, R3, R6, RZ ;  /* 0x00000006030c7224 */ /* 0x004fe400078e02ff */
[----:B------:R-:W1:Y:S01]  /*7610*/  LDC.64 R2, c[0x0][0x738] ;  /* 0x0001ce00ff027b82 */ /* 0x000e620000000a00 */
[----:B------:R-:W-:Y:S02]  /*7620*/  IMAD.U32 R0, RZ, RZ, UR29 ;  /* 0x0000001dff007e24 */ /* 0x000fe4000f8e00ff */
[----:B------:R-:W-:Y:S02]  /*7630*/  IMAD.IADD R9, R9, 0x1, R13 ;  /* 0x0000000109097824 */ /* 0x000fe400078e020d */
[----:B------:R-:W-:Y:S01]  /*7640*/  IMAD R15, R7, UR28, R12 ;  /* 0x0000001c070f7c24 */ /* 0x000fe2000f8e020c */
[----:B------:R-:W-:Y:S01]  /*7650*/  SHF.R.S32.HI R13, RZ, 0x1f, R0 ;  /* 0x0000001fff0d7819 */ /* 0x000fe20000011400 */
[----:B------:R-:W-:-:S04]  /*7660*/  IMAD.WIDE.U32 R6, R6, UR28, RZ ;  /* 0x0000001c06067c25 */ /* 0x000fc8000f8e00ff */
[----:B---3--:R-:W-:Y:S02]  /*7670*/  IMAD R0, R13, R10, RZ ;  /* 0x0000000a0d007224 */ /* 0x008fe400078e02ff */
[----:B------:R-:W-:Y:S02]  /*7680*/  IMAD.IADD R7, R7, 0x1, R15 ;  /* 0x0000000107077824 */ /* 0x000fe400078e020f */
[----:B------:R-:W-:Y:S02]  /*7690*/  IMAD R11, R11, UR29, R0 ;  /* 0x0000001d0b0b7c24 */ /* 0x000fe4000f8e0200 */
[----:B------:R-:W-:-:S04]  /*76a0*/  IMAD.WIDE.U32 R8, R10, UR29, R8 ;  /* 0x0000001d0a087c25 */ /* 0x000fc8000f8e0008 */
[----:B------:R-:W-:Y:S02]  /*76b0*/  IMAD.MOV.U32 R10, RZ, RZ, 0x1 ;  /* 0x00000001ff0a7424 */ /* 0x000fe400078e00ff */
[----:B-1----:R-:W-:Y:S02]  /*76c0*/  IMAD R0, R13, R2, RZ ;  /* 0x000000020d007224 */ /* 0x002fe400078e02ff */
[----:B------:R-:W-:-:S04]  /*76d0*/  IMAD.WIDE.U32 R6, R2, UR29, R6 ;  /* 0x0000001d02067c25 */ /* 0x000fc8000f8e0006 */
[----:B------:R-:W-:Y:S01]  /*76e0*/  IMAD R3, R3, UR29, R0 ;  /* 0x0000001d03037c24 */ /* 0x000fe2000f8e0200 */
[----:B------:R-:W-:Y:S06]  /*76f0*/  @!P0 BRA `(.L_x_2613) ;  /* 0x0000001c00c48947 */ /* 0x000fec0003800000 */
[----:B------:R-:W1:Y:S01]  /*7700*/  S2R R13, SR_CgaCtaId ;  /* 0x00000000000d7919 */ /* 0x000e620000008800 */
[----:B------:R-:W-:Y:S01]  /*7710*/  MOV R12, 0x400 ;  /* 0x00000400000c7802 */ /* 0x000fe20000000f00 */
[----:B------:R-:W-:Y:S01]  /*7720*/  IMAD.MOV.U32 R0, RZ, RZ, 0x1 ;  /* 0x00000001ff007424 */ /* 0x000fe200078e00ff */
[----:B------:R-:W2:Y:S02]  /*7730*/  S2R R14, SR_TID.X ;  /* 0x00000000000e7919 */ /* 0x000ea40000002100 */
[----:B-1----:R-:W-:Y:S02]  /*7740*/  LEA R12, R13, R12, 0x18 ;  /* 0x0000000c0d0c7211 */ /* 0x002fe400078ec0ff */
[----:B------:R-:W-:Y:S02]  /*7750*/  SHF.L.U32 R13, R0, 0x1f, RZ ;  /* 0x0000001f000d7819 */ /* 0x000fe400000006ff */
[----:B--2---:R-:W-:Y:S01]  /*7760*/  LOP3.LUT P0, RZ, R14, 0x7f, RZ, 0xc0, !PT ;  /* 0x0000007f0eff7812 */ /* 0x004fe2000780c0ff */
[----:B------:R-:W-:Y:S01]  /*7770*/  IMAD.IADD R14, R9, 0x1, R11 ;  /* 0x00000001090e7824 */ /* 0x000fe200078e020b */
[----:B------:R-:W1:Y:S02]  /*7780*/  SYNCS.PHASECHK.TRANS64.TRYWAIT P1, [R12+URZ+0x36420], R13 ;  /* 0x0364200d0c0075a7 */ /* 0x000e64000802017f */
[----:B-1----:R-:W-:Y:S09]  /*7790*/  @!P1 BRA `(.L_x_2614) ;  /* 0x00000020008c9947 */ /* 0x002ff20003800000 */
.L_x_2641:
        /* <DEDUP_REMOVED lines=9> */
.L_x_2615:
[----:B------:R-:W-:Y:S01]  /*7830*/  R2UR UR27, R5 ;  /* 0x00000000051b72ca */ /* 0x000fe200000e0000 */
[----:B------:R-:W2:Y:S01]  /*7840*/  LDC.64 R18, c[0x0][0x198] ;  /* 0x00006600ff127b82 */ /* 0x000ea20000000a00 */
[----:B------:R-:W-:Y:S01]  /*7850*/  ULDC.64 UR4, c[0x0][0x700] ;  /* 0x0001c00000047ab9 */ /* 0x000fe20000000a00 */
[----:B------:R-:W-:Y:S01]  /*7860*/  R2UR UR32, R12 ;  /* 0x000000000c2072ca */ /* 0x000fe200000e0000 */
[----:B------:R-:W-:Y:S01]  /*7870*/  IMAD.U32 R11, RZ, RZ, UR4 ;  /* 0x00000004ff0b7e24 */ /* 0x000fe2000f8e00ff */
[----:B------:R-:W-:Y:S01]  /*7880*/  UMOV UR30, 0x0 ;  /* 0x00000000001e7882 */ /* 0x000fe20000000000 */
[----:B------:R-:W-:Y:S01]  /*7890*/  IMAD.U32 R0, RZ, RZ, UR5 ;  /* 0x00000005ff007e24 */ /* 0x000fe2000f8e00ff */
[----:B------:R-:W-:Y:S01]  /*78a0*/  UMOV UR31, 0x14f00000 ;  /* 0x14f00000001f7882 */ /* 0x000fe20000000000 */
[----:B------:R-:W-:Y:S01]  /*78b0*/  UMOV UR26, URZ ;  /* 0x0000003f001a7c82 */ /* 0x000fe20008000000 */
[----:B------:R-:W-:Y:S01]  /*78c0*/  UMOV UR18, 0x40 ;  /* 0x0000004000127882 */ /* 0x000fe20000000000 */
[----:B------:R-:W-:Y:S01]  /*78d0*/  UMOV UR20, UR28 ;  /* 0x0000001c00147c82 */ /* 0x000fe20008000000 */
[----:B------:R-:W-:Y:S01]  /*78e0*/  UMOV UR21, UR29 ;  /* 0x0000001d00157c82 */ /* 0x000fe20008000000 */
[----:B------:R-:W-:Y:S01]  /*78f0*/  UMOV UR10, 0x80 ;  /* 0x00000080000a7882 */ /* 0x000fe20000000000 */
[----:B------:R-:W-:Y:S01]  /*7900*/  USHF.L.U32 UR27, UR27, 0x6, URZ ;  /* 0x000000061b1b7899 */ /* 0x000fe2000800063f */
[----:B------:R-:W-:Y:S01]  /*7910*/  IMAD.MOV.U32 R17, RZ, RZ, 0x12000 ;  /* 0x00012000ff117424 */ /* 0x000fe200078e00ff */
[----:B------:R-:W-:Y:S01]  /*7920*/  UMOV UR12, UR28 ;  /* 0x0000001c000c7c82 */ /* 0x000fe20008000000 */
[----:B------:R-:W-:Y:S01]  /*7930*/  UIADD3 UR25, UR32, 0x36410, URZ ;  /* 0x0003641020197890 */ /* 0x000fe2000fffe03f */
[----:B------:R-:W-:Y:S01]  /*7940*/  IMAD.MOV.U32 R23, RZ, RZ, 0x1 ;  /* 0x00000001ff177424 */ /* 0x000fe200078e00ff */
[----:B------:R-:W-:Y:S01]  /*7950*/  UIADD3 UR24, UR32, 0x1e000, URZ ;  /* 0x0001e00020187890 */ /* 0x000fe2000fffe03f */
[----:B------:R-:W-:Y:S01]  /*7960*/  IMAD.U32 R3, RZ, RZ, UR27 ;  /* 0x0000001bff037e24 */ /* 0x000fe2000f8e00ff */
[----:B------:R-:W-:Y:S01]  /*7970*/  IADD3 R2, P1, R8, UR27, RZ ;  /* 0x0000001b08027c10 */ /* 0x000fe2000ff3e0ff */
[----:B------:R-:W-:-:S02]  /*7980*/  UIADD3 UR16, UR32, 0x20000, URZ ;  /* 0x0002000020107890 */ /* 0x000fc4000fffe03f */
[----:B------:R-:W-:Y:S01]  /*7990*/  UIADD3 UR8, UR32, 0x22000, URZ ;  /* 0x0002200020087890 */ /* 0x000fe2000fffe03f */
[----:B------:R-:W-:Y:S01]  /*79a0*/  LEA.HI.X.SX32 R3, R3, R14, 0x1, P1 ;  /* 0x0000000e03037211 */ /* 0x000fe200008f0eff */
[----:B--2---:R-:W-:Y:S01]  /*79b0*/  IMAD.MOV.U32 R20, RZ, RZ, R18 ;  /* 0x000000ffff147224 */ /* 0x004fe200078e0012 */
[C---:B------:R-:W-:Y:S01]  /*79c0*/  LEA R10, P1, R2.reuse, R11, 0x2 ;  /* 0x0000000b020a7211 */ /* 0x040fe200078210ff */
[----:B------:R-:W-:Y:S01]  /*79d0*/  IMAD.MOV.U32 R21, RZ, RZ, R19 ;  /* 0x000000ffff157224 */ /* 0x000fe200078e0013 */
[----:B------:R-:W-:Y:S02]  /*79e0*/  UIADD3 UR40, UR32, 0x30000, URZ ;  /* 0x0003000020287890 */ /* 0x000fe4000fffe03f */
[----:B------:R-:W-:Y:S01]  /*79f0*/  LEA.HI.X R2, R2, R0, R3, 0x2, P1 ;  /* 0x0000000002027211 */ /* 0x000fe200008f1403 */
[----:B------:R-:W-:Y:S01]  /*7a00*/  UMOV UR17, UR25 ;  /* 0x0000001900117c82 */ /* 0x000fe20008000000 */
[----:B------:R-:W-:Y:S01]  /*7a10*/  R2UR UR14, R10 ;  /* 0x000000000a0e72ca */ /* 0x000fe200000e0000 */
[----:B------:R-:W-:Y:S01]  /*7a20*/  UMOV UR19, UR27 ;  /* 0x0000001b00137c82 */ /* 0x000fe20008000000 */
[----:B------:R-:W-:Y:S01]  /*7a30*/  R2UR UR15, R2 ;  /* 0x00000000020f72ca */ /* 0x000fe200000e0000 */
[----:B------:R-:W-:Y:S01]  /*7a40*/  UMOV UR13, UR29 ;  /* 0x0000001d000d7c82 */ /* 0x000fe20008000000 */
[----:B------:R-:W-:Y:S01]  /*7a50*/  IADD3 R2, P1, R20, 0x2f0, RZ ;  /* 0x000002f014027810 */ /* 0x000fe20007f3e0ff */
[----:B------:R-:W-:Y:S01]  /*7a60*/  UMOV UR9, UR25 ;  /* 0x0000001900097c82 */ /* 0x000fe20008000000 */
[----:B------:R-:W-:Y:S01]  /*7a70*/  UMOV UR11, UR27 ;  /* 0x0000001b000b7c82 */ /* 0x000fe20008000000 */
[----:B------:R-:W-:Y:S01]  /*7a80*/  UMOV UR33, 0x10 ;  /* 0x0000001000217882 */ /* 0x000fe20000000000 */
[----:B------:R-:W-:Y:S01]  /*7a90*/  R2UR UR6, R2 ;  /* 0x00000000020672ca */ /* 0x000fe200000e0000 */
[----:B------:R-:W-:Y:S01]  /*7aa0*/  UMOV UR41, UR25 ;  /* 0x0000001900297c82 */ /* 0x000fe20008000000 */
[----:B------:R-:W-:Y:S01]  /*7ab0*/  IADD3 R2, P2, R20, 0x3f0, RZ ;  /* 0x000003f014027810 */ /* 0x000fe20007f5e0ff */
[----:B------:R-:W-:Y:S01]  /*7ac0*/  VIADD R10, R4, 0xffffffff ;  /* 0xffffffff040a7836 */ /* 0x000fe20000000000 */
[----:B------:R-:W-:-:S02]  /*7ad0*/  UIADD3 UR48, UR32, 0x3000, URZ ;  /* 0x0000300020307890 */ /* 0x000fc4000fffe03f */
[----:B------:R-:W-:Y:S01]  /*7ae0*/  R2UR UR4, R2 ;  /* 0x00000000020472ca */ /* 0x000fe200000e0000 */
[--C-:B------:R-:W-:Y:S01]  /*7af0*/  IMAD.X R2, RZ, RZ, R21.reuse, P1 ;  /* 0x000000ffff027224 */ /* 0x100fe200008e0615 */
[----:B------:R-:W-:Y:S01]  /*7b00*/  UMOV UR38, 0x0 ;  /* 0x0000000000267882 */ /* 0x000fe20000000000 */
[----:B------:R-:W-:Y:S01]  /*7b10*/  UMOV UR39, 0x10000000 ;  /* 0x1000000000277882 */ /* 0x000fe20000000000 */
[----:B------:R-:W-:Y:S01]  /*7b20*/  UMOV UR37, UR29 ;  /* 0x0000001d00257c82 */ /* 0x000fe20008000000 */
[----:B------:R-:W-:Y:S01]  /*7b30*/  UMOV UR34, UR26 ;  /* 0x0000001a00227c82 */ /* 0x000fe20008000000 */
[----:B------:R-:W-:Y:S01]  /*7b40*/  R2UR UR7, R2 ;  /* 0x00000000020772ca */ /* 0x000fe200000e0000 */
[--C-:B------:R-:W-:Y:S01]  /*7b50*/  IMAD.X R2, RZ, RZ, R21.reuse, P2 ;  /* 0x000000ffff027224 */ /* 0x100fe200010e0615 */
[----:B------:R-:W-:Y:S01]  /*7b60*/  UMOV UR50, 0x40 ;  /* 0x0000004000327882 */ /* 0x000fe20000000000 */
[----:B------:R-:W-:Y:S01]  /*7b70*/  UMOV UR51, UR35 ;  /* 0x0000002300337c82 */ /* 0x000fe20008000000 */
[----:B------:R-:W-:Y:S01]  /*7b80*/  UMOV UR52, UR36 ;  /* 0x0000002400347c82 */ /* 0x000fe20008000000 */
[----:B------:R-:W-:Y:S01]  /*7b90*/  UMOV UR53, UR29 ;  /* 0x0000001d00357c82 */ /* 0x000fe20008000000 */
[----:B------:R-:W-:Y:S01]  /*7ba0*/  R2UR UR5, R2 ;  /* 0x00000000020572ca */ /* 0x000fe200000e0000 */
[----:B------:R-:W-:Y:S01]  /*7bb0*/  UMOV UR42, 0x80 ;  /* 0x00000080002a7882 */ /* 0x000fe20000000000 */
[----:B------:R-:W-:Y:S01]  /*7bc0*/  IADD3 R2, P1, R20, 0xf0, RZ ;  /* 0x000000f014027810 */ /* 0x000fe20007f3e0ff */
[----:B------:R-:W-:Y:S01]  /*7bd0*/  UMOV UR43, UR35 ;  /* 0x00000023002b7c82 */ /* 0x000fe20008000000 */
[----:B------:R-:W-:Y:S01]  /*7be0*/  UMOV UR44, UR36 ;  /* 0x00000024002c7c82 */ /* 0x000fe20008000000 */
[----:B------:R-:W-:Y:S01]  /*7bf0*/  UMOV UR45, UR29 ;  /* 0x0000001d002d7c82 */ /* 0x000fe20008000000 */
[----:B------:R-:W-:Y:S01]  /*7c00*/  R2UR UR22, R2 ;  /* 0x00000000021672ca */ /* 0x000fe200000e0000 */
[----:B------:R-:W-:Y:S01]  /*7c10*/  IMAD.X R3, RZ, RZ, R21, P1 ;  /* 0x000000ffff037224 */ /* 0x000fe200008e0615 */
[----:B------:R-:W-:Y:S01]  /*7c20*/  ISETP.GE.AND P1, PT, R5, R10, PT ;  /* 0x0000000a0500720c */ /* 0x000fe20003f26270 */
[----:B------:R2:W-:Y:S03]  /*7c30*/  STL [R1+0x8], R10 ;  /* 0x0000080a01007387 */ /* 0x0005e60000100800 */
[----:B------:R-:W-:Y:S01]  /*7c40*/  R2UR UR23, R3 ;  /* 0x00000000031772ca */ /* 0x000fe200000e0000 */
[----:B--2---:R-:W-:-:S12]  /*7c50*/  IMAD.MOV.U32 R10, RZ, RZ, 0x1 ;  /* 0x00000001ff0a7424 */ /* 0x004fd800078e00ff */
[----:B------:R-:W-:Y:S01]  /*7c60*/  UTMALDG.4D [UR24], [UR22], desc[UR30] ;  /* 0x00001e18160075b4 */ /* 0x000fe20008019000 */
[----:B------:R2:W-:Y:S01]  /*7c70*/  UTMALDG.4D [UR16], [UR22], desc[UR30] ;  /* 0x00001e10160075b4 */ /* 0x0005e20008019000 */
[----:B------:R-:W-:Y:S01]  /*7c80*/  UTMALDG.4D [UR8], [UR22], desc[UR30] ;  /* 0x00001e08160075b4 */ /* 0x000fe20008019000 */
[----:B------:R3:W-:Y:S01]  /*7c90*/  UBLKCP.S.G [UR40], [UR14], UR33 ;  /* 0x000000280e0073ba */ /* 0x0007e20008000221 */
[----:B------:R4:W-:Y:S01]  /*7ca0*/  SYNCS.ARRIVE.TRANS64 RZ, [R12+URZ+0x36400], R17 ;  /* 0x036400110cff79a7 */ /* 0x0009e2000800003f */
[----:B--2---:R-:W-:Y:S01]  /*7cb0*/  UIADD3 UR16, UR32, 0x9000, URZ ;  /* 0x0000900020107890 */ /* 0x004fe2000fffe03f */
[----:B------:R-:W-:Y:S01]  /*7cc0*/  UMOV UR19, UR35 ;  /* 0x0000002300137c82 */ /* 0x000fe20008000000 */
[----:B------:R-:W-:Y:S01]  /*7cd0*/  UMOV UR20, UR36 ;  /* 0x0000002400147c82 */ /* 0x000fe20008000000 */
[----:B------:R-:W-:Y:S01]  /*7ce0*/  UMOV UR18, UR26 ;  /* 0x0000001a00127c82 */ /* 0x000fe20008000000 */
[----:B---3--:R-:W-:Y:S02]  /*7cf0*/  UIADD3 UR33, UR32, 0x36400, URZ ;  /* 0x0003640020217890 */ /* 0x008fe4000fffe03f */
[----:B------:R-:W-:-:S02]  /*7d00*/  UIADD3 UR40, UR32, 0x6000, URZ ;  /* 0x0000600020287890 */ /* 0x000fc4000fffe03f */
[----:B------:R-:W-:Y:S01]  /*7d10*/  UIADD3 UR8, UR32, 0xc000, URZ ;  /* 0x0000c00020087890 */ /* 0x000fe2000fffe03f */
[----:B------:R-:W-:Y:S02]  /*7d20*/  UMOV UR10, 0x40 ;  /* 0x00000040000a7882 */ /* 0x000fe40000000000 */
[----:B------:R-:W-:Y:S01]  /*7d30*/  UMOV UR49, UR33 ;  /* 0x0000002100317c82 */ /* 0x000fe20008000000 */
[----:B------:R-:W-:Y:S01]  /*7d40*/  UMOV UR41, UR33 ;  /* 0x0000002100297c82 */ /* 0x000fe20008000000 */
[----:B------:R2:W-:Y:S01]  /*7d50*/  UTMALDG.4D [UR32], [UR6], desc[UR38] ;  /* 0x00002620060075b4 */ /* 0x0005e20008019000 */
[----:B------:R-:W-:Y:S01]  /*7d60*/  UMOV UR17, UR33 ;  /* 0x0000002100117c82 */ /* 0x000fe20008000000 */
[----:B------:R-:W-:Y:S01]  /*7d70*/  UMOV UR11, UR35 ;  /* 0x00000023000b7c82 */ /* 0x000fe20008000000 */
[----:B------:R-:W-:Y:S01]  /*7d80*/  UMOV UR12, UR36 ;  /* 0x00000024000c7c82 */ /* 0x000fe20008000000 */
[----:B------:R-:W-:Y:S01]  /*7d90*/  UMOV UR9, UR33 ;  /* 0x0000002100097c82 */ /* 0x000fe20008000000 */
[----:B------:R4:W-:Y:S01]  /*7da0*/  UTMALDG.4D [UR48], [UR6], desc[UR38] ;  /* 0x00002630060075b4 */ /* 0x0009e20008019000 */
[----:B------:R4:W-:Y:S01]  /*7db0*/  UTMALDG.4D [UR40], [UR6], desc[UR38] ;  /* 0x00002628060075b4 */ /* 0x0009e20008019000 */
[----:B------:R4:W-:Y:S01]  /*7dc0*/  UTMALDG.4D [UR16], [UR4], desc[UR38] ;  /* 0x00002610040075b4 */ /* 0x0009e20008019000 */
[----:B--2---:R-:W-:Y:S01]  /*7dd0*/  UIADD3 UR32, UR32, 0xf000, URZ ;  /* 0x0000f00020207890 */ /* 0x004fe2000fffe03f */
[----:B------:R-:W-:Y:S01]  /*7de0*/  UMOV UR34, 0x80 ;  /* 0x0000008000227882 */ /* 0x000fe20000000000 */
[----:B------:R4:W-:Y:S07]  /*7df0*/  UTMALDG.4D [UR8], [UR4], desc[UR38] ;  /* 0x00002608040075b4 */ /* 0x0009ee0008019000 */
[----:B------:R4:W-:Y:S02]  /*7e00*/  UTMALDG.4D [UR32], [UR4], desc[UR38] ;  /* 0x00002620040075b4 */ /* 0x0009e40008019000 */
[----:B----4-:R-:W-:Y:S05]  /*7e10*/  @P1 BRA `(.L_x_2616) ;  /* 0x0000001400201947 */ /* 0x010fea0003800000 */
[-C--:B------:R-:W-:Y:S01]  /*7e20*/  LOP3.LUT R17, RZ, R5.reuse, RZ, 0x33, !PT ;  /* 0x00000005ff117212 */ /* 0x080fe200078e33ff */
[C---:B------:R-:W-:Y:S02]  /*7e30*/  VIADD R10, R4.reuse, 0xfffffffe ;  /* 0xfffffffe040a7836 */ /* 0x040fe40000000000 */
[----:B------:R-:W-:Y:S02]  /*7e40*/  IMAD.MOV.U32 R23, RZ, RZ, 0x1 ;  /* 0x00000001ff177424 */ /* 0x000fe400078e00ff */
[----:B------:R-:W-:Y:S01]  /*7e50*/  IMAD.IADD R17, R4, 0x1, R17 ;  /* 0x0000000104117824 */ /* 0x000fe200078e0211 */
[----:B------:R-:W-:Y:S01]  /*7e60*/  ISETP.NE.AND P1, PT, R10, R5, PT ;  /* 0x000000050a00720c */ /* 0x000fe20003f25270 */
[----:B------:R-:W-:Y:S02]  /*7e70*/  IMAD.MOV.U32 R24, RZ, RZ, R5 ;  /* 0x000000ffff187224 */ /* 0x000fe400078e0005 */
[----:B------:R-:W-:Y:S01]  /*7e80*/  IMAD.MOV.U32 R16, RZ, RZ, 0x1 ;  /* 0x00000001ff107424 */ /* 0x000fe200078e00ff */
[----:B------:R-:W-:-:S05]  /*7e90*/  LOP3.LUT R4, R17, 0x1, RZ, 0xc0, !PT ;  /* 0x0000000111047812 */ /* 0x000fca00078ec0ff */
[----:B------:R2:W-:Y:S04]  /*7ea0*/  STL [R1+0x4], R4 ;  /* 0x0000040401007387 */ /* 0x0005e80000100800 */
[----:B------:R-:W-:Y:S05]  /*7eb0*/  @!P1 BRA `(.L_x_2617) ;  /* 0x0000000c005c9947 */ /* 0x000fea0003800000 */
[----:B------:R-:W-:Y:S02]  /*7ec0*/  IMAD.IADD R25, R17, 0x1, -R4 ;  /* 0x0000000111197824 */ /* 0x000fe400078e0a04 */
[----:B------:R-:W-:Y:S02]  /*7ed0*/  IMAD.MOV.U32 R24, RZ, RZ, R5 ;  /* 0x000000ffff187224 */ /* 0x000fe400078e0005 */
[----:B------:R-:W-:-:S07]  /*7ee0*/  IMAD.MOV.U32 R16, RZ, RZ, 0x1 ;  /* 0x00000001ff107424 */ /* 0x000fce00078e00ff */
.L_x_2626:
[----:B-1----:R-:W-:-:S05]  /*7ef0*/  IMAD.MOV.U32 R13, RZ, RZ, 0x1 ;  /* 0x00000001ff0d7424 */ /* 0x002fca00078e00ff */
[----:B------:R-:W-:-:S04]  /*7f00*/  SHF.L.U32 R13, R13, 0x1f, RZ ;  /* 0x0000001f0d0d7819 */ /* 0x000fc800000006ff */
[----:B------:R-:W1:Y:S02]  /*7f10*/  SYNCS.PHASECHK.TRANS64.TRYWAIT P1, [R12+URZ+0x36438], R13 ;  /* 0x0364380d0c0075a7 */ /* 0x000e64000802017f */
[----:B-1----:R-:W-:Y:S05]  /*7f20*/  @!P1 BRA `(.L_x_2618) ;  /* 0x0000001800bc9947 */ /* 0x002fea0003800000 */
.L_x_2642:
[----:B------:R-:W-:Y:S05]  /*7f30*/  @P0 BRA `(.L_x_2619) ;  /* 0x00000000001c0947 */ /* 0x000fea0003800000 */
[----:B------:R-:W3:Y:S01]  /*7f40*/  S2R R0, SR_TID.X ;  /* 0x0000000000007919 */ /* 0x000ee20000002100 */
[----:B------:R-:W-:-:S04]  /*7f50*/  IMAD.MOV.U32 R3, RZ, RZ, 0x6100 ;  /* 0x00006100ff037424 */ /* 0x000fc800078e00ff */
[----:B------:R4:W-:Y:S01]  /*7f60*/  SYNCS.ARRIVE.TRANS64 RZ, [R12+URZ+0x36430], R3 ;  /* 0x036430030cff79a7 */ /* 0x0009e2000800003f */
[----:B---3--:R-:W-:-:S04]  /*7f70*/  LOP3.LUT R0, R0, 0x1f, RZ, 0xc0, !PT ;  /* 0x0000001f00007812 */ /* 0x008fc800078ec0ff */
[----:B------:R-:W-:-:S13]  /*7f80*/  ISETP.NE.AND P1, PT, R0, RZ, PT ;  /* 0x000000ff0000720c */ /* 0x000fda0003f25270 */
[----:B----4-:R-:W-:Y:S05]  /*7f90*/  @!P1 BRA `(.L_x_2619) ;  /* 0x0000000000049947 */ /* 0x010fea0003800000 */
[----:B------:R-:W-:Y:S01]  /*7fa0*/  BPT.TRAP 0x1 ;  /* 0x000000040000795c */ /* 0x000fe20000300000 */
.L_x_2619:
[----:B------:R-:W3:Y:S01]  /*7fb0*/  LDC.64 R18, c[0x0][0x728] ;  /* 0x0001ca00ff127b82 */ /* 0x000ee20000000a00 */
[----:B------:R-:W-:Y:S01]  /*7fc0*/  IMAD.SHL.U32 R22, R24, 0x40, RZ ;  /* 0x0000004018167824 */ /* 0x000fe200078e00ff */
[----:B------:R-:W-:Y:S01]  /*7fd0*/  UMOV UR6, 0x0 ;  /* 0x0000000000067882 */ /* 0x000fe20000000000 */
[C---:B------:R-:W-:Y:S01]  /*7fe0*/  VIADD R26, R12.reuse, 0x36430 ;  /* 0x000364300c1a7836 */ /* 0x040fe20000000000 */
[----:B------:R-:W-:Y:S01]  /*7ff0*/  UMOV UR7, 0x14f00000 ;  /* 0x14f0000000077882 */ /* 0x000fe20000000000 */
[----:B------:R-:W-:Y:S01]  /*8000*/  VIADD R27, R12, 0x2a000 ;  /* 0x0002a0000c1b7836 */ /* 0x000fe20000000000 */
[----:B------:R-:W-:Y:S01]  /*8010*/  IADD3 R0, P1, R22, R6, RZ ;  /* 0x0000000616007210 */ /* 0x000fe20007f3e0ff */
[C---:B------:R-:W-:Y:S01]  /*8020*/  VIADD R28, R12.reuse, 0x2c000 ;  /* 0x0002c0000c1c7836 */ /* 0x040fe20000000000 */
[----:B--2---:R-:W2:Y:S01]  /*8030*/  LDC.64 R4, c[0x0][0x198] ;  /* 0x00006600ff047b82 */ /* 0x004ea20000000a00 */
        /* <DEDUP_REMOVED lines=39> */
.L_x_2643:
[----:B------:R-:W-:Y:S05]  /*82b0*/  @P0 BRA `(.L_x_2621) ;  /* 0x00000000001c0947 */ /* 0x000fea0003800000 */
[----:B------:R-:W3:Y:S01]  /*82c0*/  S2R R2, SR_TID.X ;  /* 0x0000000000027919 */ /* 0x000ee20000002100 */
[----:B--2---:R-:W-:-:S04]  /*82d0*/  IMAD.MOV.U32 R0, RZ, RZ, 0x6100 ;  /* 0x00006100ff007424 */ /* 0x004fc800078e00ff */
[----:B------:R4:W-:Y:S01]  /*82e0*/  SYNCS.ARRIVE.TRANS64 RZ, [R12+URZ+0x36418], R0 ;  /* 0x036418000cff79a7 */ /* 0x0009e2000800003f */
[----:B---3--:R-:W-:-:S04]  /*82f0*/  LOP3.LUT R2, R2, 0x1f, RZ, 0xc0, !PT ;  /* 0x0000001f02027812 */ /* 0x008fc800078ec0ff */
[----:B------:R-:W-:-:S13]  /*8300*/  ISETP.NE.AND P1, PT, R2, RZ, PT ;  /* 0x000000ff0200720c */ /* 0x000fda0003f25270 */
[----:B----4-:R-:W-:Y:S05]  /*8310*/  @!P1 BRA `(.L_x_2621) ;  /* 0x0000000000049947 */ /* 0x010fea0003800000 */
[----:B------:R-:W-:Y:S01]  /*8320*/  BPT.TRAP 0x1 ;  /* 0x000000040000795c */ /* 0x000fe20000300000 */
.L_x_2621:
[----:B------:R-:W-:Y:S01]  /*8330*/  VIADD R22, R22, 0x40 ;  /* 0x0000004016167836 */ /* 0x000fe20000000000 */
[----:B------:R-:W-:Y:S01]  /*8340*/  ULDC.64 UR4, c[0x0][0x700] ;  /* 0x0001c00000047ab9 */ /* 0x000fe20000000a00 */
[----:B------:R-:W-:Y:S01]  /*8350*/  R2UR UR14, R12 ;  /* 0x000000000c0e72ca */ /* 0x000fe200000e0000 */
[----:B------:R-:W-:Y:S01]  /*8360*/  IMAD.U32 R11, RZ, RZ, UR4 ;  /* 0x00000004ff0b7e24 */ /* 0x000fe2000f8e00ff */
[----:B------:R3:W-:Y:S01]  /*8370*/  STL [R1+0x10], R4 ;  /* 0x0000100401007387 */ /* 0x0007e20000100800 */
[----:B------:R-:W-:Y:S01]  /*8380*/  IADD3 R2, P1, R22, R8, RZ ;  /* 0x0000000816027210 */ /* 0x000fe20007f3e0ff */
[----:B------:R-:W-:Y:S01]  /*8390*/  UMOV UR6, 0x0 ;  /* 0x0000000000067882 */ /* 0x000fe20000000000 */
[----:B------:R-:W-:Y:S01]  /*83a0*/  SHF.R.S32.HI R10, RZ, 0x1f, R22 ;  /* 0x0000001fff0a7819 */ /* 0x000fe20000011416 */
[----:B------:R-:W-:Y:S01]  /*83b0*/  UMOV UR7, 0x14f00000 ;  /* 0x14f0000000077882 */ /* 0x000fe20000000000 */
[----:B--2---:R-:W-:Y:S01]  /*83c0*/  LEA R0, P2, R2, R11, 0x2 ;  /* 0x0000000b02007211 */ /* 0x004fe200078410ff */
[----:B------:R-:W-:Y:S01]  /*83d0*/  UMOV UR18, URZ ;  /* 0x0000003f00127c82 */ /* 0x000fe20008000000 */
[----:B------:R-:W-:Y:S01]  /*83e0*/  R2UR UR19, R22 ;  /* 0x00000000161372ca */ /* 0x000fe200000e0000 */
[----:B------:R-:W-:Y:S01]  /*83f0*/  IMAD.X R3, R10, 0x1, R14, P1 ;  /* 0x000000010a037824 */ /* 0x000fe200008e060e */
[----:B------:R-:W-:Y:S01]  /*8400*/  R2UR UR30, R0 ;  /* 0x00000000001e72ca */ /* 0x000fe200000e0000 */
[----:B------:R-:W-:Y:S01]  /*8410*/  IMAD.U32 R0, RZ, RZ, UR5 ;  /* 0x00000005ff007e24 */ /* 0x000fe2000f8e00ff */
[----:B------:R-:W-:Y:S01]  /*8420*/  UIADD3 UR17, UR14, 0x36418, URZ ;  /* 0x000364180e117890 */ /* 0x000fe2000fffe03f */
[----:B---3--:R-:W-:Y:S01]  /*8430*/  SHF.L.U32 R4, RZ, 0x1f, RZ ;  /* 0x0000001fff047819 */ /* 0x008fe200000006ff */
        /* <DEDUP_REMOVED lines=10> */
[----:B------:R-:W-:Y:S01]  /*84e0*/  UMOV UR21, UR29 ;  /* 0x0000001d00157c82 */ /* 0x000fe20008000000 */
[----:B------:R-:W-:Y:S01]  /*84f0*/  UMOV UR10, 0x40 ;  /* 0x00000040000a7882 */ /* 0x000fe20000000000 */
[----:B------:R-:W-:Y:S01]  /*8500*/  UMOV UR12, UR28 ;  /* 0x0000001c000c7c82 */ /* 0x000fe20008000000 */
[----:B------:R-:W-:Y:S01]  /*8510*/  R2UR UR5, R3 ;  /* 0x00000000030572ca */ /* 0x000fe200000e0000 */
[----:B------:R-:W-:Y:S01]  /*8520*/  UMOV UR13, UR29 ;  /* 0x0000001d000d7c82 */ /* 0x000fe20008000000 */
[----:B------:R-:W-:Y:S01]  /*8530*/  UMOV UR9, UR17 ;  /* 0x0000001100097c82 */ /* 0x000fe20008000000 */
[----:B------:R-:W-:Y:S01]  /*8540*/  UMOV UR11, UR19 ;  /* 0x00000013000b7c82 */ /* 0x000fe20008000000 */
[----:B------:R-:W-:Y:S01]  /*8550*/  UMOV UR26, 0x80 ;  /* 0x00000080001a7882 */ /* 0x000fe20000000000 */
[----:B------:R-:W-:Y:S01]  /*8560*/  UMOV UR25, UR17 ;  /* 0x0000001100197c82 */ /* 0x000fe20008000000 */
[----:B------:R-:W-:Y:S01]  /*8570*/  UMOV UR27, UR19 ;  /* 0x00000013001b7c82 */ /* 0x000fe20008000000 */
[----:B------:R-:W-:Y:S01]  /*8580*/  UMOV UR15, UR17 ;  /* 0x00000011000f7c82 */ /* 0x000fe20008000000 */
[----:B------:R-:W-:-:S05]  /*8590*/  UMOV UR22, 0x10 ;  /* 0x0000001000167882 */ /* 0x000fca0000000000 */
[----:B------:R2:W-:Y:S01]  /*85a0*/  UTMALDG.4D [UR16], [UR4], desc[UR6] ;  /* 0x00000610040075b4 */ /* 0x0005e20008019000 */
[----:B------:R2:W-:Y:S01]  /*85b0*/  UTMALDG.4D [UR8], [UR4], desc[UR6] ;  /* 0x00000608040075b4 */ /* 0x0005e20008019000 */
[----:B------:R2:W-:Y:S01]  /*85c0*/  UTMALDG.4D [UR24], [UR4], desc[UR6] ;  /* 0x00000618040075b4 */ /* 0x0005e20008019000 */
[----:B------:R2:W-:Y:S01]  /*85d0*/  UBLKCP.S.G [UR14], [UR30], UR22 ;  /* 0x0000000e1e0073ba */ /* 0x0005e20008000216 */
[----:B------:R3:W4:Y:S02]  /*85e0*/  SYNCS.PHASECHK.TRANS64.TRYWAIT P1, [R12+URZ+0x36438], R4 ;  /* 0x036438040c0075a7 */ /* 0x000724000802017f */
[----:B---3--:R2:W5:Y:S02]  /*85f0*/  LDL.LU R4, [R1+0x10] ;  /* 0x0000100001047983 */ /* 0x0085640000300800 */
[----:B--2-4-:R-:W-:Y:S05]  /*8600*/  @!P1 BRA `(.L_x_2622) ;  /* 0x00000014002c9947 */ /* 0x014fea0003800000 */
.L_x_2644:
[----:B------:R-:W-:Y:S05]  /*8610*/  @P0 BRA `(.L_x_2623) ;  /* 0x00000000002c0947 */ /* 0x000fea0003800000 */
[----:B------:R2:W-:Y:S04]  /*8620*/  STL [R1+0x14], R2 ;  /* 0x0000140201007387 */ /* 0x0005e80000100800 */
[----:B-----5:R3:W-:Y:S01]  /*8630*/  STL [R1+0x10], R0 ;  /* 0x0000100001007387 */ /* 0x0207e20000100800 */
[----:B--2---:R-:W3:Y:S02]  /*8640*/  S2R R2, SR_TID.X ;  /* 0x0000000000027919 */ /* 0x004ee40000002100 */
[----:B---3--:R-:W-:Y:S01]  /*8650*/  LOP3.LUT R0, R2, 0x1f, RZ, 0xc0, !PT ;  /* 0x0000001f02007812 */ /* 0x008fe200078ec0ff */
[----:B------:R-:W-:-:S03]  /*8660*/  IMAD.MOV.U32 R2, RZ, RZ, 0x6100 ;  /* 0x00006100ff027424 */ /* 0x000fc600078e00ff */
[----:B------:R-:W-:Y:S01]  /*8670*/  ISETP.NE.AND P1, PT, R0, RZ, PT ;  /* 0x000000ff0000720c */ /* 0x000fe20003f25270 */
[----:B------:R2:W-:Y:S02]  /*8680*/  SYNCS.ARRIVE.TRANS64 RZ, [R12+URZ+0x36430], R2 ;  /* 0x036430020cff79a7 */ /* 0x0005e4000800003f */
[----:B--2---:R2:W5:Y:S04]  /*8690*/  LDL.LU R2, [R1+0x14] ;  /* 0x0000140001027983 */ /* 0x0045680000300800 */
[----:B------:R2:W5:Y:S06]  /*86a0*/  LDL.LU R0, [R1+0x10] ;  /* 0x0000100001007983 */ /* 0x00056c0000300800 */
[----:B------:R-:W-:Y:S05]  /*86b0*/  @!P1 BRA `(.L_x_2623) ;  /* 0x0000000000049947 */ /* 0x000fea0003800000 */
[----:B------:R-:W-:Y:S01]  /*86c0*/  BPT.TRAP 0x1 ;  /* 0x000000040000795c */ /* 0x000fe20000300000 */
.L_x_2623:
        /* <DEDUP_REMOVED lines=10> */
[----:B-----5:R-:W-:Y:S01]  /*8770*/  R2UR UR4, R4 ;  /* 0x00000000040472ca */ /* 0x020fe200000e0000 */
        /* <DEDUP_REMOVED lines=26> */
.L_x_2646:
[----:B------:R-:W-:Y:S05]  /*8920*/  @P0 BRA `(.L_x_2625) ;  /* 0x00000000001c0947 */ /* 0x000fea0003800000 */
[----:B------:R-:W4:Y:S01]  /*8930*/  S2R R4, SR_TID.X ;  /* 0x0000000000047919 */ /* 0x000f220000002100 */
[----:B---3--:R-:W-:-:S04]  /*8940*/  IMAD.MOV.U32 R5, RZ, RZ, 0x6100 ;  /* 0x00006100ff057424 */ /* 0x008fc800078e00ff */
[----:B------:R3:W-:Y:S01]  /*8950*/  SYNCS.ARRIVE.TRANS64 RZ, [R12+URZ+0x36410], R5 ;  /* 0x036410050cff79a7 */ /* 0x0007e2000800003f */
[----:B----4-:R-:W-:-:S04]  /*8960*/  LOP3.LUT R4, R4, 0x1f, RZ, 0xc0, !PT ;  /* 0x0000001f04047812 */ /* 0x010fc800078ec0ff */
[----:B------:R-:W-:-:S13]  /*8970*/  ISETP.NE.AND P1, PT, R4, RZ, PT ;  /* 0x000000ff0400720c */ /* 0x000fda0003f25270 */
[----:B---3--:R-:W-:Y:S05]  /*8980*/  @!P1 BRA `(.L_x_2625) ;  /* 0x0000000000049947 */ /* 0x008fea0003800000 */
[----:B------:R-:W-:Y:S01]  /*8990*/  BPT.TRAP 0x1 ;  /* 0x000000040000795c */ /* 0x000fe20000300000 */
.L_x_2625:
        /* <DEDUP_REMOVED lines=18> */
[----:B------:R-:W-:Y:S02]  /*8ac0*/  UIADD3 UR8, UR22, 0x20000, URZ ;  /* 0x0002000016087890 */ /* 0x000fe4000fffe03f */
[----:B------:R-:W-:Y:S01]  /*8ad0*/  IADD3 R4, P1, R8, UR19, RZ ;  /* 0x0000001308047c10 */ /* 0x000fe2000ff3e0ff */
[----:B------:R-:W-:Y:S02]  /*8ae0*/  UIADD3 UR24, UR22, 0x22000, URZ ;  /* 0x0002200016187890 */ /* 0x000fe4000fffe03f */
[----:B------:R-:W-:Y:S01]  /*8af0*/  UIADD3 UR22, UR22, 0x30000, URZ ;  /* 0x0003000016167890 */ /* 0x000fe2000fffe03f */
[----:B---3--:R-:W-:Y:S01]  /*8b00*/  LEA R5, P2, R4, R11, 0x2 ;  /* 0x0000000b04057211 */ /* 0x008fe200078410ff */
[----:B------:R-:W-:Y:S01]  /*8b10*/  UMOV UR9, UR17 ;  /* 0x0000001100097c82 */ /* 0x000fe20008000000 */
[----:B------:R-:W-:Y:S01]  /*8b20*/  UMOV UR11, UR19 ;  /* 0x00000013000b7c82 */ /* 0x000fe20008000000 */
[----:B------:R-:W-:Y:S01]  /*8b30*/  UMOV UR26, 0x80 ;  /* 0x00000080001a7882 */ /* 0x000fe20000000000 */
[----:B------:R-:W-:Y:S01]  /*8b40*/  R2UR UR30, R5 ;  /* 0x00000000051e72ca */ /* 0x000fe200000e0000 */
[----:B------:R-:W-:Y:S01]  /*8b50*/  IMAD.U32 R5, RZ, RZ, UR19 ;  /* 0x00000013ff057e24 */ /* 0x000fe2000f8e00ff */
[----:B------:R-:W-:Y:S01]  /*8b60*/  UMOV UR25, UR17 ;  /* 0x0000001100197c82 */ /* 0x000fe20008000000 */
[----:B------:R3:W-:Y:S01]  /*8b70*/  UTMALDG.4D [UR16], [UR4], desc[UR6] ;  /* 0x00000610040075b4 */ /* 0x0007e20008019000 */
[----:B------:R-:W-:Y:S01]  /*8b80*/  UMOV UR27, UR19 ;  /* 0x00000013001b7c82 */ /* 0x000fe20008000000 */
[----:B------:R-:W-:Y:S01]  /*8b90*/  UMOV UR23, UR17 ;  /* 0x0000001100177c82 */ /* 0x000fe20008000000 */
[----:B------:R-:W-:Y:S01]  /*8ba0*/  LEA.HI.X.SX32 R5, R5, R14, 0x1, P1 ;  /* 0x0000000e05057211 */ /* 0x000fe200008f0eff */
[----:B------:R-:W-:Y:S01]  /*8bb0*/  UMOV UR15, 0x10 ;  /* 0x00000010000f7882 */ /* 0x000fe20000000000 */
[----:B------:R-:W-:-:S02]  /*8bc0*/  ISETP.NE.AND P1, PT, R25, RZ, PT ;  /* 0x000000ff1900720c */ /* 0x000fc40003f25270 */
[----:B------:R-:W-:Y:S01]  /*8bd0*/  LEA.HI.X R4, R4, R0, R5, 0x2, P2 ;  /* 0x0000000004047211 */ /* 0x000fe200010f1405 */
[----:B------:R3:W-:Y:S03]  /*8be0*/  UTMALDG.4D [UR8], [UR4], desc[UR6] ;  /* 0x00000608040075b4 */ /* 0x0007e60008019000 */
[----:B------:R-:W-:Y:S01]  /*8bf0*/  R2UR UR31, R4 ;  /* 0x00000000041f72ca */ /* 0x000fe200000e0000 */
[----:B------:R3:W-:-:S12]  /*8c00*/  UTMALDG.4D [UR24], [UR4], desc[UR6] ;  /* 0x00000618040075b4 */ /* 0x0007d80008019000 */
[----:B------:R3:W-:Y:S02]  /*8c10*/  UBLKCP.S.G [UR22], [UR30], UR15 ;  /* 0x000000161e0073ba */ /* 0x0007e4000800020f */
[----:B---3--:R-:W-:Y:S05]  /*8c20*/  @P1 BRA `(.L_x_2626) ;  /* 0xfffffff000b01947 */ /* 0x008fea000383ffff */
.L_x_2617:
[----:B--2---:R-:W2:Y:S01]  /*8c30*/  LDL.LU R4, [R1+0x4] ;  /* 0x0000040001047983 */ /* 0x004ea20000300800 */
[----:B------:R-:W-:-:S03]  /*8c40*/  IMAD.MOV.U32 R10, RZ, RZ, 0x1 ;  /* 0x00000001ff0a7424 */ /* 0x000fc600078e00ff */
[----:B------:R3:W5:Y:S01]  /*8c50*/  LDL R5, [R1+0x8] ;  /* 0x0000080001057983 */ /* 0x0007620000100800 */
[----:B--2---:R-:W-:-:S13]  /*8c60*/  ISETP.NE.AND P1, PT, R4, RZ, PT ;  /* 0x000000ff0400720c */ /* 0x004fda0003f25270 */
[----:B---3--:R-:W-:Y:S05]  /*8c70*/  @!P1 BRA `(.L_x_2616) ;  /* 0x0000000400889947 */ /* 0x008fea0003800000 */
[----:B------:R-:W2:Y:S02]  /*8c80*/  SYNCS.PHASECHK.TRANS64.TRYWAIT P1, [R12+URZ+0x36438], R13 ;  /* 0x0364380d0c0075a7 */ /* 0x000ea4000802017f */
[----:B--2---:R-:W-:Y:S05]  /*8c90*/  @!P1 BRA `(.L_x_2627) ;  /* 0x0000000c00c09947 */ /* 0x004fea0003800000 */
.L_x_2647:
[----:B------:R-:W-:Y:S05]  /*8ca0*/  @P0 BRA `(.L_x_2628) ;  /* 0x00000000001c0947 */ /* 0x000fea0003800000 */
[----:B------:R-:W3:Y:S01]  /*8cb0*/  S2R R4, SR_TID.X ;  /* 0x0000000000047919 */ /* 0x000ee20000002100 */
[----:B-----5:R-:W-:-:S04]  /*8cc0*/  IMAD.MOV.U32 R5, RZ, RZ, 0x6100 ;  /* 0x00006100ff057424 */ /* 0x020fc800078e00ff */
[----:B------:R4:W-:Y:S01]  /*8cd0*/  SYNCS.ARRIVE.TRANS64 RZ, [R12+URZ+0x36430], R5 ;  /* 0x036430050cff79a7 */ /* 0x0009e2000800003f */
[----:B---3--:R-:W-:-:S04]  /*8ce0*/  LOP3.LUT R4, R4, 0x1f, RZ, 0xc0, !PT ;  /* 0x0000001f04047812 */ /* 0x008fc800078ec0ff */
[----:B------:R-:W-:-:S13]  /*8cf0*/  ISETP.NE.AND P1, PT, R4, RZ, PT ;  /* 0x000000ff0400720c */ /* 0x000fda0003f25270 */
[----:B----4-:R-:W-:Y:S05]  /*8d00*/  @!P1 BRA `(.L_x_2628) ;  /* 0x0000000000049947 */ /* 0x010fea0003800000 */
[----:B------:R-:W-:Y:S01]  /*8d10*/  BPT.TRAP 0x1 ;  /* 0x000000040000795c */ /* 0x000fe20000300000 */
.L_x_2628:
[----:B-----5:R-:W3:Y:S01]  /*8d20*/  LDC.64 R4, c[0x0][0x728] ;  /* 0x0001ca00ff047b82 */ /* 0x020ee20000000a00 */
        /* <DEDUP_REMOVED lines=9> */
[----:B-12---:R-:W-:Y:S01]  /*8dc0*/  LEA.HI.X.SX32 R13, R24, R15, 0x1, P1 ;  /* 0x0000000f180d7211 */ /* 0x006fe200008f0eff */
        /* <DEDUP_REMOVED lines=9> */
[----:B---3--:R-:W-:Y:S01]  /*8e60*/  LEA R4, P2, R10, R4, 0x2 ;  /* 0x000000040a047211 */ /* 0x008fe200078410ff */
[----:B------:R-:W-:Y:S01]  /*8e70*/  UMOV UR9, UR17 ;  /* 0x0000001100097c82 */ /* 0x000fe20008000000 */
[----:B------:R-:W-:Y:S01]  /*8e80*/  UMOV UR11, UR19 ;  /* 0x00000013000b7c82 */ /* 0x000fe20008000000 */
[----:B------:R-:W-:Y:S01]  /*8e90*/  UMOV UR25, UR17 ;  /* 0x0000001100197c82 */ /* 0x000fe20008000000 */
[----:B------:R-:W-:Y:S01]  /*8ea0*/  R2UR UR22, R4 ;  /* 0x00000000041672ca */ /* 0x000fe200000e0000 */
[----:B------:R-:W-:Y:S01]  /*8eb0*/  UMOV UR27, UR19 ;  /* 0x00000013001b7c82 */ /* 0x000fe20008000000 */
[----:B------:R-:W-:Y:S01]  /*8ec0*/  IADD3 R4, P1, R20, 0x1f0, RZ ;  /* 0x000001f014047810 */ /* 0x000fe20007f3e0ff */
[----:B------:R-:W-:Y:S01]  /*8ed0*/  UMOV UR31, UR17 ;  /* 0x00000011001f7c82 */ /* 0x000fe20008000000 */
[----:B------:R-:W-:Y:S01]  /*8ee0*/  LEA.HI.X R5, R10, R5, R13, 0x2, P2 ;  /* 0x000000050a057211 */ /* 0x000fe200010f140d */
        /* <DEDUP_REMOVED lines=10> */
[----:B------:R-:W2:Y:S02]  /*8f90*/  SYNCS.PHASECHK.TRANS64.TRYWAIT P1, [R12+URZ+0x36428], R5 ;  /* 0x036428050c0075a7 */ /* 0x000ea4000802017f */
[----:B-12---:R-:W-:Y:S05]  /*8fa0*/  @!P1 BRA `(.L_x_2629) ;  /* 0x0000000c00109947 */ /* 0x006fea0003800000 */
.L_x_2648:
[----:B------:R-:W-:Y:S01]  /*8fb0*/  IMAD.MOV.U32 R10, RZ, RZ, RZ ;  /* 0x000000ffff0a7224 */ /* 0x000fe200078e00ff */
[----:B------:R-:W-:Y:S06]  /*8fc0*/  @P0 BRA `(.L_x_2630) ;  /* 0x00000000001c0947 */ /* 0x000fec0003800000 */
[----:B------:R-:W2:Y:S01]  /*8fd0*/  S2R R4, SR_TID.X ;  /* 0x0000000000047919 */ /* 0x000ea20000002100 */
[----:B-1----:R-:W-:-:S04]  /*8fe0*/  IMAD.MOV.U32 R5, RZ, RZ, 0x6100 ;  /* 0x00006100ff057424 */ /* 0x002fc800078e00ff */
[----:B------:R3:W-:Y:S01]  /*8ff0*/  SYNCS.ARRIVE.TRANS64 RZ, [R12+URZ+0x36418], R5 ;  /* 0x036418050cff79a7 */ /* 0x0007e2000800003f */
[----:B--2---:R-:W-:-:S04]  /*9000*/  LOP3.LUT R4, R4, 0x1f, RZ, 0xc0, !PT ;  /* 0x0000001f04047812 */ /* 0x004fc800078ec0ff */
[----:B------:R-:W-:-:S13]  /*9010*/  ISETP.NE.AND P1, PT, R4, RZ, PT ;  /* 0x000000ff0400720c */ /* 0x000fda0003f25270 */
[----:B---3--:R-:W-:Y:S05]  /*9020*/  @!P1 BRA `(.L_x_2630) ;  /* 0x0000000000049947 */ /* 0x008fea0003800000 */
[----:B------:R-:W-:Y:S01]  /*9030*/  BPT.TRAP 0x1 ;  /* 0x000000040000795c */ /* 0x000fe20000300000 */
.L_x_2630:
[----:B-1----:R2:W5:Y:S01]  /*9040*/  LDL.LU R5, [R1+0x8] ;  /* 0x0000080001057983 */ /* 0x0025620000300800 */
        /* <DEDUP_REMOVED lines=14> */
[----:B------:R-:W-:-:S03]  /*9130*/  UMOV UR22, 0x10 ;  /* 0x0000001000167882 */ /* 0x000fc60000000000 */
[----:B------:R-:W-:Y:S02]  /*9140*/  UIADD3 UR16, UR14, 0x24000, URZ ;  /* 0x000240000e107890 */ /* 0x000fe4000fffe03f */
[----:B------:R-:W-:Y:S01]  /*9150*/  IMAD.U32 R3, RZ, RZ, UR19 ;  /* 0x00000013ff037e24 */ /* 0x000fe2000f8e00ff */
[----:B------:R-:W-:Y:S01]  /*9160*/  IADD3 R8, P1, R8, UR19, RZ ;  /* 0x0000001308087c10 */ /* 0x000fe2000ff3e0ff */
[----:B------:R-:W-:Y:S02]  /*9170*/  UIADD3 UR17, UR14, 0x36418, URZ ;  /* 0x000364180e117890 */ /* 0x000fe4000fffe03f */
[----:B------:R-:W-:Y:S01]  /*9180*/  UIADD3 UR8, UR14, 0x26000, URZ ;  /* 0x000260000e087890 */ /* 0x000fe2000fffe03f */
[----:B------:R-:W-:Y:S01]  /*9190*/  LEA.HI.X.SX32 R3, R3, R14, 0x1, P1 ;  /* 0x0000000e03037211 */ /* 0x000fe200008f0eff */
[----:B------:R-:W-:Y:S01]  /*91a0*/  UIADD3 UR24, UR14, 0x28000, URZ ;  /* 0x000280000e187890 */ /* 0x000fe2000fffe03f */
[----:B------:R-:W-:Y:S01]  /*91b0*/  LEA R11, P1, R8, R11, 0x2 ;  /* 0x0000000b080b7211 */ /* 0x000fe200078210ff */
[----:B------:R-:W-:Y:S01]  /*91c0*/  UIADD3 UR14, UR14, 0x30100, URZ ;  /* 0x000301000e0e7890 */ /* 0x000fe2000fffe03f */
[----:B------:R-:W-:-:S02]  /*91d0*/  UMOV UR9, UR17 ;  /* 0x0000001100097c82 */ /* 0x000fc40008000000 */
[----:B------:R-:W-:Y:S01]  /*91e0*/  LEA.HI.X R0, R8, R0, R3, 0x2, P1 ;  /* 0x0000000008007211 */ /* 0x000fe200008f1403 */
[----:B------:R-:W-:Y:S01]  /*91f0*/  UMOV UR11, UR19 ;  /* 0x00000013000b7c82 */ /* 0x000fe20008000000 */
[----:B------:R-:W-:Y:S01]  /*9200*/  R2UR UR30, R11 ;  /* 0x000000000b1e72ca */ /* 0x000fe200000e0000 */
[----:B------:R2:W-:Y:S01]  /*9210*/  UTMALDG.4D [UR16], [UR4], desc[UR6] ;  /* 0x00000610040075b4 */ /* 0x0005e20008019000 */
[----:B------:R-:W-:Y:S01]  /*9220*/  R2UR UR31, R0 ;  /* 0x00000000001f72ca */ /* 0x000fe200000e0000 */
[----:B------:R-:W-:Y:S01]  /*9230*/  UMOV UR25, UR17 ;  /* 0x0000001100197c82 */ /* 0x000fe20008000000 */
[----:B------:R-:W-:Y:S01]  /*9240*/  UMOV UR27, UR19 ;  /* 0x00000013001b7c82 */ /* 0x000fe20008000000 */
[----:B------:R-:W-:Y:S01]  /*9250*/  UMOV UR15, UR17 ;  /* 0x00000011000f7c82 */ /* 0x000fe20008000000 */
[----:B------:R2:W-:Y:S01]  /*9260*/  UTMALDG.4D [UR8], [UR4], desc[UR6] ;  /* 0x00000608040075b4 */ /* 0x0005e20008019000 */
[----:B------:R2:W-:Y:S08]  /*9270*/  UTMALDG.4D [UR24], [UR4], desc[UR6] ;  /* 0x00000618040075b4 */ /* 0x0005f00008019000 */
[----:B------:R2:W-:Y:S02]  /*9280*/  UBLKCP.S.G [UR14], [UR30], UR22 ;  /* 0x0000000e1e0073ba */ /* 0x0005e40008000216 */
[----:B--2---:R-:W-:-:S07]  /*9290*/  IMAD.MOV.U32 R23, RZ, RZ, 0x2 ;  /* 0x00000002ff177424 */ /* 0x004fce00078e00ff */
.L_x_2616:
[----:B------:R-:W-:-:S04]  /*92a0*/  SHF.L.U32 R3, R10, 0x1f, RZ ;  /* 0x0000001f0a037819 */ /* 0x000fc800000006ff */
[----:B------:R-:W2:Y:S02]  /*92b0*/  SYNCS.PHASECHK.TRANS64.TRYWAIT P1, [R12+URZ+0x36438], R3 ;  /* 0x036438030c0075a7 */ /* 0x000ea4000802017f */
[----:B--2---:R-:W-:Y:S05]  /*92c0*/  @!P1 BRA `(.L_x_2631) ;  /* 0x00000008005c9947 */ /* 0x004fea0003800000 */
.L_x_2649:
[----:B------:R-:W-:Y:S05]  /*92d0*/  @P0 BRA `(.L_x_2632) ;  /* 0x0000000000180947 */ /* 0x000fea0003800000 */
[----:B------:R-:W3:Y:S01]  /*92e0*/  S2R R0, SR_TID.X ;  /* 0x0000000000007919 */ /* 0x000ee20000002100 */
[----:B--2---:R-:W-:-:S04]  /*92f0*/  IMAD.MOV.U32 R3, RZ, RZ, 0x6100 ;  /* 0x00006100ff037424 */ /* 0x004fc800078e00ff */
[----:B------:R4:W-:Y:S01]  /*9300*/  SYNCS.ARRIVE.TRANS64 RZ, [R12+URZ+0x36430], R3 ;  /* 0x036430030cff79a7 */ /* 0x0009e2000800003f */
[----:B---3--:R-:W-:-:S13]  /*9310*/  LOP3.LUT P0, RZ, R0, 0x1f, RZ, 0xc0, !PT ;  /* 0x0000001f00ff7812 */ /* 0x008fda000780c0ff */
[----:B----4-:R-:W-:Y:S05]  /*9320*/  @!P0 BRA `(.L_x_2632) ;  /* 0x0000000000048947 */ /* 0x010fea0003800000 */
[----:B------:R-:W-:Y:S01]  /*9330*/  BPT.TRAP 0x1 ;  /* 0x000000040000795c */ /* 0x000fe20000300000 */
.L_x_2632:
[----:B-----5:R-:W-:Y:S01]  /*9340*/  R2UR UR19, R5 ;  /* 0x00000000051372ca */ /* 0x020fe200000e0000 */
[----:B--2---:R-:W2:Y:S01]  /*9350*/  LDC.64 R2, c[0x0][0x728] ;  /* 0x0001ca00ff027b82 */ /* 0x004ea20000000a00 */
[----:B------:R-:W-:Y:S01]  /*9360*/  IADD3 R20, P1, R20, 0x1f0, RZ ;  /* 0x000001f014147810 */ /* 0x000fe20007f3e0ff */
[----:B------:R-:W-:Y:S01]  /*9370*/  UMOV UR6, 0x0 ;  /* 0x0000000000067882 */ /* 0x000fe20000000000 */
[----:B------:R-:W-:Y:S01]  /*9380*/  R2UR UR24, R12 ;  /* 0x000000000c1872ca */ /* 0x000fe200000e0000 */
[----:B------:R-:W-:Y:S01]  /*9390*/  UMOV UR7, 0x14f00000 ;  /* 0x14f0000000077882 */ /* 0x000fe20000000000 */
[----:B------:R-:W-:Y:S01]  /*93a0*/  R2UR UR4, R20 ;  /* 0x00000000140472ca */ /* 0x000fe200000e0000 */
[----:B------:R-:W-:Y:S01]  /*93b0*/  IMAD.X R21, RZ, RZ, R21, P1 ;  /* 0x000000ffff157224 */ /* 0x000fe200008e0615 */
[----:B------:R-:W-:Y:S01]  /*93c0*/  UMOV UR18, URZ ;  /* 0x0000003f00127c82 */ /* 0x000fe20008000000 */
[----:B------:R-:W-:Y:S01]  /*93d0*/  UMOV UR20, UR28 ;  /* 0x0000001c00147c82 */ /* 0x000fe20008000000 */
[----:B------:R-:W-:Y:S01]  /*93e0*/  UMOV UR21, UR29 ;  /* 0x0000001d00157c82 */ /* 0x000fe20008000000 */
[----:B------:R-:W-:Y:S01]  /*93f0*/  UMOV UR10, 0x40 ;  /* 0x00000040000a7882 */ /* 0x000fe20000000000 */
[----:B------:R-:W-:Y:S01]  /*9400*/  R2UR UR5, R21 ;  /* 0x00000000150572ca */ /* 0x000fe200000e0000 */
[----:B------:R-:W-:Y:S01]  /*9410*/  USHF.L.U32 UR19, UR19, 0x6, URZ ;  /* 0x0000000613137899 */ /* 0x000fe2000800063f */
[----:B------:R-:W-:Y:S01]  /*9420*/  LOP3.LUT R10, R10, 0x1, RZ, 0x3c, !PT ;  /* 0x000000010a0a7812 */ /* 0x000fe200078e3cff */
[----:B------:R-:W-:Y:S01]  /*9430*/  UMOV UR12, UR28 ;  /* 0x0000001c000c7c82 */ /* 0x000fe20008000000 */
[----:B------:R-:W-:Y:S01]  /*9440*/  UMOV UR13, UR29 ;  /* 0x0000001d000d7c82 */ /* 0x000fe20008000000 */
[----:B------:R-:W-:-:S02]  /*9450*/  UIADD3 UR17, UR24, 0x36430, URZ ;  /* 0x0003643018117890 */ /* 0x000fc4000fffe03f */
[----:B------:R-:W-:Y:S01]  /*9460*/  IMAD.U32 R0, RZ, RZ, UR19 ;  /* 0x00000013ff007e24 */ /* 0x000fe2000f8e00ff */
[----:B------:R-:W-:Y:S01]  /*9470*/  IADD3 R6, P0, R6, UR19, RZ ;  /* 0x0000001306067c10 */ /* 0x000fe2000ff1e0ff */
[----:B------:R-:W-:Y:S02]  /*9480*/  UIADD3 UR16, UR24, 0x2a000, URZ ;  /* 0x0002a00018107890 */ /* 0x000fe4000fffe03f */
[----:B------:R-:W-:Y:S01]  /*9490*/  UIADD3 UR30, UR24, 0x30200, URZ ;  /* 0x00030200181e7890 */ /* 0x000fe2000fffe03f */
[----:B------:R-:W-:Y:S01]  /*94a0*/  LEA.HI.X.SX32 R15, R0, R15, 0x1, P0 ;  /* 0x0000000f000f7211 */ /* 0x000fe200000f0eff */
[----:B------:R-:W-:Y:S01]  /*94b0*/  UIADD3 UR8, UR24, 0x2c000, URZ ;  /* 0x0002c00018087890 */ /* 0x000fe2000fffe03f */
[C---:B--2---:R-:W-:Y:S01]  /*94c0*/  LEA R2, P0, R6.reuse, R2, 0x2 ;  /* 0x0000000206027211 */ /* 0x044fe200078010ff */
[----:B------:R-:W-:Y:S01]  /*94d0*/  UIADD3 UR24, UR24, 0x2e000, URZ ;  /* 0x0002e00018187890 */ /* 0x000fe2000fffe03f */
[----:B------:R-:W-:Y:S02]  /*94e0*/  UMOV UR9, UR17 ;  /* 0x0000001100097c82 */ /* 0x000fe40008000000 */
[----:B------:R-:W-:Y:S01]  /*94f0*/  LEA.HI.X R3, R6, R3, R15, 0x2, P0 ;  /* 0x0000000306037211 */ /* 0x000fe200000f140f */
[----:B------:R-:W-:Y:S01]  /*9500*/  UMOV UR11, UR19 ;  /* 0x00000013000b7c82 */ /* 0x000fe20008000000 */
[----:B------:R-:W-:Y:S01]  /*9510*/  R2UR UR22, R2 ;  /* 0x00000000021672ca */ /* 0x000fe200000e0000 */
[----:B------:R-:W-:Y:S01]  /*9520*/  UMOV UR26, 0x80 ;  /* 0x00000080001a7882 */ /* 0x000fe20000000000 */
        /* <DEDUP_REMOVED lines=13> */
[----:B--2---:R-:W-:-:S03]  /*9600*/  NOP ;  /* 0x0000000000007918 */ /* 0x004fc60000000000 */
.L_x_2613:
[----:B------:R-:W-:Y:S05]  /*9610*/  BSYNC B1 ;  /* 0x0000000000017941 */ /* 0x000fea0003800000 */
.L_x_2612:
[----:B------:R-:W-:-:S03]  /*9620*/  UMOV UR4, 0xffffffff ;  /* 0xffffffff00047882 */ /* 0x000fc60000000000 */
[----:B------:R-:W-:Y:S05]  /*9630*/  BRA.DIV UR4, `(.L_x_2633) ;  /* 0x0000000604947947 */ /* 0x000fea000b800000 */
[----:B------:R-:W-:-:S13]  /*9640*/  ELECT P6, URZ, PT ;  /* 0x00000000003f782f */ /* 0x000fda00038c0000 */
.L_x_2652:
[----:B------:R-:W-:Y:S05]  /*9650*/  @!P6 BRA `(.L_x_2574) ;  /* 0x000000000074e947 */ /* 0x000fea0003800000 */
[----:B------:R-:W2:Y:S02]  /*9660*/  LDL.LU R0, [R1+0xc] ;  /* 0x00000c0001007983 */ /* 0x000ea40000300800 */
[----:B--2---:R-:W-:-:S04]  /*9670*/  LOP3.LUT R0, R0, 0x2, RZ, 0xfc, !PT ;  /* 0x0000000200007812 */ /* 0x004fc800078efcff */
[----:B------:R-:W-:-:S13]  /*9680*/  ISETP.NE.AND P2, PT, R0, 0x3, PT ;  /* 0x000000030000780c */ /* 0x000fda0003f45270 */
[----:B------:R-:W-:Y:S05]  /*9690*/  @!P2 BRA `(.L_x_2634) ;  /* 0x000000000004a947 */ /* 0x000fea0003800000 */
[----:B------:R-:W-:Y:S01]  /*96a0*/  BPT.TRAP 0x1 ;  /* 0x000000040000795c */ /* 0x000fe20000300000 */
.L_x_2634:
[----:B------:R-:W2:Y:S01]  /*96b0*/  S2R R3, SR_CgaCtaId ;  /* 0x0000000000037919 */ /* 0x000ea20000008800 */
[----:B------:R-:W-:Y:S02]  /*96c0*/  MOV R0, 0x400 ;  /* 0x0000040000007802 */ /* 0x000fe40000000f00 */
[----:B------:R-:W-:Y:S02]  /*96d0*/  SHF.L.U32 R2, R16, 0x1f, RZ ;  /* 0x0000001f10027819 */ /* 0x000fe400000006ff */
[----:B--2---:R-:W-:-:S05]  /*96e0*/  LEA R7, R3, R0, 0x18 ;  /* 0x0000000003077211 */ /* 0x004fca00078ec0ff */
[----:B------:R-:W-:-:S04]  /*96f0*/  VIADD R0, R7, 0x36420 ;  /* 0x0003642007007836 */ /* 0x000fc80000000000 */
[C---:B------:R-:W-:Y:S02]  /*9700*/  IMAD R5, R23.reuse, 0x8, R0 ;  /* 0x0000000817057824 */ /* 0x040fe400078e0200 */
[----:B------:R-:W-:Y:S02]  /*9710*/  VIADD R23, R23, 0x1 ;  /* 0x0000000117177836 */ /* 0x000fe40000000000 */
[----:B------:R-:W2:Y:S03]  /*9720*/  SYNCS.PHASECHK.TRANS64.TRYWAIT P0, [R5+URZ], R2 ;  /* 0x00000002050075a7 */ /* 0x000ea6000800017f */
[----:B------:R-:W-:-:S04]  /*9730*/  ISETP.NE.AND P1, PT, R23, 0x2, PT ;  /* 0x000000021700780c */ /* 0x000fc80003f25270 */
[----:B------:R-:W-:Y:S02]  /*9740*/  SEL R3, RZ, 0x1, P1 ;  /* 0x00000001ff037807 */ /* 0x000fe40000800000 */
[----:B------:R-:W-:Y:S02]  /*9750*/  SEL R23, R23, RZ, P1 ;  /* 0x000000ff17177207 */ /* 0x000fe40000800000 */
[----:B------:R-:W-:-:S03]  /*9760*/  LOP3.LUT R3, R16, R3, RZ, 0x3c, !PT ;  /* 0x0000000310037212 */ /* 0x000fc600078e3cff */
[----:B------:R-:W-:Y:S01]  /*9770*/  IMAD R23, R23, 0x8, R0 ;  /* 0x0000000817177824 */ /* 0x000fe200078e0200 */
[----:B------:R-:W-:Y:S01]  /*9780*/  SHF.L.U32 R0, R3, 0x1f, RZ ;  /* 0x0000001f03007819 */ /* 0x000fe200000006ff */
[----:B--2---:R-:W-:Y:S06]  /*9790*/  @!P0 BRA `(.L_x_2635) ;  /* 0x00000004005c8947 */ /* 0x004fec0003800000 */
.L_x_2653:
[----:B------:R-:W3:Y:S02]  /*97a0*/  SYNCS.PHASECHK.TRANS64.TRYWAIT P0, [R23+URZ], R0 ;  /* 0x00000000170075a7 */ /* 0x000ee4000800017f */
[----:B---3--:R-:W-:Y:S05]  /*97b0*/  @!P0 BRA `(.L_x_2636) ;  /* 0x0000000400688947 */ /* 0x008fea0003800000 */
.L_x_2654:
[----:B------:R-:W-:Y:S05]  /*97c0*/  @!P2 BRA `(.L_x_2637) ;  /* 0x000000000004a947 */ /* 0x000fea0003800000 */
[----:B------:R-:W-:Y:S01]  /*97d0*/  BPT.TRAP 0x1 ;  /* 0x000000040000795c */ /* 0x000fe20000300000 */
.L_x_2637:
[----:B------:R-:W-:-:S07]  /*97e0*/  SHF.L.U32 R10, R10, 0x1f, RZ ;  /* 0x0000001f0a0a7819 */ /* 0x000fce00000006ff */
.L_x_2638:
[----:B----4-:R4:W1:Y:S02]  /*97f0*/  SYNCS.PHASECHK.TRANS64.TRYWAIT P0, [R7+URZ+0x36438], R10 ;  /* 0x0364380a070075a7 */ /* 0x010864000800017f */
[----:B-1----:R-:W-:Y:S05]  /*9800*/  @!P0 NANOSLEEP.SYNCS 0x989680 ;  /* 0x009896800000895d */ /* 0x002fea0003900000 */
[----:B------:R-:W1:Y:S02]  /*9810*/  @!P0 SYNCS.PHASECHK.TRANS64 P0, [R7+URZ+0x36438], R10 ;  /* 0x0364380a070085a7 */ /* 0x000e64000800007f */
[----:B-1----:R-:W-:Y:S05]  /*9820*/  @!P0 BRA `(.L_x_2638) ;  /* 0xfffffffc00f08947 */ /* 0x002fea000383ffff */
.L_x_2574:
[----:B------:R-:W-:Y:S05]  /*9830*/  BSYNC B0 ;  /* 0x0000000000007941 */ /* 0x000fea0003800000 */
.L_x_2572:
[----:B------:R-:W-:Y:S05]  /*9840*/  EXIT ;  /* 0x000000000000794d */ /* 0x000fea0003800000 */
.L_x_2527:
[----:B------:R-:W-:Y:S02]  /*9850*/  IMAD.MOV.U32 R12, RZ, RZ, RZ ;  /* 0x000000ffff0c7224 */ /* 0x000fe400078e00ff */
[----:B------:R-:W-:Y:S02]  /*9860*/  IMAD.MOV.U32 R11, RZ, RZ, 0x1f ;  /* 0x0000001fff0b7424 */ /* 0x000fe400078e00ff */
[----:B------:R-:W-:-:S07]  /*9870*/  IMAD.MOV.U32 R15, RZ, RZ, -0x1 ;  /* 0xffffffffff0f7424 */ /* 0x000fce00078e00ff */
[----:B------:R-:W-:Y:S05]  /*9880*/  WARPSYNC.COLLECTIVE R15, `(.L_x_2639) ;  /* 0x000000000f087348 */ /* 0x000fea0003c00000 */
[----:B------:R1:W2:Y:S02]  /*9890*/  SHFL.IDX P6, R14, R13, R12, R11 ;  /* 0x0000000c0d0e7389 */ /* 0x0002a400000c000b */
[----:B-12---:R-:W-:Y:S01]  /*98a0*/  ENDCOLLECTIVE ;  /* 0x000000000000791b */ /* 0x006fe20003800000 */
.L_x_2639:
[----:B------:R-:W-:Y:S05]  /*98b0*/  BRA `(.L_x_2640) ;  /* 0xffffff78005c7947 */ /* 0x000fea000383ffff */
.L_x_2529:
[----:B--2---:R-:W-:-:S04]  /*98c0*/  IMAD.U32 R3, RZ, RZ, UR37 ;  /* 0x00000025ff037e24 */ /* 0x004fc8000f8e00ff */
[----:B------:R2:W3:Y:S03]  /*98d0*/  SYNCS.PHASECHK.TRANS64.TRYWAIT P0, [R3+URZ+0x36400], R10 ;  /* 0x0364000a030075a7 */ /* 0x0004e6000800017f */
[----:B---3--:R-:W-:Y:S05]  /*98e0*/  @!P0 NANOSLEEP.SYNCS 0x989680 ;  /* 0x009896800000895d */ /* 0x008fea0003900000 */
[----:B------:R-:W3:Y:S02]  /*98f0*/  @!P0 SYNCS.PHASECHK.TRANS64 P0, [R3+URZ+0x36400], R10 ;  /* 0x0364000a030085a7 */ /* 0x000ee4000800007f */
[----:B---3--:R-:W-:Y:S05]  /*9900*/  @!P0 BRA `(.L_x_2529) ;  /* 0xfffffffc00ec8947 */ /* 0x008fea000383ffff */
[----:B------:R-:W-:Y:S05]  /*9910*/  BRA `(.L_x_2528) ;  /* 0xffffff7800907947 */ /* 0x000fea000383ffff */
.L_x_2533:
[----:B--2---:R2:W3:Y:S02]  /*9920*/  SYNCS.PHASECHK.TRANS64.TRYWAIT P1, [R3+URZ+0x36410], R10 ;  /* 0x0364100a030075a7 */ /* 0x0044e4000802017f */
[----:B---3--:R-:W-:Y:S05]  /*9930*/  @!P1 NANOSLEEP.SYNCS 0x989680 ;  /* 0x009896800000995d */ /* 0x008fea0003900000 */
[----:B------:R-:W3:Y:S02]  /*9940*/  @!P1 SYNCS.PHASECHK.TRANS64 P1, [R3+URZ+0x36410], R10 ;  /* 0x0364100a030095a7 */ /* 0x000ee4000802007f */
[----:B---3--:R-:W-:Y:S05]  /*9950*/  @!P1 BRA `(.L_x_2533) ;  /* 0xfffffffc00f09947 */ /* 0x008fea000383ffff */
[----:B------:R-:W-:Y:S05]  /*9960*/  BRA `(.L_x_2532) ;  /* 0xffffff8000607947 */ /* 0x000fea000383ffff */
.L_x_2537:
[----:B-1----:R-:W-:-:S04]  /*9970*/  IMAD.U32 R121, RZ, RZ, UR37 ;  /* 0x00000025ff797e24 */ /* 0x002fc8000f8e00ff */
[----:B------:R1:W2:Y:S03]  /*9980*/  SYNCS.PHASECHK.TRANS64.TRYWAIT P1, [R121+URZ+0x36430], R14 ;  /* 0x0364300e790075a7 */ /* 0x0002a6000802017f */
[----:B--2---:R-:W-:Y:S05]  /*9990*/  @!P1 NANOSLEEP.SYNCS 0x989680 ;  /* 0x009896800000995d */ /* 0x004fea0003900000 */
[----:B------:R-:W2:Y:S02]  /*99a0*/  @!P1 SYNCS.PHASECHK.TRANS64 P1, [R121+URZ+0x36430], R14 ;  /* 0x0364300e790095a7 */ /* 0x000ea4000802007f */
[----:B--2---:R-:W-:Y:S05]  /*99b0*/  @!P1 BRA `(.L_x_2537) ;  /* 0xfffffffc00ec9947 */ /* 0x004fea000383ffff */
[----:B------:R-:W-:Y:S05]  /*99c0*/  BRA `(.L_x_2536) ;  /* 0xffffff8800847947 */ /* 0x000fea000383ffff */
.L_x_2614:
[----:B-1----:R1:W2:Y:S02]  /*99d0*/  SYNCS.PHASECHK.TRANS64.TRYWAIT P1, [R12+URZ+0x36420], R13 ;  /* 0x0364200d0c0075a7 */ /* 0x0022a4000802017f */
[----:B--2---:R-:W-:Y:S05]  /*99e0*/  @!P1 NANOSLEEP.SYNCS 0x989680 ;  /* 0x009896800000995d */ /* 0x004fea0003900000 */
[----:B------:R-:W2:Y:S02]  /*99f0*/  @!P1 SYNCS.PHASECHK.TRANS64 P1, [R12+URZ+0x36420], R13 ;  /* 0x0364200d0c0095a7 */ /* 0x000ea4000802007f */
[----:B--2---:R-:W-:Y:S05]  /*9a00*/  @!P1 BRA `(.L_x_2614) ;  /* 0xfffffffc00f09947 */ /* 0x004fea000383ffff */
[----:B------:R-:W-:Y:S05]  /*9a10*/  BRA `(.L_x_2641) ;  /* 0xffffffdc00607947 */ /* 0x000fea000383ffff */
.L_x_2618:
[----:B-1----:R1:W3:Y:S02]  /*9a20*/  SYNCS.PHASECHK.TRANS64.TRYWAIT P1, [R12+URZ+0x36438], R13 ;  /* 0x0364380d0c0075a7 */ /* 0x0022e4000802017f */
[----:B---3--:R-:W-:Y:S05]  /*9a30*/  @!P1 NANOSLEEP.SYNCS 0x989680 ;  /* 0x009896800000995d */ /* 0x008fea0003900000 */
[----:B------:R-:W3:Y:S02]  /*9a40*/  @!P1 SYNCS.PHASECHK.TRANS64 P1, [R12+URZ+0x36438], R13 ;  /* 0x0364380d0c0095a7 */ /* 0x000ee4000802007f */
[----:B---3--:R-:W-:Y:S05]  /*9a50*/  @!P1 BRA `(.L_x_2618) ;  /* 0xfffffffc00f09947 */ /* 0x008fea000383ffff */
[----:B------:R-:W-:Y:S05]  /*9a60*/  BRA `(.L_x_2642) ;  /* 0xffffffe400307947 */ /* 0x000fea000383ffff */
.L_x_2620:
[----:B--2---:R2:W3:Y:S02]  /*9a70*/  SYNCS.PHASECHK.TRANS64.TRYWAIT P1, [R12+URZ+0x36428], R0 ;  /* 0x036428000c0075a7 */ /* 0x0044e4000802017f */
[----:B---3--:R-:W-:Y:S05]  /*9a80*/  @!P1 NANOSLEEP.SYNCS 0x989680 ;  /* 0x009896800000995d */ /* 0x008fea0003900000 */
[----:B------:R-:W3:Y:S02]  /*9a90*/  @!P1 SYNCS.PHASECHK.TRANS64 P1, [R12+URZ+0x36428], R0 ;  /* 0x036428000c0095a7 */ /* 0x000ee4000802007f */
[----:B---3--:R-:W-:Y:S05]  /*9aa0*/  @!P1 BRA `(.L_x_2620) ;  /* 0xfffffffc00f09947 */ /* 0x008fea000383ffff */
[----:B------:R-:W-:Y:S05]  /*9ab0*/  BRA `(.L_x_2643) ;  /* 0xffffffe400fc7947 */ /* 0x000fea000383ffff */
.L_x_2622:
[----:B-----5:R2:W-:Y:S02]  /*9ac0*/  STL [R1+0x10], R0 ;  /* 0x0000100001007387 */ /* 0x0205e40000100800 */
[----:B--2---:R-:W-:-:S04]  /*9ad0*/  SHF.L.U32 R0, RZ, 0x1f, RZ ;  /* 0x0000001fff007819 */ /* 0x004fc800000006ff */
[----:B------:R2:W3:Y:S03]  /*9ae0*/  SYNCS.PHASECHK.TRANS64.TRYWAIT P1, [R12+URZ+0x36438], R0 ;  /* 0x036438000c0075a7 */ /* 0x0004e6000802017f */
[----:B---3--:R-:W-:Y:S05]  /*9af0*/  @!P1 NANOSLEEP.SYNCS 0x989680 ;  /* 0x009896800000995d */ /* 0x008fea0003900000 */
[----:B------:R2:W3:Y:S02]  /*9b00*/  @!P1 SYNCS.PHASECHK.TRANS64 P1, [R12+URZ+0x36438], R0 ;  /* 0x036438000c0095a7 */ /* 0x0004e4000802007f */
[----:B--2---:R2:W5:Y:S02]  /*9b10*/  LDL.LU R0, [R1+0x10] ;  /* 0x0000100001007983 */ /* 0x0045640000300800 */
[----:B--23--:R-:W-:Y:S05]  /*9b20*/  @!P1 BRA `(.L_x_2622) ;  /* 0xfffffffc00e49947 */ /* 0x00cfea000383ffff */
[----:B------:R-:W-:Y:S05]  /*9b30*/  BRA `(.L_x_2644) ;  /* 0xffffffe800b47947 */ /* 0x000fea000383ffff */
.L_x_2624:
[----:B------:R-:W-:-:S07]  /*9b40*/  SHF.L.U32 R5, R16, 0x1f, RZ ;  /* 0x0000001f10057819 */ /* 0x000fce00000006ff */
.L_x_2645:
[----:B---3--:R3:W4:Y:S02]  /*9b50*/  SYNCS.PHASECHK.TRANS64.TRYWAIT P1, [R12+URZ+0x36420], R5 ;  /* 0x036420050c0075a7 */ /* 0x008724000802017f */
[----:B----4-:R-:W-:Y:S05]  /*9b60*/  @!P1 NANOSLEEP.SYNCS 0x989680 ;  /* 0x009896800000995d */ /* 0x010fea0003900000 */
[----:B------:R-:W4:Y:S02]  /*9b70*/  @!P1 SYNCS.PHASECHK.TRANS64 P1, [R12+URZ+0x36420], R5 ;  /* 0x036420050c0095a7 */ /* 0x000f24000802007f */
[----:B----4-:R-:W-:Y:S05]  /*9b80*/  @!P1 BRA `(.L_x_2645) ;  /* 0xfffffffc00f09947 */ /* 0x010fea000383ffff */
[----:B------:R-:W-:Y:S05]  /*9b90*/  BRA `(.L_x_2646) ;  /* 0xffffffec00607947 */ /* 0x000fea000383ffff */
.L_x_2627:
[----:B--2---:R2:W3:Y:S02]  /*9ba0*/  SYNCS.PHASECHK.TRANS64.TRYWAIT P1, [R12+URZ+0x36438], R13 ;  /* 0x0364380d0c0075a7 */ /* 0x0044e4000802017f */
[----:B---3--:R-:W-:Y:S05]  /*9bb0*/  @!P1 NANOSLEEP.SYNCS 0x989680 ;  /* 0x009896800000995d */ /* 0x008fea0003900000 */
[----:B------:R-:W3:Y:S02]  /*9bc0*/  @!P1 SYNCS.PHASECHK.TRANS64 P1, [R12+URZ+0x36438], R13 ;  /* 0x0364380d0c0095a7 */ /* 0x000ee4000802007f */
[----:B---3--:R-:W-:Y:S05]  /*9bd0*/  @!P1 BRA `(.L_x_2627) ;  /* 0xfffffffc00f09947 */ /* 0x008fea000383ffff */
[----:B------:R-:W-:Y:S05]  /*9be0*/  BRA `(.L_x_2647) ;  /* 0xfffffff0002c7947 */ /* 0x000fea000383ffff */
.L_x_2629:
[----:B-1----:R1:W2:Y:S02]  /*9bf0*/  SYNCS.PHASECHK.TRANS64.TRYWAIT P1, [R12+URZ+0x36428], R5 ;  /* 0x036428050c0075a7 */ /* 0x0022a4000802017f */
[----:B--2---:R-:W-:Y:S05]  /*9c00*/  @!P1 NANOSLEEP.SYNCS 0x989680 ;  /* 0x009896800000995d */ /* 0x004fea0003900000 */
[----:B------:R-:W2:Y:S02]  /*9c10*/  @!P1 SYNCS.PHASECHK.TRANS64 P1, [R12+URZ+0x36428], R5 ;  /* 0x036428050c0095a7 */ /* 0x000ea4000802007f */
[----:B--2---:R-:W-:Y:S05]  /*9c20*/  @!P1 BRA `(.L_x_2629) ;  /* 0xfffffffc00f09947 */ /* 0x004fea000383ffff */
[----:B------:R-:W-:Y:S05]  /*9c30*/  BRA `(.L_x_2648) ;  /* 0xfffffff000dc7947 */ /* 0x000fea000383ffff */
.L_x_2631:
[----:B--2---:R2:W3:Y:S02]  /*9c40*/  SYNCS.PHASECHK.TRANS64.TRYWAIT P1, [R12+URZ+0x36438], R3 ;  /* 0x036438030c0075a7 */ /* 0x0044e4000802017f */
[----:B---3--:R-:W-:Y:S05]  /*9c50*/  @!P1 NANOSLEEP.SYNCS 0x989680 ;  /* 0x009896800000995d */ /* 0x008fea0003900000 */
[----:B------:R-:W3:Y:S02]  /*9c60*/  @!P1 SYNCS.PHASECHK.TRANS64 P1, [R12+URZ+0x36438], R3 ;  /* 0x036438030c0095a7 */ /* 0x000ee4000802007f */
[----:B---3--:R-:W-:Y:S05]  /*9c70*/  @!P1 BRA `(.L_x_2631) ;  /* 0xfffffffc00f09947 */ /* 0x008fea000383ffff */
[----:B------:R-:W-:Y:S05]  /*9c80*/  BRA `(.L_x_2649) ;  /* 0xfffffff400907947 */ /* 0x000fea000383ffff */
.L_x_2633:
[----:B------:R-:W-:Y:S01]  /*9c90*/  BSSY B1, `(.L_x_2650) ;  /* 0x0000006000017945 */ /* 0x000fe20003800000 */
[----:B------:R-:W-:-:S07]  /*9ca0*/  IMAD.MOV.U32 R15, RZ, RZ, -0x1 ;  /* 0xffffffffff0f7424 */ /* 0x000fce00078e00ff */
[----:B-1----:R-:W-:Y:S05]  /*9cb0*/  WARPSYNC.COLLECTIVE R15, `(.L_x_2651) ;  /* 0x000000000f0c7348 */ /* 0x002fea0003c00000 */
[----:B------:R-:W-:Y:S02]  /*9cc0*/  ELECT P6, UR62, PT ;  /* 0x00000000003e782f */ /* 0x000fe400038c0000 */
[----:B------:R-:W-:Y:S01]  /*9cd0*/  MOV R14, UR62 ;  /* 0x0000003e000e7c02 */ /* 0x000fe20008000f00 */
[----:B-1----:R-:W-:Y:S10]  /*9ce0*/  ENDCOLLECTIVE ;  /* 0x000000000000791b */ /* 0x002ff40003800000 */
.L_x_2651:
[----:B------:R-:W-:Y:S05]  /*9cf0*/  BSYNC B1 ;  /* 0x0000000000017941 */ /* 0x000fea0003800000 */
.L_x_2650:
[----:B------:R-:W-:Y:S05]  /*9d00*/  BRA `(.L_x_2652) ;  /* 0xfffffff800507947 */ /* 0x000fea000383ffff */
.L_x_2635:
[----:B--2---:R2:W3:Y:S02]  /*9d10*/  SYNCS.PHASECHK.TRANS64.TRYWAIT P0, [R5+URZ], R2 ;  /* 0x00000002050075a7 */ /* 0x0044e4000800017f */
[----:B---3--:R-:W-:Y:S05]  /*9d20*/  @!P0 NANOSLEEP.SYNCS 0x989680 ;  /* 0x009896800000895d */ /* 0x008fea0003900000 */
[----:B------:R-:W3:Y:S02]  /*9d30*/  @!P0 SYNCS.PHASECHK.TRANS64 P0, [R5+URZ], R2 ;  /* 0x00000002050085a7 */ /* 0x000ee4000800007f */
[----:B---3--:R-:W-:Y:S05]  /*9d40*/  @!P0 BRA `(.L_x_2635) ;  /* 0xfffffffc00f08947 */ /* 0x008fea000383ffff */
[----:B------:R-:W-:Y:S05]  /*9d50*/  BRA `(.L_x_2653) ;  /* 0xfffffff800907947 */ /* 0x000fea000383ffff */
.L_x_2636:
[----:B---3--:R3:W4:Y:S02]  /*9d60*/  SYNCS.PHASECHK.TRANS64.TRYWAIT P0, [R23+URZ], R0 ;  /* 0x00000000170075a7 */ /* 0x008724000800017f */
[----:B----4-:R-:W-:Y:S05]  /*9d70*/  @!P0 NANOSLEEP.SYNCS 0x989680 ;  /* 0x009896800000895d */ /* 0x010fea0003900000 */
[----:B------:R-:W4:Y:S02]  /*9d80*/  @!P0 SYNCS.PHASECHK.TRANS64 P0, [R23+URZ], R0 ;  /* 0x00000000170085a7 */ /* 0x000f24000800007f */
[----:B----4-:R-:W-:Y:S05]  /*9d90*/  @!P0 BRA `(.L_x_2636) ;  /* 0xfffffffc00f08947 */ /* 0x010fea000383ffff */
[----:B------:R-:W-:Y:S05]  /*9da0*/  BRA `(.L_x_2654) ;  /* 0xfffffff800847947 */ /* 0x000fea000383ffff */
.L_x_2655:
        /* <DEDUP_REMOVED lines=13> */
.L_x_3871:


//--------------------- .text._ZN7cutlass13device_kernelIN5flash11enable_sm90INS1_16FlashAttnBwdSm90INS1_25CollectiveMainloopBwdSm90ILi2ELi1ELi1EN4cute5tupleIJNS5_1CILi1EEES8_S8_EEENS6_IJNS7_ILi64EEENS7_ILi96EEENS7_ILi192EEEEEENS_10bfloat16_tEfNS_4arch4Sm90ELb1ELb0ELb1ELb0ELb1ELb0ELb1ELb0ELi3ELi1ELi1ELi1ELb0EEENS1_21CollectiveEpilogueBwdISD_SE_SG_Li384ELb0ELb1ELi3EEENS1_25SingleTileBwdLPTSchedulerILb0ELi96ELb1EEEEEEEEEvNT_6ParamsE --------------------------
	.section	.text._ZN7cutlass13device_kernelIN5flash11enable_sm90INS1_16FlashAttnBwdSm90INS1_25CollectiveMainloopBwdSm90ILi2ELi1ELi1EN4cute5tupleIJNS5_1CILi1EEES8_S8_EEENS6_IJNS7_ILi64EEENS7_ILi96EEENS7_ILi192EEEEEENS_10bfloat16_tEfNS_4arch4Sm90ELb1ELb0ELb1ELb0ELb1ELb0ELb1ELb0ELi3ELi1ELi1ELi1ELb0EEENS1_21CollectiveEpilogueBwdISD_SE_SG_Li384ELb0ELb1ELi3EEENS1_25SingleTileBwdLPTSchedulerILb0ELi96ELb1EEEEEEEEEvNT_6ParamsE,"ax",@progbits
	.align	128
.text._ZN7cutlass13device_kernelIN5flash11enable_sm90INS1_16FlashAttnBwdSm90INS1_25CollectiveMainloopBwdSm90ILi2ELi1ELi1EN4cute5tupleIJNS5_1CILi1EEES8_S8_EEENS6_IJNS7_ILi64EEENS7_ILi96EEENS7_ILi192EEEEEENS_10bfloat16_tEfNS_4arch4Sm90ELb1ELb0ELb1ELb0ELb1ELb0ELb1ELb0ELi3ELi1ELi1ELi1ELb0EEENS1_21CollectiveEpilogueBwdISD_SE_SG_Li384ELb0ELb1ELi3EEENS1_25SingleTileBwdLPTSchedulerILb0ELi96ELb1EEEEEEEEEvNT_6ParamsE:
        .type           _ZN7cutlass13device_kernelIN5flash11enable_sm90INS1_16FlashAttnBwdSm90INS1_25CollectiveMainloopBwdSm90ILi2ELi1ELi1EN4cute5tupleIJNS5_1CILi1EEES8_S8_EEENS6_IJNS7_ILi64EEENS7_ILi96EEENS7_ILi192EEEEEENS_10bfloat16_tEfNS_4arch4Sm90ELb1ELb0ELb1ELb0ELb1ELb0ELb1ELb0ELi3ELi1ELi1ELi1ELb0EEENS1_21CollectiveEpilogueBwdISD_SE_SG_Li384ELb0ELb1ELi3EEENS1_25SingleTileBwdLPTSchedulerILb0ELi96ELb1EEEEEEEEEvNT_6ParamsE,@function
        .size           _ZN7cutlass13device_kernelIN5flash11enable_sm90INS1_16FlashAttnBwdSm90INS1_25CollectiveMainloopBwdSm90ILi2ELi1ELi1EN4cute5tupleIJNS5_1CILi1EEES8_S8_EEENS6_IJNS7_ILi64EEENS7_ILi96EEENS7_ILi192EEEEEENS_10bfloat16_tEfNS_4arch4Sm90ELb1ELb0ELb1ELb0ELb1ELb0ELb1ELb0ELi3ELi1ELi1ELi1ELb0EEENS1_21CollectiveEpilogueBwdISD_SE_SG_Li384ELb0ELb1ELi3EEENS1_25SingleTileBwdLPTSchedulerILb0ELi96ELb1EEEEEEEEEvNT_6ParamsE,(.L_x_3872 - _ZN7cutlass13device_kernelIN5flash11enable_sm90INS1_16FlashAttnBwdSm90INS1_25CollectiveMainloopBwdSm90ILi2ELi1ELi1EN4cute5tupleIJNS5_1CILi1EEES8_S8_EEENS6_IJNS7_ILi64EEENS7_ILi96EEENS7_ILi192EEEEEENS_10bfloat16_tEfNS_4arch4Sm90ELb1ELb0ELb1ELb0ELb1ELb0ELb1ELb0ELi3ELi1ELi1ELi1ELb0EEENS1_21CollectiveEpilogueBwdISD_SE_SG_Li384ELb0ELb1ELi3EEENS1_25SingleTileBwdLPTSchedulerILb0ELi96ELb1EEEEEEEEEvNT_6ParamsE)
        .other          _ZN7cutlass13device_kernelIN5flash11enable_sm90INS1_16FlashAttnBwdSm90INS1_25CollectiveMainloopBwdSm90ILi2ELi1ELi1EN4cute5tupleIJNS5_1CILi1EEES8_S8_EEENS6_IJNS7_ILi64EEENS7_ILi96EEENS7_ILi192EEEEEENS_10bfloat16_tEfNS_4arch4Sm90ELb1ELb0ELb1ELb0ELb1ELb0ELb1ELb0ELi3ELi1ELi1ELi1ELb0EEENS1_21CollectiveEpilogueBwdISD_SE_SG_Li384ELb0ELb1ELi3EEENS1_25SingleTileBwdLPTSchedulerILb0ELi96ELb1EEEEEEEEEvNT_6ParamsE,@"STO_CUDA_ENTRY STV_DEFAULT"
_ZN7cutlass13device_kernelIN5flash11enable_sm90INS1_16FlashAttnBwdSm90INS1_25CollectiveMainloopBwdSm90ILi2ELi1ELi1EN4cute5tupleIJNS5_1CILi1EEES8_S8_EEENS6_IJNS7_ILi64EEENS7_ILi96EEENS7_ILi192EEEEEENS_10bfloat16_tEfNS_4arch4Sm90ELb1ELb0ELb1ELb0ELb1ELb0ELb1ELb0ELi3ELi1ELi1ELi1ELb0EEENS1_21CollectiveEpilogueBwdISD_SE_SG_Li384ELb0ELb1ELi3EEENS1_25SingleTileBwdLPTSchedulerILb0ELi96ELb1EEEEEEEEEvNT_6ParamsE:
        /* <DEDUP_REMOVED lines=29> */
.L_x_2657:
[----:B------:R-:W-:Y:S05]  /*01d0*/  BSYNC B0 ;  /* 0x0000000000007941 */ /* 0x000fea0003800000 */
.L_x_2656:
        /* <DEDUP_REMOVED lines=34> */
.L_x_2658:
        /* <DEDUP_REMOVED lines=20> */
.L_x_2659:
[----:B---3--:R-:W-:Y:S01]  /*0540*/  ISETP.NE.AND P0, PT, R2, RZ, PT ;  /* 0x000000ff0200720c */ /* 0x008fe20003f05270 */
[----:B------:R-:W-:Y:S01]  /*0550*/  IMAD.MOV.U32 R2, RZ, RZ, 0x1 ;  /* 0x00000001ff027424 */ /* 0x000fe200078e00ff */
[----:B------:R-:W-:Y:S01]  /*0560*/  NOP ;  /* 0x0000000000007918 */ /* 0x000fe20000000000 */
[----:B------:R-:W-:-:S03]  /*0570*/  ULDC.64 UR38, c[0x0][0x208] ;  /* 0x0000820000267ab9 */ /* 0x000fc60000000a00 */
[----:B------:R-:W-:-:S05]  /*0580*/  SEL R2, R2, 0x2, !P0 ;  /* 0x0000000202027807 */ /* 0x000fca0004000000 */
[----:B------:R3:W-:Y:S01]  /*0590*/  STL [R1+0xc], R2 ;  /* 0x00000c0201007387 */ /* 0x0007e20000100800 */
[----:B-12-4-:R-:W-:Y:S06]  /*05a0*/  BAR.SYNC.DEFER_BLOCKING 0x0 ;  /* 0x0000000000007b1d */ /* 0x016fec0000010000 */
[----:B------:R-:W-:Y:S05]  /*05b0*/  @!P0 BRA `(.L_x_2660) ;  /* 0x0000005800488947 */ /* 0x000fea0003800000 */
.L_x_2661:
        /* <DEDUP_REMOVED lines=32> */
.L_x_2662:
[----:B------:R-:W-:Y:S01]  /*07c0*/  ULDC UR7, c[0x0][0xb44] ;  /* 0x0002d10000077ab9 */ /* 0x000fe20000000800 */
[----:B------:R-:W-:Y:S01]  /*07d0*/  UMOV UR45, UR10 ;  /* 0x0000000a002d7c82 */ /* 0x000fe20008000000 */
[----:B------:R-:W-:-:S11]  /*07e0*/  UISETP.NE.AND UP0, UPT, UR7, 0x1, UPT ;  /* 0x000000010700788c */ /* 0x000fd6000bf05270 */
[----:B------:R-:W-:Y:S02]  /*07f0*/  @UP0 ULDC.64 UR8, c[0x0][0xb48] ;  /* 0x0002d20000080ab9 */ /* 0x000fe40000000a00 */
[----:B------:R-:W-:-:S04]  /*0800*/  UIMAD.WIDE.U32 UR4, UR10, UR8, URZ ;  /* 0x000000080a0472a5 */ /* 0x000fc8000f8e003f */
[----:B------:R-:W-:-:S04]  /*0810*/  @UP0 USHF.R.U32.HI UR45, URZ, UR9, UR5 ;  /* 0x000000093f2d0299 */ /* 0x000fc80008011605 */
[----:B------:R-:W-:-:S12]  /*0820*/  UIMAD UR4, UR45, UR7, URZ ;  /* 0x000000072d0472a4 */ /* 0x000fd8000f8e023f */
.L_x_2663:
[----:B------:R-:W-:Y:S01]  /*0830*/  ULDC UR43, c[0x0][0xb38] ;  /* 0x0002ce00002b7ab9 */ /* 0x000fe20000000800 */
[----:B------:R-:W-:Y:S02]  /*0840*/  UIADD3 UR4, UR10, -UR4, URZ ;  /* 0x800000040a047290 */ /* 0x000fe4000fffe03f */
[----:B------:R-:W-:Y:S01]  /*0850*/  UISETP.NE.AND UP0, UPT, UR43, 0x1, UPT ;  /* 0x000000012b00788c */ /* 0x000fe2000bf05270 */
[----:B------:R-:W-:Y:S01]  /*0860*/  ULDC UR5, c[0x0][0xb44] ;  /* 0x0002d10000057ab9 */ /* 0x000fe20000000800 */
[----:B------:R-:W-:Y:S02]  /*0870*/  ULOP3.LUT UR36, URZ, UR45, URZ, 0x33, !UPT ;  /* 0x0000002d3f247292 */ /* 0x000fe4000f8e333f */
[----:B------:R-:W-:-:S07]  /*0880*/  UIMAD UR6, UR6, UR5, UR4 ;  /* 0x00000005060672a4 */ /* 0x000fce000f8e0204 */
[----:B------:R-:W-:Y:S01]  /*0890*/  @UP0 ULDC UR4, c[0x0][0xb3c] ;  /* 0x0002cf0000040ab9 */ /* 0x000fe20000000800 */
[----:B------:R-:W-:Y:S01]  /*08a0*/  @UP0 ULDC UR7, c[0x0][0xb40] ;  /* 0x0002d00000070ab9 */ /* 0x000fe20000000800 */
[----:B------:R-:W-:Y:S02]  /*08b0*/  UIMAD.WIDE.U32 UR4, UR6, UR4, URZ ;  /* 0x00000004060472a5 */ /* 0x000fe4000f8e003f */
[----:B------:R-:W-:Y:S02]  /*08c0*/  UMOV UR44, UR6 ;  /* 0x00000006002c7c82 */ /* 0x000fe40008000000 */
[----:B------:R-:W-:-:S03]  /*08d0*/  @UP0 USHF.R.U32.HI UR44, URZ, UR7, UR5 ;  /* 0x000000073f2c0299 */ /* 0x000fc60008011605 */
[----:B------:R-:W-:Y:S01]  /*08e0*/  ULDC UR5, c[0x0][0xb2c] ;  /* 0x0002cb0000057ab9 */ /* 0x000fe20000000800 */
[----:B------:R-:W-:Y:S02]  /*08f0*/  UIADD3 UR4, -UR44, URZ, URZ ;  /* 0x0000003f2c047290 */ /* 0x000fe4000fffe13f */
[----:B------:R-:W-:Y:S01]  /*0900*/  ISETP.LE.AND P0, PT, RZ, UR44, PT ;  /* 0x0000002cff007c0c */ /* 0x000fe2000bf03270 */
[----:B------:R-:W-:Y:S02]  /*0910*/  UIADD3 UR36, UR36, UR5, URZ ;  /* 0x0000000524247290 */ /* 0x000fe4000fffe03f */
[----:B------:R-:W-:-:S10]  /*0920*/  UIMAD UR43, UR43, UR4, UR6 ;  /* 0x000000042b2b72a4 */ /* 0x000fd4000f8e0206 */
        /* <DEDUP_REMOVED lines=90> */
.L_x_2666:
        /* <DEDUP_REMOVED lines=15> */
.L_x_2665:
        /* <DEDUP_REMOVED lines=20> */
.L_x_2668:
        /* <DEDUP_REMOVED lines=15> */
.L_x_2667:
        /* <DEDUP_REMOVED lines=8> */
.L_x_2800:
        /* <DEDUP_REMOVED lines=19> */
.L_x_2670:
        /* <DEDUP_REMOVED lines=109> */
.L_x_2682:
[----:B------:R-:W-:Y:S01]  /*1a70*/  ISETP.NE.AND P0, PT, R8, 0x3, PT ;  /* 0x000000030800780c */ /* 0x000fe20003f05270 */
[----:B------:R-:W-:-:S12]  /*1a80*/  YIELD ;  /* 0x0000000000007946 */ /* 0x000fd80003800000 */
[----:B-1----:R-:W-:Y:S05]  /*1a90*/  @!P0 BRA `(.L_x_2672) ;  /* 0x0000000000048947 */ /* 0x002fea0003800000 */
[----:B------:R-:W-:Y:S01]  /*1aa0*/  BPT.TRAP 0x1 ;  /* 0x000000040000795c */ /* 0x000fe20000300000 */
.L_x_2672:
[----:B------:R-:W-:Y:S02]  /*1ab0*/  LEA R3, R2, UR40, 0x3 ;  /* 0x0000002802037c11 */ /* 0x000fe4000f8e18ff */
[----:B------:R-:W-:-:S04]  /*1ac0*/  SHF.L.U32 R10, R7, 0x1f, RZ ;  /* 0x0000001f070a7819 */ /* 0x000fc800000006ff */
[----:B------:R1:W2:Y:S01]  /*1ad0*/  SYNCS.PHASECHK.TRANS64.TRYWAIT P1, [R3+URZ+0x36410], R10 ;  /* 0x0364100a030075a7 */ /* 0x0002a2000802017f */
[----:B------:R-:W-:Y:S05]  /*1ae0*/  @!P0 BRA `(.L_x_2673) ;  /* 0x0000000000048947 */ /* 0x000fea0003800000 */
[----:B------:R-:W-:Y:S01]  /*1af0*/  BPT.TRAP 0x1 ;  /* 0x000000040000795c */ /* 0x000fe20000300000 */
.L_x_2673:
[----:B--2---:R-:W-:Y:S05]  /*1b00*/  @P1 BRA `(.L_x_2674) ;  /* 0x0000000000081947 */ /* 0x004fea0003800000 */
[----:B------:R-:W2:Y:S02]  /*1b10*/  SYNCS.PHASECHK.TRANS64.TRYWAIT P1, [R3+URZ+0x36410], R10 ;  /* 0x0364100a030075a7 */ /* 0x000ea4000802017f */
[----:B--2---:R-:W-:Y:S05]  /*1b20*/  @!P1 BRA `(.L_x_2675) ;  /* 0x00000088001c9947 */ /* 0x004fea0003800000 */
.L_x_2674:
        /* <DEDUP_REMOVED lines=103> */
.L_x_2676:
[----:B------:R-:W-:-:S04]  /*21a0*/  SHF.L.U32 R14, R5, 0x1f, RZ ;  /* 0x0000001f050e7819 */ /* 0x000fc800000006ff */
[----:B------:R1:W1:Y:S01]  /*21b0*/  SYNCS.PHASECHK.TRANS64.TRYWAIT P1, [UR40+0x36430], R14 ;  /* 0x0364300eff0075a7 */ /* 0x0002620008020168 */
[----:B------:R-:W-:Y:S05]  /*21c0*/  @!P0 BRA `(.L_x_2677) ;  /* 0x0000000000048947 */ /* 0x000fea0003800000 */
[----:B------:R-:W-:Y:S01]  /*21d0*/  BPT.TRAP 0x1 ;  /* 0x000000040000795c */ /* 0x000fe20000300000 */
.L_x_2677:
        /* <DEDUP_REMOVED lines=36> */
.L_x_2678:
        /* <DEDUP_REMOVED lines=351> */
.L_x_2680:
        /* <DEDUP_REMOVED lines=60> */
.L_x_2681:
        /* <DEDUP_REMOVED lines=62> */
.L_x_2664:
        /* <DEDUP_REMOVED lines=23> */
.L_x_2684:
        /* <DEDUP_REMOVED lines=20> */
.L_x_2685:
        /* <DEDUP_REMOVED lines=18> */
.L_x_2686:
        /* <DEDUP_REMOVED lines=18> */
.L_x_2687:
        /* <DEDUP_REMOVED lines=98> */
[----:B------:R-:W-:Y:S01]  /*4cc0*/  ULOP3.LUT UR4, URZ, UR45, URZ, 0x33, !UPT ;  /* 0x0000002d3f047292 */ /* 0x000fe2000f8e333f */
[----:B------:R-:W-:Y:S01]  /*4cd0*/  ULDC UR5, c[0x0][0xb2c] ;  /* 0x0002cb0000057ab9 */ /* 0x000fe20000000800 */
[----:B------:R-:W-:Y:S02]  /*4ce0*/  ULDC.64 UR6, c[0x0][0x198] ;  /* 0x0000660000067ab9 */ /* 0x000fe40000000a00 */
[----:B------:R-:W-:Y:S02]  /*4cf0*/  UIADD3 UR42, UR4, UR5, URZ ;  /* 0x00000005042a7290 */ /* 0x000fe4000fffe03f */
[----:B------:R-:W-:Y:S02]  /*4d00*/  UIADD3 UR4, UP0, UR6, 0x770, URZ ;  /* 0x0000077006047890 */ /* 0x000fe4000ff1e03f */
[----:B------:R-:W-:Y:S02]  /*4d10*/  UIADD3 UR40, UR37, 0x9000, URZ ;  /* 0x0000900025287890 */ /* 0x000fe4000fffe03f */
[----:B------:R-:W-:-:S02]  /*4d20*/  UIADD3.X UR5, URZ, UR7, URZ, UP0, !UPT ;  /* 0x000000073f057290 */ /* 0x000fc400087fe43f */
[----:B------:R-:W-:Y:S02]  /*4d30*/  UIADD3 UR6, UP0, UR6, 0x670, URZ ;  /* 0x0000067006067890 */ /* 0x000fe4000ff1e03f */
[----:B------:R-:W-:Y:S02]  /*4d40*/  UIMAD UR42, UR42, 0x60, URZ ;  /* 0x000000602a2a78a4 */ /* 0x000fe4000f8e023f */
[----:B------:R-:W-:Y:S02]  /*4d50*/  UIADD3 UR32, UR37, 0xc000, URZ ;  /* 0x0000c00025207890 */ /* 0x000fe4000fffe03f */
[----:B------:R-:W-:Y:S02]  /*4d60*/  UIADD3 UR24, UR37, 0xf000, URZ ;  /* 0x0000f00025187890 */ /* 0x000fe4000fffe03f */
[----:B------:R-:W-:Y:S02]  /*4d70*/  UIADD3.X UR7, URZ, UR7, URZ, UP0, !UPT ;  /* 0x000000073f077290 */ /* 0x000fe400087fe43f */
[----:B------:R-:W-:-:S02]  /*4d80*/  UIADD3 UR16, UR37, 0x3000, URZ ;  /* 0x0000300025107890 */ /* 0x000fc4000fffe03f */
        /* <DEDUP_REMOVED lines=9> */
[----:B------:R-:W-:Y:S01]  /*4e20*/  UMOV UR26, UR42 ;  /* 0x0000002a001a7c82 */ /* 0x000fe20008000000 */
[----:B------:R1:W-:Y:S01]  /*4e30*/  UTMASTG.4D [UR40], [UR4] ;  /* 0x00000028040073b5 */ /* 0x0003e20008018000 */
        /* <DEDUP_REMOVED lines=9> */
[----:B------:R3:W-:Y:S01]  /*4ed0*/  UTMASTG.4D [UR24], [UR4] ;  /* 0x00000018040073b5 */ /* 0x0007e20008018000 */
[----:B-1----:R-:W-:-:S02]  /*4ee0*/  UMOV UR40, UR37 ;  /* 0x0000002500287c82 */ /* 0x002fc40008000000 */
[----:B------:R3:W-:Y:S01]  /*4ef0*/  UTMASTG.4D [UR40], [UR6] ;  /* 0x00000028060073b5 */ /* 0x0007e20008018000 */
[----:B------:R3:W-:Y:S01]  /*4f00*/  UTMASTG.4D [UR16], [UR6] ;  /* 0x00000010060073b5 */ /* 0x0007e20008018000 */
[----:B------:R3:W-:Y:S02]  /*4f10*/  UTMASTG.4D [UR8], [UR6] ;  /* 0x00000008060073b5 */ /* 0x0007e40008018000 */
[----:B---3--:R0:W-:Y:S02]  /*4f20*/  UTMACMDFLUSH ;  /* 0x00000000000079b7 */ /* 0x0081e40000000000 */
.L_x_2689:
[----:B------:R-:W-:Y:S05]  /*4f30*/  BSYNC B0 ;  /* 0x0000000000007941 */ /* 0x000fea0003800000 */
.L_x_2688:
[----:B------:R-:W-:-:S04]  /*4f40*/  DEPBAR.LE SB0, 0x0 ;  /* 0x000080000000791a */ /* 0x000fc80000000000 */
[----:B------:R-:W-:Y:S05]  /*4f50*/  EXIT ;  /* 0x000000000000794d */ /* 0x000fea0003800000 */
.L_x_2683:
[----:B------:R-:W2:Y:S01]  /*4f60*/  S2R R0, SR_TID.X ;  /* 0x0000000000007919 */ /* 0x000ea20000002100 */
[----:B------:R-:W3:Y:S01]  /*4f70*/  LDC R8, c[0x0][0xb2c] ;  /* 0x0002cb00ff087b82 */ /* 0x000ee20000000800 */
[----:B------:R-:W-:Y:S01]  /*4f80*/  ULOP3.LUT UR45, URZ, UR45, URZ, 0x33, !UPT ;  /* 0x0000002d3f2d7292 */ /* 0x000fe2000f8e333f */
[----:B------:R-:W-:Y:S01]  /*4f90*/  BSSY B0, `(.L_x_2690) ;  /* 0x0000031000007945 */ /* 0x000fe20003800000 */
[----:B------:R-:W-:Y:S02]  /*4fa0*/  USHF.R.S32.HI UR6, URZ, 0x1f, UR43 ;  /* 0x0000001f3f067899 */ /* 0x000fe4000801142b */
[----:B------:R-:W-:-:S03]  /*4fb0*/  USHF.R.S32.HI UR7, URZ, 0x1f, UR44 ;  /* 0x0000001f3f077899 */ /* 0x000fc6000801142c */
[----:B-1----:R-:W1:Y:S08]  /*4fc0*/  LDC.64 R2, c[0x0][0x820] ;  /* 0x00020800ff027b82 */ /* 0x002e700000000a00 */
[----:B------:R-:W4:Y:S08]  /*4fd0*/  LDC.64 R16, c[0x0][0x808] ;  /* 0x00020200ff107b82 */ /* 0x000f300000000a00 */
[----:B------:R-:W5:Y:S01]  /*4fe0*/  LDC.64 R10, c[0x0][0x828] ;  /* 0x00020a00ff0a7b82 */ /* 0x000f620000000a00 */
[----:B---3--:R-:W-:-:S02]  /*4ff0*/  VIADD R9, R8, UR45 ;  /* 0x0000002d08097c36 */ /* 0x008fc40008000000 */
[----:B--2---:R-:W-:-:S05]  /*5000*/  VIADD R7, R0, 0xffffff80 ;  /* 0xffffff8000077836 */ /* 0x004fca0000000000 */
[----:B------:R-:W2:Y:S01]  /*5010*/  LDC.64 R18, c[0x0][0x850] ;  /* 0x00021400ff127b82 */ /* 0x000ea20000000a00 */
[----:B-1----:R-:W-:Y:S02]  /*5020*/  IMAD R0, R2, UR6, RZ ;  /* 0x0000000602007c24 */ /* 0x002fe4000f8e02ff */
[----:B------:R-:W-:-:S05]  /*5030*/  IMAD.HI R4, R7, 0x2aaaaaab, RZ ;  /* 0x2aaaaaab07047827 */ /* 0x000fca00078e02ff */
[----:B------:R-:W-:Y:S01]  /*5040*/  SHF.R.U32.HI R5, RZ, 0x1f, R4 ;  /* 0x0000001fff057819 */ /* 0x000fe20000011604 */
[----:B----4-:R-:W-:Y:S01]  /*5050*/  IMAD R23, R9, -0x60, R16 ;  /* 0xffffffa009177824 */ /* 0x010fe200078e0210 */
[----:B------:R-:W1:Y:S02]  /*5060*/  LDC.64 R20, c[0x0][0x858] ;  /* 0x00021600ff147b82 */ /* 0x000e640000000a00 */
[----:B------:R-:W-:Y:S01]  /*5070*/  LEA.HI.SX32 R4, R4, R5, 0x1e ;  /* 0x0000000504047211 */ /* 0x000fe200078ff2ff */
[----:B------:R-:W-:-:S03]  /*5080*/  IMAD R5, R3, UR43, R0 ;  /* 0x0000002b03057c24 */ /* 0x000fc6000f8e0200 */
[CC--:B------:R-:W-:Y:S01]  /*5090*/  ISETP.GE.AND P3, PT, R4.reuse, R23.reuse, PT ;  /* 0x000000170400720c */ /* 0x0c0fe20003f66270 */
[C---:B------:R-:W-:Y:S02]  /*50a0*/  IMAD R6, R4.reuse, -0x18, R7 ;  /* 0xffffffe804067824 */ /* 0x040fe400078e0207 */
[----:B------:R-:W-:Y:S02]  /*50b0*/  VIADD R0, R4, 0x10 ;  /* 0x0000001004007836 */ /* 0x000fe40000000000 */
[----:B------:R-:W-:Y:S02]  /*50c0*/  IMAD.SHL.U32 R6, R6, 0x8, RZ ;  /* 0x0000000806067824 */ /* 0x000fe400078e00ff */
[----:B------:R-:W-:Y:S01]  /*50d0*/  VIADD R8, R4, 0x40 ;  /* 0x0000004004087836 */ /* 0x000fe20000000000 */
[----:B------:R-:W-:Y:S01]  /*50e0*/  ISETP.GE.AND P4, PT, R0, R23, PT ;  /* 0x000000170000720c */ /* 0x000fe20003f86270 */
[----:B------:R-:W-:Y:S01]  /*50f0*/  VIADD R0, R4, 0x20 ;  /* 0x0000002004007836 */ /* 0x000fe20000000000 */
[----:B------:R-:W-:-:S02]  /*5100*/  SHF.R.S32.HI R7, RZ, 0x1f, R6 ;  /* 0x0000001fff077819 */ /* 0x000fc40000011406 */
[----:B------:R-:W-:Y:S02]  /*5110*/  ISETP.GE.OR P6, PT, R6, R17, P3 ;  /* 0x000000110600720c */ /* 0x000fe40001fc6670 */
[-C--:B------:R-:W-:Y:S01]  /*5120*/  ISETP.GE.AND P5, PT, R0, R23.reuse, PT ;  /* 0x000000170000720c */ /* 0x080fe20003fa6270 */
[----:B------:R-:W-:Y:S01]  /*5130*/  IMAD.WIDE.U32 R2, R2, UR43, R6 ;  /* 0x0000002b02027c25 */ /* 0x000fe2000f8e0006 */
[----:B------:R-:W-:Y:S02]  /*5140*/  ISETP.GE.AND P1, PT, R8, R23, PT ;  /* 0x000000170800720c */ /* 0x000fe40003f26270 */
[----:B------:R-:W-:Y:S01]  /*5150*/  ISETP.GE.OR P2, PT, R6, R17, P4 ;  /* 0x000000110600720c */ /* 0x000fe20002746670 */
[----:B------:R-:W-:Y:S02]  /*5160*/  IMAD.IADD R3, R3, 0x1, R5 ;  /* 0x0000000103037824 */ /* 0x000fe400078e0205 */
[----:B------:R-:W-:Y:S02]  /*5170*/  VIADD R5, R4, 0x30 ;  /* 0x0000003004057836 */ /* 0x000fe40000000000 */
[----:B-----5:R-:W-:-:S02]  /*5180*/  IMAD R0, R10, UR7, RZ ;  /* 0x000000070a007c24 */ /* 0x020fc4000f8e02ff */
[----:B------:R-:W-:Y:S01]  /*5190*/  IMAD.WIDE.U32 R12, R10, UR44, R2 ;  /* 0x0000002c0a0c7c25 */ /* 0x000fe2000f8e0002 */
[----:B------:R-:W-:Y:S02]  /*51a0*/  ISETP.GE.AND P0, PT, R5, R23, PT ;  /* 0x000000170500720c */ /* 0x000fe40003f06270 */
[----:B------:R-:W-:Y:S01]  /*51b0*/  SHF.R.S32.HI R5, RZ, 0x1f, R4 ;  /* 0x0000001fff057819 */ /* 0x000fe20000011404 */
[----:B------:R-:W-:Y:S02]  /*51c0*/  IMAD R11, R11, UR44, R0 ;  /* 0x0000002c0b0b7c24 */ /* 0x000fe4000f8e0200 */
[----:B------:R-:W-:-:S04]  /*51d0*/  IMAD.WIDE R2, R9, 0x60, R4 ;  /* 0x0000006009027825 */ /* 0x000fc800078e0204 */
[----:B------:R-:W-:Y:S01]  /*51e0*/  IMAD.IADD R11, R13, 0x1, R11 ;  /* 0x000000010d0b7824 */ /* 0x000fe200078e020b */
[----:B--2---:R-:W-:Y:S06]  /*51f0*/  @P6 BRA `(.L_x_2691) ;  /* 0x0000000000286947 */ /* 0x004fec0003800000 */
        /* <DEDUP_REMOVED lines=10> */
.L_x_2691:
[----:B------:R-:W-:Y:S05]  /*52a0*/  BSYNC B0 ;  /* 0x0000000000007941 */ /* 0x000fea0003800000 */
.L_x_2690:
[----:B------:R-:W-:Y:S01]  /*52b0*/  BSSY B0, `(.L_x_2692) ;  /* 0x0000010000007945 */ /* 0x000fe20003800000 */
[----:B------:R-:W-:-:S03]  /*52c0*/  ISETP.GE.OR P6, PT, R6, R17, P5 ;  /* 0x000000110600720c */ /* 0x000fc60002fc6670 */
[----:B------:R-:W-:Y:S10]  /*52d0*/  @P2 BRA `(.L_x_2693) ;  /* 0x0000000000342947 */ /* 0x000ff40003800000 */
        /* <DEDUP_REMOVED lines=13> */
.L_x_2693:
[----:B------:R-:W-:Y:S05]  /*53b0*/  BSYNC B0 ;  /* 0x0000000000007941 */ /* 0x000fea0003800000 */
.L_x_2692:
[----:B------:R-:W-:Y:S01]  /*53c0*/  BSSY B0, `(.L_x_2694) ;  /* 0x0000010000007945 */ /* 0x000fe20003800000 */
[----:B------:R-:W-:-:S03]  /*53d0*/  ISETP.GE.OR P2, PT, R6, R17, P0 ;  /* 0x000000110600720c */ /* 0x000fc60000746670 */
[----:B------:R-:W-:Y:S10]  /*53e0*/  @P6 BRA `(.L_x_2695) ;  /* 0x0000000000346947 */ /* 0x000ff40003800000 */
        /* <DEDUP_REMOVED lines=13> */
.L_x_2695:
[----:B------:R-:W-:Y:S05]  /*54c0*/  BSYNC B0 ;  /* 0x0000000000007941 */ /* 0x000fea0003800000 */
.L_x_2694:
        /* <DEDUP_REMOVED lines=17> */
.L_x_2697:
[----:B------:R-:W-:Y:S05]  /*55e0*/  BSYNC B0 ;  /* 0x0000000000007941 */ /* 0x000fea0003800000 */
.L_x_2696:
[----:B------:R-:W-:Y:S01]  /*55f0*/  BSSY B0, `(.L_x_2698) ;  /* 0x0000011000007945 */ /* 0x000fe20003800000 */
[----:B------:R-:W-:Y:S01]  /*5600*/  ISETP.GE.AND P2, PT, R0, R23, PT ;  /* 0x000000170000720c */ /* 0x000fe20003f46270 */
[----:B-1----:R-:W-:Y:S02]  /*5610*/  IMAD R8, R18, UR6, RZ ;  /* 0x0000000612087c24 */ /* 0x002fe4000f8e02ff */
        /* <DEDUP_REMOVED lines=14> */
.L_x_2699:
[----:B------:R-:W-:Y:S05]  /*5700*/  BSYNC B0 ;  /* 0x0000000000007941 */ /* 0x000fea0003800000 */
.L_x_2698:
        /* <DEDUP_REMOVED lines=8> */
[----:B------:R-:W-:Y:S01]  /*5790*/  IMAD R0, R20, UR7, RZ ;  /* 0x0000000714007c24 */ /* 0x000fe2000f8e02ff */
[----:B------:R-:W-:Y:S01]  /*57a0*/  ISETP.GE.OR P5, PT, R6, UR4, P5 ;  /* 0x0000000406007c0c */ /* 0x000fe2000afa6670 */
[----:B------:R-:W-:Y:S01]  /*57b0*/  IMAD.WIDE.U32 R8, R20, UR44, R4 ;  /* 0x0000002c14087c25 */ /* 0x000fe2000f8e0004 */
[----:B------:R-:W-:-:S02]  /*57c0*/  ISETP.GE.OR P0, PT, R6, UR4, P0 ;  /* 0x0000000406007c0c */ /* 0x000fc40008706670 */
[C---:B------:R-:W-:Y:S01]  /*57d0*/  ISETP.GE.OR P1, PT, R6.reuse, UR4, P1 ;  /* 0x0000000406007c0c */ /* 0x040fe20008f26670 */
[----:B-1234-:R-:W-:Y:S01]  /*57e0*/  IMAD R15, R21, UR44, R0 ;  /* 0x0000002c150f7c24 */ /* 0x01efe2000f8e0200 */
        /* <DEDUP_REMOVED lines=15> */
.L_x_2701:
[----:B------:R-:W-:Y:S05]  /*58e0*/  BSYNC B0 ;  /* 0x0000000000007941 */ /* 0x000fea0003800000 */
.L_x_2700:
        /* <DEDUP_REMOVED lines=13> */
.L_x_2703:
[----:B------:R-:W-:Y:S05]  /*59c0*/  BSYNC B0 ;  /* 0x0000000000007941 */ /* 0x000fea0003800000 */
.L_x_2702:
        /* <DEDUP_REMOVED lines=15> */
.L_x_2705:
[----:B------:R-:W-:Y:S05]  /*5ac0*/  BSYNC B0 ;  /* 0x0000000000007941 */ /* 0x000fea0003800000 */
.L_x_2704:
        /* <DEDUP_REMOVED lines=15> */
.L_x_2707:
[----:B------:R-:W-:Y:S05]  /*5bc0*/  BSYNC B0 ;  /* 0x0000000000007941 */ /* 0x000fea0003800000 */
.L_x_2706:
        /* <DEDUP_REMOVED lines=15> */
.L_x_2709:
[----:B------:R-:W-:Y:S05]  /*5cc0*/  BSYNC B0 ;  /* 0x0000000000007941 */ /* 0x000fea0003800000 */
.L_x_2708:
        /* <DEDUP_REMOVED lines=15> */
.L_x_2711:
[----:B------:R-:W-:Y:S05]  /*5dc0*/  BSYNC B0 ;  /* 0x0000000000007941 */ /* 0x000fea0003800000 */
.L_x_2710:
        /* <DEDUP_REMOVED lines=15> */
.L_x_2713:
[----:B------:R-:W-:Y:S05]  /*5ec0*/  BSYNC B0 ;  /* 0x0000000000007941 */ /* 0x000fea0003800000 */
.L_x_2712:
[----:B------:R-:W-:Y:S05]  /*5ed0*/  EXIT ;  /* 0x000000000000794d */ /* 0x000fea0003800000 */
.L_x_2660:
        /* <DEDUP_REMOVED lines=30> */
.L_x_2717:
[----:B------:R-:W-:Y:S01]  /*60c0*/  ULDC UR9, c[0x0][0xb44] ;  /* 0x0002d10000097ab9 */ /* 0x000fe20000000800 */
[----:B------:R-:W-:Y:S01]  /*60d0*/  UMOV UR7, UR8 ;  /* 0x0000000800077c82 */ /* 0x000fe20008000000 */
[----:B------:R-:W-:-:S11]  /*60e0*/  UISETP.NE.AND UP0, UPT, UR9, 0x1, UPT ;  /* 0x000000010900788c */ /* 0x000fd6000bf05270 */
[----:B------:R-:W-:Y:S02]  /*60f0*/  @UP0 ULDC.64 UR10, c[0x0][0xb48] ;  /* 0x0002d200000a0ab9 */ /* 0x000fe40000000a00 */
[----:B------:R-:W-:-:S04]  /*6100*/  UIMAD.WIDE.U32 UR4, UR8, UR10, URZ ;  /* 0x0000000a080472a5 */ /* 0x000fc8000f8e003f */
[----:B------:R-:W-:-:S04]  /*6110*/  @UP0 USHF.R.U32.HI UR7, URZ, UR11, UR5 ;  /* 0x0000000b3f070299 */ /* 0x000fc80008011605 */
[----:B------:R-:W-:-:S12]  /*6120*/  UIMAD UR4, UR7, UR9, URZ ;  /* 0x00000009070472a4 */ /* 0x000fd8000f8e023f */
.L_x_2718:
[----:B------:R-:W-:Y:S01]  /*6130*/  ULDC UR16, c[0x0][0xb38] ;  /* 0x0002ce0000107ab9 */ /* 0x000fe20000000800 */
[----:B------:R-:W-:Y:S02]  /*6140*/  UIADD3 UR4, UR8, -UR4, URZ ;  /* 0x8000000408047290 */ /* 0x000fe4000fffe03f */
[----:B------:R-:W-:Y:S01]  /*6150*/  UISETP.NE.AND UP0, UPT, UR16, 0x1, UPT ;  /* 0x000000011000788c */ /* 0x000fe2000bf05270 */
[----:B------:R-:W-:Y:S01]  /*6160*/  ULDC UR5, c[0x0][0xb44] ;  /* 0x0002d10000057ab9 */ /* 0x000fe20000000800 */
[----:B------:R-:W-:Y:S02]  /*6170*/  ULOP3.LUT UR7, URZ, UR7, URZ, 0x33, !UPT ;  /* 0x000000073f077292 */ /* 0x000fe4000f8e333f */
[----:B------:R-:W-:Y:S01]  /*6180*/  UIMAD UR6, UR6, UR5, UR4 ;  /* 0x00000005060672a4 */ /* 0x000fe2000f8e0204 */
[----:B------:R-:W-:Y:S02]  /*6190*/  ULDC UR18, c[0x0][0xb2c] ;  /* 0x0002cb0000127ab9 */ /* 0x000fe40000000800 */
[----:B------:R-:W-:-:S04]  /*61a0*/  UIADD3 UR18, UR7, UR18, URZ ;  /* 0x0000001207127290 */ /* 0x000fc8000fffe03f */
        /* <DEDUP_REMOVED lines=14> */
[----:B------:R-:W-:-:S04]  /*6290*/  UIADD3 UR4, -UR5, UR4, -UR20 ;  /* 0x0000000405047290 */ /* 0x000fc8000fffe914 */
        /* <DEDUP_REMOVED lines=8> */
[----:B------:R-:W-:-:S06]  /*6320*/  UISETP.GT.AND UP0, UPT, UR5, UR8, UPT ;  /* 0x000000080500728c */ /* 0x000fcc000bf04270 */
[----:B------:R-:W-:-:S13]  /*6330*/  PLOP3.LUT P0, PT, PT, PT, UP0, 0x80, 0x0 ;  /* 0x000000000000781c */ /* 0x000fda0003f0f008 */
[----:B------:R-:W-:Y:S05]  /*6340*/  @!P0 BRA `(.L_x_2716) ;  /* 0x0000003c00d88947 */ /* 0x000fea0003800000 */
[----:B------:R-:W-:Y:S01]  /*6350*/  USHF.R.S32.HI UR19, URZ, 0x1f, UR16 ;  /* 0x0000001f3f137899 */ /* 0x000fe20008011410 */
[----:B------:R-:W1:Y:S01]  /*6360*/  S2R R0, SR_TID.X ;  /* 0x0000000000007919 */ /* 0x000e620000002100 */
[----:B------:R-:W-:Y:S01]  /*6370*/  ULDC.64 UR12, c[0x0][0x2d8] ;  /* 0x0000b600000c7ab9 */ /* 0x000fe20000000a00 */
[----:B------:R-:W-:Y:S01]  /*6380*/  UIADD3 UR11, UR5, -UR8, URZ ;  /* 0x80000008050b7290 */ /* 0x000fe2000fffe03f */
[----:B------:R-:W-:Y:S01]  /*6390*/  LOP3.LUT R10, RZ, UR18, RZ, 0x33, !PT ;  /* 0x00000012ff0a7c12 */ /* 0x000fe2000f8e33ff */
[----:B------:R-:W-:Y:S02]  /*63a0*/  UIMAD UR4, UR19, UR12, URZ ;  /* 0x0000000c130472a4 */ /* 0x000fe4000f8e023f */
[----:B------:R-:W-:Y:S02]  /*63b0*/  UIMAD.WIDE.U32 UR6, UR16, UR12, URZ ;  /* 0x0000000c100672a5 */ /* 0x000fe4000f8e003f */
[----:B------:R-:W-:Y:S02]  /*63c0*/  UIMAD UR4, UR16, UR13, UR4 ;  /* 0x0000000d100472a4 */ /* 0x000fe4000f8e0204 */
[----:B------:R-:W-:-:S02]  /*63d0*/  USHF.R.S32.HI UR9, URZ, 0x1f, UR10 ;  /* 0x0000001f3f097899 */ /* 0x000fc4000801140a */
[----:B------:R-:W-:Y:S02]  /*63e0*/  UIADD3 UR7, UR7, UR4, URZ ;  /* 0x0000000407077290 */ /* 0x000fe4000fffe03f */
[----:B------:R-:W-:Y:S01]  /*63f0*/  ULOP3.LUT UR14, UR11, 0x1, URZ, 0xc0, !UPT ;  /* 0x000000010b0e7892 */ /* 0x000fe2000f8ec03f */
[----:B------:R-:W-:Y:S01]  /*6400*/  ULDC.64 UR12, c[0x0][0x2e0] ;  /* 0x0000b800000c7ab9 */ /* 0x000fe20000000a00 */
[----:B------:R-:W-:Y:S01]  /*6410*/  ULDC UR15, c[0x0][0x288] ;  /* 0x0000a200000f7ab9 */ /* 0x000fe20000000800 */
[----:B------:R-:W-:Y:S02]  /*6420*/  UIMAD UR9, UR9, UR12, URZ ;  /* 0x0000000c090972a4 */ /* 0x000fe4000f8e023f */
[----:B------:R-:W-:Y:S02]  /*6430*/  UIMAD.WIDE.U32 UR6, UR10, UR12, UR6 ;  /* 0x0000000c0a0672a5 */ /* 0x000fe4000f8e0006 */
[----:B------:R-:W-:Y:S02]  /*6440*/  UISETP.NE.U32.AND UP0, UPT, UR14, 0x1, UPT ;  /* 0x000000010e00788c */ /* 0x000fe4000bf05070 */
[----:B------:R-:W-:-:S02]  /*6450*/  UIADD3 UR12, UR20, 0x5f, URZ ;  /* 0x0000005f140c7890 */ /* 0x000fc4000fffe03f */
[----:B------:R-:W-:Y:S02]  /*6460*/  UIMAD UR9, UR10, UR13, UR9 ;  /* 0x0000000d0a0972a4 */ /* 0x000fe4000f8e0209 */
[----:B------:R-:W-:Y:S01]  /*6470*/  UIMAD.WIDE UR12, UR12, 0x2aaaaaab, URZ ;  /* 0x2aaaaaab0c0c78a5 */ /* 0x000fe2000f8e023f */
[----:B------:R-:W-:Y:S01]  /*6480*/  PLOP3.LUT P1, PT, PT, PT, UP0, 0x80, 0x0 ;  /* 0x000000000000781c */ /* 0x000fe20003f2f008 */
[----:B------:R-:W-:Y:S02]  /*6490*/  UIMAD UR4, UR10, UR15, URZ ;  /* 0x0000000f0a0472a4 */ /* 0x000fe4000f8e023f */
[----:B------:R-:W-:Y:S01]  /*64a0*/  UIADD3 UR10, UR20, 0x9f, -UR17 ;  /* 0x0000009f140a7890 */ /* 0x000fe2000fffe811 */
[----:B-1----:R-:W-:Y:S01]  /*64b0*/  LOP3.LUT R0, R0, 0x1f, RZ, 0xc0, !PT ;  /* 0x0000001f00007812 */ /* 0x002fe200078ec0ff */
[----:B------:R-:W-:Y:S01]  /*64c0*/  UIADD3 UR11, UP1, UR16, UR4, URZ ;  /* 0x00000004100b7290 */ /* 0x000fe2000ff3e03f */
[----:B------:R-:W-:Y:S02]  /*64d0*/  ULDC UR17, c[0x0][0x760] ;  /* 0x0001d80000117ab9 */ /* 0x000fe40000000800 */
[----:B------:R-:W-:Y:S01]  /*64e0*/  UMOV UR16, UR13 ;  /* 0x0000000d00107c82 */ /* 0x000fe20008000000 */
[----:B------:R-:W-:Y:S01]  /*64f0*/  ELECT P0, URZ, PT ;  /* 0x00000000003f782f */ /* 0x000fe20003800000 */
[----:B------:R-:W-:-:S02]  /*6500*/  USHF.R.U32.HI UR14, URZ, 0x1f, UR16 ;  /* 0x0000001f3f0e7899 */ /* 0x000fc40008011610 */
[----:B------:R-:W-:Y:S02]  /*6510*/  UIMAD UR12, UR15, UR17, URZ ;  /* 0x000000110f0c72a4 */ /* 0x000fe4000f8e023f */
[----:B------:R-:W-:Y:S02]  /*6520*/  ULEA.HI.X.SX32 UR13, UR4, UR19, 0x1, UP1 ;  /* 0x00000013040d7291 */ /* 0x000fe400088f0e3f */
[----:B------:R-:W-:Y:S02]  /*6530*/  ULEA.HI.SX32 UR16, UR16, UR14, 0x1c ;  /* 0x0000000e10107291 */ /* 0x000fe4000f8fe23f */
[----:B------:R-:W-:Y:S01]  /*6540*/  UIADD3 UR25, UR7, UR9, URZ ;  /* 0x0000000907197290 */ /* 0x000fe2000fffe03f */
[----:B------:R-:W-:Y:S11]  /*6550*/  @P1 BRA `(.L_x_2719) ;  /* 0x0000000400ec1947 */ /* 0x000ff60003800000 */
        /* <DEDUP_REMOVED lines=11> */
[----:B------:R-:W-:-:S04]  /*6610*/  ULEA UR14, UR8, UR10, 0x6 ;  /* 0x0000000a080e7291 */ /* 0x000fc8000f8e303f */
[----:B------:R-:W-:-:S04]  /*6620*/  UIMAD.WIDE UR14, UR14, 0x2aaaaaab, URZ ;  /* 0x2aaaaaab0e0e78a5 */ /* 0x000fc8000f8e023f */
[----:B------:R-:W-:-:S04]  /*6630*/  USHF.R.U32.HI UR4, URZ, 0x1f, UR15 ;  /* 0x0000001f3f047899 */ /* 0x000fc8000801160f */
[----:B------:R-:W-:-:S04]  /*6640*/  ULEA.HI.SX32 UR4, UR15, UR4, 0x1c ;  /* 0x000000040f047291 */ /* 0x000fc8000f8fe23f */
[----:B------:R-:W-:-:S04]  /*6650*/  UISETP.LT.AND UP0, UPT, UR16, UR4, UPT ;  /* 0x000000041000728c */ /* 0x000fc8000bf01270 */
[----:B------:R-:W-:-:S06]  /*6660*/  USEL UR4, UR16, UR4, UP0 ;  /* 0x0000000410047287 */ /* 0x000fcc0008000000 */
[----:B------:R-:W-:-:S07]  /*6670*/  VIADD R5, R10, UR4 ;  /* 0x000000040a057c36 */ /* 0x000fce0008000000 */
.L_x_2722:
[----:B------:R-:W2:Y:S04]  /*6680*/  LDG.E.STRONG.GPU R4, desc[UR38][R2.64] ;  /* 0x0000002602047981 */ /* 0x000ea8000c1ef900 */
[----:B--2---:R-:W-:Y:S01]  /*6690*/  CCTL.IVALL ;  /* 0x00000000ff00798f */ /* 0x004fe20002000000 */
[----:B------:R-:W-:Y:S05]  /*66a0*/  YIELD ;  /* 0x0000000000007946 */ /* 0x000fea0003800000 */
[----:B------:R-:W-:-:S13]  /*66b0*/  ISETP.NE.AND P1, PT, R4, R5, PT ;  /* 0x000000050400720c */ /* 0x000fda0003f25270 */
[----:B------:R-:W-:Y:S05]  /*66c0*/  @P1 BRA `(.L_x_2722) ;  /* 0xfffffffc00ec1947 */ /* 0x000fea000383ffff */
.L_x_2721:
[----:B------:R-:W-:Y:S05]  /*66d0*/  BSYNC B1 ;  /* 0x0000000000017941 */ /* 0x000fea0003800000 */
.L_x_2720:
[----:B------:R-:W-:-:S03]  /*66e0*/  UMOV UR4, 0xffffffff ;  /* 0xffffffff00047882 */ /* 0x000fc60000000000 */
[----:B------:R-:W-:Y:S05]  /*66f0*/  BRA.DIV UR4, `(.L_x_2723) ;  /* 0x0000003e04547947 */ /* 0x000fea000b800000 */
[----:B------:R-:W-:Y:S01]  /*6700*/  NOP ;  /* 0x0000000000007918 */ /* 0x000fe20000000000 */
.L_x_2803:
        /* <DEDUP_REMOVED lines=22> */
.L_x_2725:
[----:B------:R-:W-:Y:S05]  /*6870*/  BSYNC B1 ;  /* 0x0000000000017941 */ /* 0x000fea0003800000 */
.L_x_2724:
[----:B------:R-:W-:Y:S06]  /*6880*/  BAR.SYNC.DEFER_BLOCKING 0xe, 0xa0 ;  /* 0x0382800000007b1d */ /* 0x000fec0000010000 */
[----:B------:R-:W-:Y:S04]  /*6890*/  BSSY B1, `(.L_x_2726) ;  /* 0x0000012000017945 */ /* 0x000fe80003800000 */
[----:B------:R-:W-:Y:S05]  /*68a0*/  @!P0 BRA `(.L_x_2727) ;  /* 0x0000000000408947 */ /* 0x000fea0003800000 */
[----:B------:R-:W1:Y:S01]  /*68b0*/  S2UR UR18, SR_CgaCtaId ;  /* 0x00000000001279c3 */ /* 0x000e620000008800 */
[----:B------:R-:W-:Y:S01]  /*68c0*/  R2UR UR4, R7 ;  /* 0x00000000070472ca */ /* 0x000fe200000e0000 */
[----:B------:R-:W-:Y:S01]  /*68d0*/  UMOV UR17, 0x400 ;  /* 0x0000040000117882 */ /* 0x000fe20000000000 */
[----:B------:R-:W-:-:S11]  /*68e0*/  ULDC.64 UR14, c[0x0][0x2c0] ;  /* 0x0000b000000e7ab9 */ /* 0x000fd60000000a00 */
[----:B------:R-:W-:-:S04]  /*68f0*/  UIADD3 UR4, UR4, 0x1000, URZ ;  /* 0x0000100004047890 */ /* 0x000fc8000fffe03f */
[----:B------:R-:W-:-:S04]  /*6900*/  UIADD3 UR19, UP0, UR4, UR6, URZ ;  /* 0x0000000604137290 */ /* 0x000fc8000ff1e03f */
[----:B------:R-:W-:Y:S02]  /*6910*/  ULEA.HI.X.SX32 UR4, UR4, UR25, 0x1, UP0 ;  /* 0x0000001904047291 */ /* 0x000fe400080f0e3f */
[----:B-1----:R-:W-:Y:S02]  /*6920*/  ULEA UR17, UR18, UR17, 0x18 ;  /* 0x0000001112117291 */ /* 0x002fe4000f8ec03f */
[----:B------:R-:W-:Y:S02]  /*6930*/  ULEA UR14, UP0, UR19, UR14, 0x2 ;  /* 0x0000000e130e7291 */ /* 0x000fe4000f80103f */
[----:B------:R-:W-:Y:S02]  /*6940*/  UIADD3 UR17, UR17, 0x16000, URZ ;  /* 0x0001600011117890 */ /* 0x000fe4000fffe03f */
[----:B------:R-:W-:Y:S01]  /*6950*/  ULEA.HI.X UR15, UR19, UR15, UR4, 0x2, UP0 ;  /* 0x0000000f130f7291 */ /* 0x000fe200080f1404 */
[----:B------:R-:W-:Y:S02]  /*6960*/  UMOV UR18, 0x0 ;  /* 0x0000000000127882 */ /* 0x000fe40000000000 */
[----:B------:R-:W-:Y:S01]  /*6970*/  UMOV UR4, 0x400 ;  /* 0x0000040000047882 */ /* 0x000fe20000000000 */
[----:B------:R-:W-:-:S05]  /*6980*/  UMOV UR19, 0x14f00000 ;  /* 0x14f0000000137882 */ /* 0x000fca0000000000 */
[----:B------:R1:W-:Y:S02]  /*6990*/  UBLKRED.G.S.ADD.F32.RN [UR14], [UR17], UR4, desc[UR18] ;  /* 0x0000120e110073bb */ /* 0x0003e400080a1404 */
[----:B-1----:R0:W-:Y:S02]  /*69a0*/  UTMACMDFLUSH ;  /* 0x00000000000079b7 */ /* 0x0021e40000000000 */
.L_x_2727:
[----:B------:R-:W-:Y:S05]  /*69b0*/  BSYNC B1 ;  /* 0x0000000000017941 */ /* 0x000fea0003800000 */
.L_x_2726:
        /* <DEDUP_REMOVED lines=17> */
[----:B------:R1:W-:Y:S01]  /*6ad0*/  UBLKRED.G.S.ADD.F32.RN [UR14], [UR17], UR4, desc[UR18] ;  /* 0x0000120e110073bb */ /* 0x0003e200080a1404 */
[----:B------:R0:W-:Y:S01]  /*6ae0*/  UTMACMDFLUSH ;  /* 0x00000000000079b7 */ /* 0x0001e20000000000 */
[----:B-1----:R-:W-:-:S04]  /*6af0*/  DEPBAR.LE SB0, 0x2 ;  /* 0x000080800000791a */ /* 0x002fc80000000000 */
.L_x_2729:
[----:B------:R-:W-:Y:S05]  /*6b00*/  BSYNC B1 ;  /* 0x0000000000017941 */ /* 0x000fea0003800000 */
.L_x_2728:
[----:B------:R-:W-:Y:S06]  /*6b10*/  BAR.ARV 0xa, 0xa0 ;  /* 0x0282800000007b1d */ /* 0x000fec0000002000 */
[----:B------:R-:W-:Y:S04]  /*6b20*/  BSSY B1, `(.L_x_2730) ;  /* 0x0000003000017945 */ /* 0x000fe80003800000 */
[----:B------:R-:W-:Y:S05]  /*6b30*/  @!P0 BRA `(.L_x_2731) ;  /* 0x0000000000048947 */ /* 0x000fea0003800000 */
[----:B------:R-:W-:-:S04]  /*6b40*/  DEPBAR.LE SB0, 0x1 ;  /* 0x000080400000791a */ /* 0x000fc80000000000 */
.L_x_2731:
[----:B------:R-:W-:Y:S05]  /*6b50*/  BSYNC B1 ;  /* 0x0000000000017941 */ /* 0x000fea0003800000 */
.L_x_2730:
[----:B------:R-:W-:Y:S06]  /*6b60*/  BAR.ARV 0xb, 0xa0 ;  /* 0x02c2800000007b1d */ /* 0x000fec0000002000 */
[----:B------:R-:W-:Y:S04]  /*6b70*/  BSSY B1, `(.L_x_2732) ;  /* 0x0000003000017945 */ /* 0x000fe80003800000 */
[----:B------:R-:W-:Y:S05]  /*6b80*/  @!P0 BRA `(.L_x_2733) ;  /* 0x0000000000048947 */ /* 0x000fea0003800000 */
[----:B------:R-:W-:-:S04]  /*6b90*/  DEPBAR.LE SB0, 0x0 ;  /* 0x000080000000791a */ /* 0x000fc80000000000 */
.L_x_2733:
[----:B------:R-:W-:Y:S05]  /*6ba0*/  BSYNC B1 ;  /* 0x0000000000017941 */ /* 0x000fea0003800000 */
.L_x_2732:
        /* <DEDUP_REMOVED lines=19> */
.L_x_2735:
[----:B------:R-:W-:Y:S05]  /*6ce0*/  BSYNC B1 ;  /* 0x0000000000017941 */ /* 0x000fea0003800000 */
.L_x_2734:
[----:B------:R-:W-:Y:S01]  /*6cf0*/  UIADD3 UR17, UR8, 0x1, URZ ;  /* 0x0000000108117890 */ /* 0x000fe2000fffe03f */
[----:B------:R-:W-:Y:S11]  /*6d00*/  BRA `(.L_x_2736) ;  /* 0x0000000000047947 */ /* 0x000ff60003800000 */
.L_x_2719:
[----:B------:R-:W-:-:S05]  /*6d10*/  UMOV UR17, UR8 ;  /* 0x0000000800117c82 */ /* 0x000fca0008000000 */
.L_x_2736:
[----:B------:R-:W-:-:S04]  /*6d20*/  UIADD3 UR4, UR8, 0x1, URZ ;  /* 0x0000000108047890 */ /* 0x000fc8000fffe03f */
[----:B------:R-:W-:-:S06]  /*6d30*/  UISETP.NE.AND UP0, UPT, UR5, UR4, UPT ;  /* 0x000000040500728c */ /* 0x000fcc000bf05270 */
[----:B------:R-:W-:-:S13]  /*6d40*/  PLOP3.LUT P1, PT, PT, PT, UP0, 0x80, 0x0 ;  /* 0x000000000000781c */ /* 0x000fda0003f2f008 */
[----:B------:R-:W-:Y:S05]  /*6d50*/  @!P1 BRA `(.L_x_2716) ;  /* 0x0000003400549947 */ /* 0x000fea0003800000 */
[----:B------:R-:W-:Y:S01]  /*6d60*/  ULDC.64 UR14, c[0x0][0x2c0] ;  /* 0x0000b000000e7ab9 */ /* 0x000fe20000000a00 */
[----:B------:R-:W-:Y:S02]  /*6d70*/  UIADD3 UR21, UR9, UR7, URZ ;  /* 0x0000000709157290 */ /* 0x000fe4000fffe03f */
[----:B------:R-:W-:Y:S01]  /*6d80*/  ULEA UR20, UP0, UR6, UR14, 0x2 ;  /* 0x0000000e06147291 */ /* 0x000fe2000f80103f */
[----:B------:R-:W-:Y:S01]  /*6d90*/  UMOV UR22, UR17 ;  /* 0x0000001100167c82 */ /* 0x000fe20008000000 */
[----:B------:R-:W-:Y:S02]  /*6da0*/  UMOV UR4, URZ ;  /* 0x0000003f00047c82 */ /* 0x000fe40008000000 */
[----:B------:R-:W-:Y:S02]  /*6db0*/  ULEA.HI.X UR21, UR6, UR15, UR21, 0x2, UP0 ;  /* 0x0000000f06157291 */ /* 0x000fe400080f1415 */
[----:B------:R-:W-:-:S04]  /*6dc0*/  UIADD3 UR20, UP0, UR20, 0x4000, URZ ;  /* 0x0000400014147890 */ /* 0x000fc8000ff1e03f */
[----:B------:R-:W-:-:S12]  /*6dd0*/  UIADD3.X UR21, URZ, UR21, URZ, UP0, !UPT ;  /* 0x000000153f157290 */ /* 0x000fd800087fe43f */
.L_x_2769:
[----:B------:R-:W-:Y:S01]  /*6de0*/  UIMAD UR23, UR12, UR17, URZ ;  /* 0x000000110c1772a4 */ /* 0x000fe2000f8e023f */
[----:B------:R-:W-:Y:S01]  /*6df0*/  ISETP.NE.AND P2, PT, R0, RZ, PT ;  /* 0x000000ff0000720c */ /* 0x000fe20003f45270 */
[----:B------:R-:W-:Y:S01]  /*6e00*/  ULDC.64 UR14, c[0x0][0x768] ;  /* 0x0001da00000e7ab9 */ /* 0x000fe20000000a00 */
[----:B------:R-:W-:Y:S01]  /*6e10*/  ULEA UR28, UR17, UR10, 0x6 ;  /* 0x0000000a111c7291 */ /* 0x000fe2000f8e303f */
        /* <DEDUP_REMOVED lines=8> */
[----:B------:R-:W-:-:S04]  /*6ea0*/  UIMAD.WIDE UR18, UR28, 0x2aaaaaab, URZ ;  /* 0x2aaaaaab1c1278a5 */ /* 0x000fc8000f8e023f */
[----:B------:R-:W-:-:S04]  /*6eb0*/  USHF.R.U32.HI UR18, URZ, 0x1f, UR19 ;  /* 0x0000001f3f127899 */ /* 0x000fc80008011613 */
[----:B------:R-:W-:-:S04]  /*6ec0*/  ULEA.HI.SX32 UR18, UR19, UR18, 0x1c ;  /* 0x0000001213127291 */ /* 0x000fc8000f8fe23f */
[----:B------:R-:W-:-:S04]  /*6ed0*/  UISETP.LT.AND UP0, UPT, UR16, UR18, UPT ;  /* 0x000000121000728c */ /* 0x000fc8000bf01270 */
[----:B------:R-:W-:-:S06]  /*6ee0*/  USEL UR18, UR16, UR18, UP0 ;  /* 0x0000001210127287 */ /* 0x000fcc0008000000 */
[----:B------:R-:W-:-:S07]  /*6ef0*/  VIADD R5, R10, UR18 ;  /* 0x000000120a057c36 */ /* 0x000fce0008000000 */
.L_x_2739:
[----:B------:R-:W2:Y:S04]  /*6f00*/  LDG.E.STRONG.GPU R4, desc[UR38][R2.64] ;  /* 0x0000002602047981 */ /* 0x000ea8000c1ef900 */
[----:B--2---:R-:W-:Y:S01]  /*6f10*/  CCTL.IVALL ;  /* 0x00000000ff00798f */ /* 0x004fe20002000000 */
[----:B------:R-:W-:Y:S05]  /*6f20*/  YIELD ;  /* 0x0000000000007946 */ /* 0x000fea0003800000 */
[----:B------:R-:W-:-:S13]  /*6f30*/  ISETP.NE.AND P1, PT, R4, R5, PT ;  /* 0x000000050400720c */ /* 0x000fda0003f25270 */
[----:B------:R-:W-:Y:S05]  /*6f40*/  @P1 BRA `(.L_x_2739) ;  /* 0xfffffffc00ec1947 */ /* 0x000fea000383ffff */
.L_x_2738:
[----:B------:R-:W-:Y:S05]  /*6f50*/  BSYNC B1 ;  /* 0x0000000000017941 */ /* 0x000fea0003800000 */
.L_x_2737:
[----:B------:R-:W-:-:S03]  /*6f60*/  UMOV UR18, 0xffffffff ;  /* 0xffffffff00127882 */ /* 0x000fc60000000000 */
[----:B------:R-:W-:Y:S05]  /*6f70*/  BRA.DIV UR18, `(.L_x_2740) ;  /* 0x0000003612507947 */ /* 0x000fea000b800000 */
[----:B------:R-:W-:Y:S01]  /*6f80*/  NOP ;  /* 0x0000000000007918 */ /* 0x000fe20000000000 */
.L_x_2806:
        /* <DEDUP_REMOVED lines=19> */
.L_x_2742:
[----:B------:R-:W-:Y:S05]  /*70c0*/  BSYNC B1 ;  /* 0x0000000000017941 */ /* 0x000fea0003800000 */
.L_x_2741:
        /* <DEDUP_REMOVED lines=14> */
.L_x_2744:
[----:B------:R-:W-:Y:S05]  /*71b0*/  BSYNC B1 ;  /* 0x0000000000017941 */ /* 0x000fea0003800000 */
.L_x_2743:
        /* <DEDUP_REMOVED lines=15> */
.L_x_2746:
[----:B------:R-:W-:Y:S05]  /*72b0*/  BSYNC B1 ;  /* 0x0000000000017941 */ /* 0x000fea0003800000 */
.L_x_2745:
[----:B------:R-:W-:Y:S06]  /*72c0*/  BAR.ARV 0xa, 0xa0 ;  /* 0x0282800000007b1d */ /* 0x000fec0000002000 */
[----:B------:R-:W-:Y:S04]  /*72d0*/  BSSY B1, `(.L_x_2747) ;  /* 0x0000003000017945 */ /* 0x000fe80003800000 */
[----:B------:R-:W-:Y:S05]  /*72e0*/  @!P0 BRA `(.L_x_2748) ;  /* 0x0000000000048947 */ /* 0x000fea0003800000 */
[----:B------:R-:W-:-:S04]  /*72f0*/  DEPBAR.LE SB0, 0x1 ;  /* 0x000080400000791a */ /* 0x000fc80000000000 */
.L_x_2748:
[----:B------:R-:W-:Y:S05]  /*7300*/  BSYNC B1 ;  /* 0x0000000000017941 */ /* 0x000fea0003800000 */
.L_x_2747:
[----:B------:R-:W-:Y:S06]  /*7310*/  BAR.ARV 0xb, 0xa0 ;  /* 0x02c2800000007b1d */ /* 0x000fec0000002000 */
[----:B------:R-:W-:Y:S04]  /*7320*/  BSSY B1, `(.L_x_2749) ;  /* 0x0000003000017945 */ /* 0x000fe80003800000 */
[----:B------:R-:W-:Y:S05]  /*7330*/  @!P0 BRA `(.L_x_2750) ;  /* 0x0000000000048947 */ /* 0x000fea0003800000 */
[----:B------:R-:W-:-:S04]  /*7340*/  DEPBAR.LE SB0, 0x0 ;  /* 0x000080000000791a */ /* 0x000fc80000000000 */
.L_x_2750:
[----:B------:R-:W-:Y:S05]  /*7350*/  BSYNC B1 ;  /* 0x0000000000017941 */ /* 0x000fea0003800000 */
.L_x_2749:
        /* <DEDUP_REMOVED lines=19> */
.L_x_2752:
[----:B------:R-:W-:Y:S05]  /*7490*/  BSYNC B1 ;  /* 0x0000000000017941 */ /* 0x000fea0003800000 */
.L_x_2751:
        /* <DEDUP_REMOVED lines=9> */
[----:B------:R-:W-:-:S04]  /*7530*/  UIADD3 UR14, UR28, 0x40, URZ ;  /* 0x000000401c0e7890 */ /* 0x000fc8000fffe03f */
[----:B------:R-:W-:-:S04]  /*7540*/  UIMAD.WIDE UR14, UR14, 0x2aaaaaab, URZ ;  /* 0x2aaaaaab0e0e78a5 */ /* 0x000fc8000f8e023f */
[----:B------:R-:W-:-:S04]  /*7550*/  USHF.R.U32.HI UR14, URZ, 0x1f, UR15 ;  /* 0x0000001f3f0e7899 */ /* 0x000fc8000801160f */
[----:B------:R-:W-:-:S04]  /*7560*/  ULEA.HI.SX32 UR14, UR15, UR14, 0x1c ;  /* 0x0000000e0f0e7291 */ /* 0x000fc8000f8fe23f */
[----:B------:R-:W-:-:S04]  /*7570*/  UISETP.LT.AND UP0, UPT, UR16, UR14, UPT ;  /* 0x0000000e1000728c */ /* 0x000fc8000bf01270 */
[----:B------:R-:W-:-:S06]  /*7580*/  USEL UR14, UR16, UR14, UP0 ;  /* 0x0000000e100e7287 */ /* 0x000fcc0008000000 */
[----:B------:R-:W-:-:S07]  /*7590*/  VIADD R5, R10, UR14 ;  /* 0x0000000e0a057c36 */ /* 0x000fce0008000000 */
.L_x_2755:
[----:B------:R-:W2:Y:S04]  /*75a0*/  LDG.E.STRONG.GPU R4, desc[UR38][R2.64] ;  /* 0x0000002602047981 */ /* 0x000ea8000c1ef900 */
[----:B--2---:R-:W-:Y:S01]  /*75b0*/  CCTL.IVALL ;  /* 0x00000000ff00798f */ /* 0x004fe20002000000 */
[----:B------:R-:W-:Y:S05]  /*75c0*/  YIELD ;  /* 0x0000000000007946 */ /* 0x000fea0003800000 */
[----:B------:R-:W-:-:S13]  /*75d0*/  ISETP.NE.AND P1, PT, R4, R5, PT ;  /* 0x000000050400720c */ /* 0x000fda0003f25270 */
[----:B------:R-:W-:Y:S05]  /*75e0*/  @P1 BRA `(.L_x_2755) ;  /* 0xfffffffc00ec1947 */ /* 0x000fea000383ffff */
.L_x_2754:
[----:B------:R-:W-:Y:S05]  /*75f0*/  BSYNC B1 ;  /* 0x0000000000017941 */ /* 0x000fea0003800000 */
.L_x_2753:
[----:B------:R-:W-:-:S03]  /*7600*/  UMOV UR14, 0xffffffff ;  /* 0xffffffff000e7882 */ /* 0x000fc60000000000 */
[----:B------:R-:W-:Y:S05]  /*7610*/  BRA.DIV UR14, `(.L_x_2756) ;  /* 0x0000002e0ec47947 */ /* 0x000fea000b800000 */
[----:B------:R-:W-:Y:S01]  /*7620*/  NOP ;  /* 0x0000000000007918 */ /* 0x000fe20000000000 */
.L_x_2809:
        /* <DEDUP_REMOVED lines=15> */
.L_x_2758:
[----:B------:R-:W-:Y:S05]  /*7720*/  BSYNC B1 ;  /* 0x0000000000017941 */ /* 0x000fea0003800000 */
.L_x_2757:
        /* <DEDUP_REMOVED lines=14> */
.L_x_2760:
[----:B------:R-:W-:Y:S05]  /*7810*/  BSYNC B1 ;  /* 0x0000000000017941 */ /* 0x000fea0003800000 */
.L_x_2759:
        /* <DEDUP_REMOVED lines=15> */
.L_x_2762:
[----:B------:R-:W-:Y:S05]  /*7910*/  BSYNC B1 ;  /* 0x0000000000017941 */ /* 0x000fea0003800000 */
.L_x_2761:
[----:B------:R-:W-:Y:S06]  /*7920*/  BAR.ARV 0xa, 0xa0 ;  /* 0x0282800000007b1d */ /* 0x000fec0000002000 */
[----:B------:R-:W-:Y:S04]  /*7930*/  BSSY B1, `(.L_x_2763) ;  /* 0x0000003000017945 */ /* 0x000fe80003800000 */
[----:B------:R-:W-:Y:S05]  /*7940*/  @!P0 BRA `(.L_x_2764) ;  /* 0x0000000000048947 */ /* 0x000fea0003800000 */
[----:B------:R-:W-:-:S04]  /*7950*/  DEPBAR.LE SB0, 0x1 ;  /* 0x000080400000791a */ /* 0x000fc80000000000 */
.L_x_2764:
[----:B------:R-:W-:Y:S05]  /*7960*/  BSYNC B1 ;  /* 0x0000000000017941 */ /* 0x000fea0003800000 */
.L_x_2763:
[----:B------:R-:W-:Y:S06]  /*7970*/  BAR.ARV 0xb, 0xa0 ;  /* 0x02c2800000007b1d */ /* 0x000fec0000002000 */
[----:B------:R-:W-:Y:S04]  /*7980*/  BSSY B1, `(.L_x_2765) ;  /* 0x0000003000017945 */ /* 0x000fe80003800000 */
[----:B------:R-:W-:Y:S05]  /*7990*/  @!P0 BRA `(.L_x_2766) ;  /* 0x0000000000048947 */ /* 0x000fea0003800000 */
[----:B------:R-:W-:-:S04]  /*79a0*/  DEPBAR.LE SB0, 0x0 ;  /* 0x000080000000791a */ /* 0x000fc80000000000 */
.L_x_2766:
[----:B------:R-:W-:Y:S05]  /*79b0*/  BSYNC B1 ;  /* 0x0000000000017941 */ /* 0x000fea0003800000 */
.L_x_2765:
        /* <DEDUP_REMOVED lines=19> */
.L_x_2768:
[----:B------:R-:W-:Y:S05]  /*7af0*/  BSYNC B1 ;  /* 0x0000000000017941 */ /* 0x000fea0003800000 */
.L_x_2767:
[----:B------:R-:W-:Y:S02]  /*7b00*/  UIADD3 UR17, UR17, 0x2, URZ ;  /* 0x0000000211117890 */ /* 0x000fe4000fffe03f */
[----:B------:R-:W-:Y:S02]  /*7b10*/  UIADD3 UR4, UR4, 0x6000, URZ ;  /* 0x0000600004047890 */ /* 0x000fe4000fffe03f */
[----:B------:R-:W-:-:S06]  /*7b20*/  UISETP.GE.AND UP0, UPT, UR17, UR5, UPT ;  /* 0x000000051100728c */ /* 0x000fcc000bf06270 */
[----:B------:R-:W-:-:S13]  /*7b30*/  PLOP3.LUT P1, PT, PT, PT, UP0, 0x80, 0x0 ;  /* 0x000000000000781c */ /* 0x000fda0003f2f008 */
[----:B------:R-:W-:Y:S05]  /*7b40*/  @!P1 BRA `(.L_x_2769) ;  /* 0xfffffff000a49947 */ /* 0x000fea000383ffff */
[----:B------:R-:W-:Y:S05]  /*7b50*/  BRA `(.L_x_2716) ;  /* 0x0000002400d47947 */ /* 0x000fea0003800000 */
.L_x_2715:
        /* <DEDUP_REMOVED lines=21> */
.L_x_2770:
[----:B------:R-:W-:Y:S01]  /*7cb0*/  ULDC UR9, c[0x0][0xb44] ;  /* 0x0002d10000097ab9 */ /* 0x000fe20000000800 */
[----:B------:R-:W-:Y:S01]  /*7cc0*/  UMOV UR7, UR8 ;  /* 0x0000000800077c82 */ /* 0x000fe20008000000 */
[----:B------:R-:W-:-:S11]  /*7cd0*/  UISETP.NE.AND UP0, UPT, UR9, 0x1, UPT ;  /* 0x000000010900788c */ /* 0x000fd6000bf05270 */
[----:B------:R-:W-:Y:S02]  /*7ce0*/  @UP0 ULDC.64 UR10, c[0x0][0xb48] ;  /* 0x0002d200000a0ab9 */ /* 0x000fe40000000a00 */
[----:B------:R-:W-:-:S04]  /*7cf0*/  UIMAD.WIDE.U32 UR4, UR8, UR10, URZ ;  /* 0x0000000a080472a5 */ /* 0x000fc8000f8e003f */
[----:B------:R-:W-:-:S04]  /*7d00*/  @UP0 USHF.R.U32.HI UR7, URZ, UR11, UR5 ;  /* 0x0000000b3f070299 */ /* 0x000fc80008011605 */
[----:B------:R-:W-:-:S12]  /*7d10*/  UIMAD UR4, UR7, UR9, URZ ;  /* 0x00000009070472a4 */ /* 0x000fd8000f8e023f */
.L_x_2771:
        /* <DEDUP_REMOVED lines=18> */
[----:B------:R-:W-:Y:S01]  /*7e40*/  ULOP3.LUT UR7, URZ, UR7, URZ, 0x33, !UPT ;  /* 0x000000073f077292 */ /* 0x000fe2000f8e333f */
[----:B------:R-:W-:-:S03]  /*7e50*/  ULDC UR4, c[0x0][0xb2c] ;  /* 0x0002cb0000047ab9 */ /* 0x000fc60000000800 */
[----:B------:R-:W-:-:S03]  /*7e60*/  UIADD3 UR7, UR7, UR4, URZ ;  /* 0x0000000407077290 */ /* 0x000fc6000fffe03f */
[----:B------:R-:W1:Y:S01]  /*7e70*/  LDC R3, c[0x0][0x290] ;  /* 0x0000a400ff037b82 */ /* 0x000e620000000800 */
[----:B------:R-:W-:Y:S01]  /*7e80*/  UIMAD UR35, UR7, 0x60, URZ ;  /* 0x00000060072378a4 */ /* 0x000fe2000f8e023f */
[----:B------:R-:W-:-:S05]  /*7e90*/  ULDC UR4, c[0x0][0x74c] ;  /* 0x0001d30000047ab9 */ /* 0x000fca0000000800 */
        /* <DEDUP_REMOVED lines=56> */
.L_x_2810:
        /* <DEDUP_REMOVED lines=9> */
.L_x_2775:
        /* <DEDUP_REMOVED lines=108> */
.L_x_2786:
[----:B-1----:R-:W-:-:S05]  /*8970*/  IMAD.MOV.U32 R13, RZ, RZ, 0x1 ;  /* 0x00000001ff0d7424 */ /* 0x002fca00078e00ff */
[----:B------:R-:W-:-:S04]  /*8980*/  SHF.L.U32 R13, R13, 0x1f, RZ ;  /* 0x0000001f0d0d7819 */ /* 0x000fc800000006ff */
[----:B------:R-:W1:Y:S02]  /*8990*/  SYNCS.PHASECHK.TRANS64.TRYWAIT P1, [R12+URZ+0x36438], R13 ;  /* 0x0364380d0c0075a7 */ /* 0x000e64000802017f */
[----:B-1----:R-:W-:Y:S05]  /*89a0*/  @!P1 BRA `(.L_x_2778) ;  /* 0x0000001c00109947 */ /* 0x002fea0003800000 */
.L_x_2811:
        /* <DEDUP_REMOVED lines=8> */
.L_x_2779:
        /* <DEDUP_REMOVED lines=48> */
.L_x_2812:
        /* <DEDUP_REMOVED lines=8> */
.L_x_2781:
        /* <DEDUP_REMOVED lines=46> */
.L_x_2813:
        /* <DEDUP_REMOVED lines=12> */
.L_x_2783:
        /* <DEDUP_REMOVED lines=37> */
.L_x_2815:
        /* <DEDUP_REMOVED lines=8> */
.L_x_2785:
        /* <DEDUP_REMOVED lines=41> */
.L_x_2777:
[----:B--2---:R-:W2:Y:S01]  /*96b0*/  LDL.LU R4, [R1+0x4] ;  /* 0x0000040001047983 */ /* 0x004ea20000300800 */
[----:B------:R-:W-:-:S03]  /*96c0*/  IMAD.MOV.U32 R10, RZ, RZ, 0x1 ;  /* 0x00000001ff0a7424 */ /* 0x000fc600078e00ff */
[----:B------:R3:W5:Y:S01]  /*96d0*/  LDL R5, [R1+0x8] ;  /* 0x0000080001057983 */ /* 0x0007620000100800 */
[----:B--2---:R-:W-:-:S13]  /*96e0*/  ISETP.NE.AND P1, PT, R4, RZ, PT ;  /* 0x000000ff0400720c */ /* 0x004fda0003f25270 */
[----:B---3--:R-:W-:Y:S05]  /*96f0*/  @!P1 BRA `(.L_x_2776) ;  /* 0x0000000400889947 */ /* 0x008fea0003800000 */
[----:B------:R-:W2:Y:S02]  /*9700*/  SYNCS.PHASECHK.TRANS64.TRYWAIT P1, [R12+URZ+0x36438], R13 ;  /* 0x0364380d0c0075a7 */ /* 0x000ea4000802017f */
[----:B--2---:R-:W-:Y:S05]  /*9710*/  @!P1 BRA `(.L_x_2787) ;  /* 0x0000001000149947 */ /* 0x004fea0003800000 */
.L_x_2816:
        /* <DEDUP_REMOVED lines=8> */
.L_x_2788:
        /* <DEDUP_REMOVED lines=41> */
.L_x_2817:
        /* <DEDUP_REMOVED lines=9> */
.L_x_2790:
        /* <DEDUP_REMOVED lines=38> */
.L_x_2776:
[----:B------:R-:W-:-:S04]  /*9d20*/  SHF.L.U32 R3, R10, 0x1f, RZ ;  /* 0x0000001f0a037819 */ /* 0x000fc800000006ff */
[----:B------:R-:W2:Y:S02]  /*9d30*/  SYNCS.PHASECHK.TRANS64.TRYWAIT P1, [R12+URZ+0x36438], R3 ;  /* 0x036438030c0075a7 */ /* 0x000ea4000802017f */
[----:B--2---:R-:W-:Y:S05]  /*9d40*/  @!P1 BRA `(.L_x_2791) ;  /* 0x0000000800b09947 */ /* 0x004fea0003800000 */
.L_x_2818:
[----:B------:R-:W-:Y:S05]  /*9d50*/  @P0 BRA `(.L_x_2792) ;  /* 0x0000000000180947 */ /* 0x000fea0003800000 */
[----:B------:R-:W3:Y:S01]  /*9d60*/  S2R R0, SR_TID.X ;  /* 0x0000000000007919 */ /* 0x000ee20000002100 */
[----:B--2---:R-:W-:-:S04]  /*9d70*/  IMAD.MOV.U32 R3, RZ, RZ, 0x6100 ;  /* 0x00006100ff037424 */ /* 0x004fc800078e00ff */
[----:B------:R4:W-:Y:S01]  /*9d80*/  SYNCS.ARRIVE.TRANS64 RZ, [R12+URZ+0x36430], R3 ;  /* 0x036430030cff79a7 */ /* 0x0009e2000800003f */
[----:B---3--:R-:W-:-:S13]  /*9d90*/  LOP3.LUT P0, RZ, R0, 0x1f, RZ, 0xc0, !PT ;  /* 0x0000001f00ff7812 */ /* 0x008fda000780c0ff */
[----:B----4-:R-:W-:Y:S05]  /*9da0*/  @!P0 BRA `(.L_x_2792) ;  /* 0x0000000000048947 */ /* 0x010fea0003800000 */
[----:B------:R-:W-:Y:S01]  /*9db0*/  BPT.TRAP 0x1 ;  /* 0x000000040000795c */ /* 0x000fe20000300000 */
.L_x_2792:
        /* <DEDUP_REMOVED lines=45> */
.L_x_2773:
[----:B------:R-:W-:Y:S05]  /*a090*/  BSYNC B1 ;  /* 0x0000000000017941 */ /* 0x000fea0003800000 */
.L_x_2772:
[----:B------:R-:W-:-:S03]  /*a0a0*/  UMOV UR4, 0xffffffff ;  /* 0xffffffff00047882 */ /* 0x000fc60000000000 */
[----:B------:R-:W-:Y:S05]  /*a0b0*/  BRA.DIV UR4, `(.L_x_2793) ;  /* 0x0000000604e87947 */ /* 0x000fea000b800000 */
[----:B------:R-:W-:-:S13]  /*a0c0*/  ELECT P6, URZ, PT ;  /* 0x00000000003f782f */ /* 0x000fda00038c0000 */
.L_x_2821:
[----:B------:R-:W-:Y:S05]  /*a0d0*/  @!P6 BRA `(.L_x_2716) ;  /* 0x000000000074e947 */ /* 0x000fea0003800000 */
[----:B------:R-:W2:Y:S02]  /*a0e0*/  LDL.LU R0, [R1+0xc] ;  /* 0x00000c0001007983 */ /* 0x000ea40000300800 */
[----:B--2---:R-:W-:-:S04]  /*a0f0*/  LOP3.LUT R0, R0, 0x2, RZ, 0xfc, !PT ;  /* 0x0000000200007812 */ /* 0x004fc800078efcff */
[----:B------:R-:W-:-:S13]  /*a100*/  ISETP.NE.AND P2, PT, R0, 0x3, PT ;  /* 0x000000030000780c */ /* 0x000fda0003f45270 */
[----:B------:R-:W-:Y:S05]  /*a110*/  @!P2 BRA `(.L_x_2794) ;  /* 0x000000000004a947 */ /* 0x000fea0003800000 */
[----:B------:R-:W-:Y:S01]  /*a120*/  BPT.TRAP 0x1 ;  /* 0x000000040000795c */ /* 0x000fe20000300000 */
.L_x_2794:
        /* <DEDUP_REMOVED lines=15> */
.L_x_2822:
[----:B------:R-:W3:Y:S02]  /*a220*/  SYNCS.PHASECHK.TRANS64.TRYWAIT P0, [R23+URZ], R0 ;  /* 0x00000000170075a7 */ /* 0x000ee4000800017f */
[----:B---3--:R-:W-:Y:S05]  /*a230*/  @!P0 BRA `(.L_x_2796) ;  /* 0x0000000400bc8947 */ /* 0x008fea0003800000 */
.L_x_2823:
[----:B------:R-:W-:Y:S05]  /*a240*/  @!P2 BRA `(.L_x_2797) ;  /* 0x000000000004a947 */ /* 0x000fea0003800000 */
[----:B------:R-:W-:Y:S01]  /*a250*/  BPT.TRAP 0x1 ;  /* 0x000000040000795c */ /* 0x000fe20000300000 */
.L_x_2797:
[----:B------:R-:W-:-:S07]  /*a260*/  SHF.L.U32 R10, R10, 0x1f, RZ ;  /* 0x0000001f0a0a7819 */ /* 0x000fce00000006ff */
.L_x_2798:
[----:B----4-:R4:W1:Y:S02]  /*a270*/  SYNCS.PHASECHK.TRANS64.TRYWAIT P0, [R7+URZ+0x36438], R10 ;  /* 0x0364380a070075a7 */ /* 0x010864000800017f */
[----:B-1----:R-:W-:Y:S05]  /*a280*/  @!P0 NANOSLEEP.SYNCS 0x989680 ;  /* 0x009896800000895d */ /* 0x002fea0003900000 */
[----:B------:R-:W1:Y:S02]  /*a290*/  @!P0 SYNCS.PHASECHK.TRANS64 P0, [R7+URZ+0x36438], R10 ;  /* 0x0364380a070085a7 */ /* 0x000e64000800007f */
[----:B-1----:R-:W-:Y:S05]  /*a2a0*/  @!P0 BRA `(.L_x_2798) ;  /* 0xfffffffc00f08947 */ /* 0x002fea000383ffff */
.L_x_2716:
[----:B------:R-:W-:Y:S05]  /*a2b0*/  BSYNC B0 ;  /* 0x0000000000007941 */ /* 0x000fea0003800000 */
.L_x_2714:
[----:B------:R-:W-:Y:S05]  /*a2c0*/  EXIT ;  /* 0x000000000000794d */ /* 0x000fea0003800000 */
.L_x_2669:
[----:B------:R-:W-:Y:S02]  /*a2d0*/  IMAD.MOV.U32 R12, RZ, RZ, RZ ;  /* 0x000000ffff0c7224 */ /* 0x000fe400078e00ff */
[----:B------:R-:W-:Y:S02]  /*a2e0*/  IMAD.MOV.U32 R11, RZ, RZ, 0x1f ;  /* 0x0000001fff0b7424 */ /* 0x000fe400078e00ff */
[----:B------:R-:W-:-:S07]  /*a2f0*/  IMAD.MOV.U32 R15, RZ, RZ, -0x1 ;  /* 0xffffffffff0f7424 */ /* 0x000fce00078e00ff */
[----:B------:R-:W-:Y:S05]  /*a300*/  WARPSYNC.COLLECTIVE R15, `(.L_x_2799) ;  /* 0x000000000f087348 */ /* 0x000fea0003c00000 */
[----:B------:R1:W2:Y:S02]  /*a310*/  SHFL.IDX P6, R14, R13, R12, R11 ;  /* 0x0000000c0d0e7389 */ /* 0x0002a400000c000b */
[----:B-12---:R-:W-:Y:S01]  /*a320*/  ENDCOLLECTIVE ;  /* 0x000000000000791b */ /* 0x006fe20003800000 */
.L_x_2799:
[----:B------:R-:W-:Y:S05]  /*a330*/  BRA `(.L_x_2800) ;  /* 0xffffff6c00cc7947 */ /* 0x000fea000383ffff */
.L_x_2671:
[----:B--2---:R-:W-:-:S04]  /*a340*/  IMAD.U32 R3, RZ, RZ, UR40 ;  /* 0x00000028ff037e24 */ /* 0x004fc8000f8e00ff */
[----:B------:R2:W3:Y:S03]  /*a350*/  SYNCS.PHASECHK.TRANS64.TRYWAIT P0, [R3+URZ+0x36400], R10 ;  /* 0x0364000a030075a7 */ /* 0x0004e6000800017f */
[----:B---3--:R-:W-:Y:S05]  /*a360*/  @!P0 NANOSLEEP.SYNCS 0x989680 ;  /* 0x009896800000895d */ /* 0x008fea0003900000 */
[----:B------:R-:W3:Y:S02]  /*a370*/  @!P0 SYNCS.PHASECHK.TRANS64 P0, [R3+URZ+0x36400], R10 ;  /* 0x0364000a030085a7 */ /* 0x000ee4000800007f */
[----:B---3--:R-:W-:Y:S05]  /*a380*/  @!P0 BRA `(.L_x_2671) ;  /* 0xfffffffc00ec8947 */ /* 0x008fea000383ffff */
[----:B------:R-:W-:Y:S05]  /*a390*/  BRA `(.L_x_2670) ;  /* 0xffffff7000007947 */ /* 0x000fea000383ffff */
.L_x_2675:
[----:B--2---:R2:W3:Y:S02]  /*a3a0*/  SYNCS.PHASECHK.TRANS64.TRYWAIT P1, [R3+URZ+0x36410], R10 ;  /* 0x0364100a030075a7 */ /* 0x0044e4000802017f */
[----:B---3--:R-:W-:Y:S05]  /*a3b0*/  @!P1 NANOSLEEP.SYNCS 0x989680 ;  /* 0x009896800000995d */ /* 0x008fea0003900000 */
[----:B------:R-:W3:Y:S02]  /*a3c0*/  @!P1 SYNCS.PHASECHK.TRANS64 P1, [R3+URZ+0x36410], R10 ;  /* 0x0364100a030095a7 */ /* 0x000ee4000802007f */
[----:B---3--:R-:W-:Y:S05]  /*a3d0*/  @!P1 BRA `(.L_x_2675) ;  /* 0xfffffffc00f09947 */ /* 0x008fea000383ffff */
[----:B------:R-:W-:Y:S05]  /*a3e0*/  BRA `(.L_x_2674) ;  /* 0xffffff7400d07947 */ /* 0x000fea000383ffff */
.L_x_2679:
[----:B-1----:R-:W-:-:S04]  /*a3f0*/  IMAD.U32 R121, RZ, RZ, UR40 ;  /* 0x00000028ff797e24 */ /* 0x002fc8000f8e00ff */
[----:B------:R1:W2:Y:S03]  /*a400*/  SYNCS.PHASECHK.TRANS64.TRYWAIT P1, [R121+URZ+0x36430], R14 ;  /* 0x0364300e790075a7 */ /* 0x0002a6000802017f */
[----:B--2---:R-:W-:Y:S05]  /*a410*/  @!P1 NANOSLEEP.SYNCS 0x989680 ;  /* 0x009896800000995d */ /* 0x004fea0003900000 */
[----:B------:R-:W2:Y:S02]  /*a420*/  @!P1 SYNCS.PHASECHK.TRANS64 P1, [R121+URZ+0x36430], R14 ;  /* 0x0364300e790095a7 */ /* 0x000ea4000802007f */
[----:B--2---:R-:W-:Y:S05]  /*a430*/  @!P1 BRA `(.L_x_2679) ;  /* 0xfffffffc00ec9947 */ /* 0x004fea000383ffff */
[----:B------:R-:W-:Y:S05]  /*a440*/  BRA `(.L_x_2678) ;  /* 0xffffff7c00f47947 */ /* 0x000fea000383ffff */
.L_x_2723:
[----:B------:R-:W-:Y:S01]  /*a450*/  BSSY B1, `(.L_x_2801) ;  /* 0x0000005000017945 */ /* 0x000fe20003800000 */
[----:B------:R-:W-:-:S07]  /*a460*/  IMAD.MOV.U32 R15, RZ, RZ, -0x1 ;  /* 0xffffffffff0f7424 */ /* 0x000fce00078e00ff */
[----:B------:R-:W-:Y:S05]  /*a470*/  WARPSYNC.COLLECTIVE R15, `(.L_x_2802) ;  /* 0x000000000f087348 */ /* 0x000fea0003c00000 */
[----:B------:R-:W-:Y:S01]  /*a480*/  NOP ;  /* 0x0000000000007918 */ /* 0x000fe20000000000 */
[----:B------:R-:W-:Y:S01]  /*a490*/  ENDCOLLECTIVE ;  /* 0x000000000000791b */ /* 0x000fe20003800000 */
.L_x_2802:
[----:B------:R-:W-:Y:S05]  /*a4a0*/  BSYNC B1 ;  /* 0x0000000000017941 */ /* 0x000fea0003800000 */
.L_x_2801:
[----:B------:R-:W-:Y:S05]  /*a4b0*/  BRA `(.L_x_2803) ;  /* 0xffffffc000947947 */ /* 0x000fea000383ffff */
.L_x_2740:
[----:B------:R-:W-:Y:S01]  /*a4c0*/  BSSY B1, `(.L_x_2804) ;  /* 0x0000005000017945 */ /* 0x000fe20003800000 */
[----:B------:R-:W-:-:S07]  /*a4d0*/  IMAD.MOV.U32 R15, RZ, RZ, -0x1 ;  /* 0xffffffffff0f7424 */ /* 0x000fce00078e00ff */
[----:B------:R-:W-:Y:S05]  /*a4e0*/  WARPSYNC.COLLECTIVE R15, `(.L_x_2805) ;  /* 0x000000000f087348 */ /* 0x000fea0003c00000 */
[----:B------:R-:W-:Y:S01]  /*a4f0*/  NOP ;  /* 0x0000000000007918 */ /* 0x000fe20000000000 */
[----:B------:R-:W-:Y:S01]  /*a500*/  ENDCOLLECTIVE ;  /* 0x000000000000791b */ /* 0x000fe20003800000 */
.L_x_2805:
[----:B------:R-:W-:Y:S05]  /*a510*/  BSYNC B1 ;  /* 0x0000000000017941 */ /* 0x000fea0003800000 */
.L_x_2804:
[----:B------:R-:W-:Y:S05]  /*a520*/  BRA `(.L_x_2806) ;  /* 0xffffffc800987947 */ /* 0x000fea000383ffff */
.L_x_2756:
[----:B------:R-:W-:Y:S01]  /*a530*/  BSSY B1, `(.L_x_2807) ;  /* 0x0000005000017945 */ /* 0x000fe20003800000 */
[----:B------:R-:W-:-:S07]  /*a540*/  IMAD.MOV.U32 R15, RZ, RZ, -0x1 ;  /* 0xffffffffff0f7424 */ /* 0x000fce00078e00ff */
[----:B------:R-:W-:Y:S05]  /*a550*/  WARPSYNC.COLLECTIVE R15, `(.L_x_2808) ;  /* 0x000000000f087348 */ /* 0x000fea0003c00000 */
[----:B------:R-:W-:Y:S01]  /*a560*/  NOP ;  /* 0x0000000000007918 */ /* 0x000fe20000000000 */
[----:B------:R-:W-:Y:S01]  /*a570*/  ENDCOLLECTIVE ;  /* 0x000000000000791b */ /* 0x000fe20003800000 */
.L_x_2808:
[----:B------:R-:W-:Y:S05]  /*a580*/  BSYNC B1 ;  /* 0x0000000000017941 */ /* 0x000fea0003800000 */
.L_x_2807:
[----:B------:R-:W-:Y:S05]  /*a590*/  BRA `(.L_x_2809) ;  /* 0xffffffd000247947 */ /* 0x000fea000383ffff */
.L_x_2774:
[----:B-1----:R1:W2:Y:S02]  /*a5a0*/  SYNCS.PHASECHK.TRANS64.TRYWAIT P1, [R12+URZ+0x36420], R13 ;  /* 0x0364200d0c0075a7 */ /* 0x0022a4000802017f */
[----:B--2---:R-:W-:Y:S05]  /*a5b0*/  @!P1 NANOSLEEP.SYNCS 0x989680 ;  /* 0x009896800000995d */ /* 0x004fea0003900000 */
[----:B------:R-:W2:Y:S02]  /*a5c0*/  @!P1 SYNCS.PHASECHK.TRANS64 P1, [R12+URZ+0x36420], R13 ;  /* 0x0364200d0c0095a7 */ /* 0x000ea4000802007f */
[----:B--2---:R-:W-:Y:S05]  /*a5d0*/  @!P1 BRA `(.L_x_2774) ;  /* 0xfffffffc00f09947 */ /* 0x004fea000383ffff */
[----:B------:R-:W-:Y:S05]  /*a5e0*/  BRA `(.L_x_2810) ;  /* 0xffffffdc000c7947 */ /* 0x000fea000383ffff */
.L_x_2778:
[----:B-1----:R1:W3:Y:S02]  /*a5f0*/  SYNCS.PHASECHK.TRANS64.TRYWAIT P1, [R12+URZ+0x36438], R13 ;  /* 0x0364380d0c0075a7 */ /* 0x0022e4000802017f */
[----:B---3--:R-:W-:Y:S05]  /*a600*/  @!P1 NANOSLEEP.SYNCS 0x989680 ;  /* 0x009896800000995d */ /* 0x008fea0003900000 */
[----:B------:R-:W3:Y:S02]  /*a610*/  @!P1 SYNCS.PHASECHK.TRANS64 P1, [R12+URZ+0x36438], R13 ;  /* 0x0364380d0c0095a7 */ /* 0x000ee4000802007f */
[----:B---3--:R-:W-:Y:S05]  /*a620*/  @!P1 BRA `(.L_x_2778) ;  /* 0xfffffffc00f09947 */ /* 0x008fea000383ffff */
[----:B------:R-:W-:Y:S05]  /*a630*/  BRA `(.L_x_2811) ;  /* 0xffffffe000dc7947 */ /* 0x000fea000383ffff */
.L_x_2780:
[----:B--2---:R2:W3:Y:S02]  /*a640*/  SYNCS.PHASECHK.TRANS64.TRYWAIT P1, [R12+URZ+0x36428], R0 ;  /* 0x036428000c0075a7 */ /* 0x0044e4000802017f */
[----:B---3--:R-:W-:Y:S05]  /*a650*/  @!P1 NANOSLEEP.SYNCS 0x989680 ;  /* 0x009896800000995d */ /* 0x008fea0003900000 */
[----:B------:R-:W3:Y:S02]  /*a660*/  @!P1 SYNCS.PHASECHK.TRANS64 P1, [R12+URZ+0x36428], R0 ;  /* 0x036428000c0095a7 */ /* 0x000ee4000802007f */
[----:B---3--:R-:W-:Y:S05]  /*a670*/  @!P1 BRA `(.L_x_2780) ;  /* 0xfffffffc00f09947 */ /* 0x008fea000383ffff */
[----:B------:R-:W-:Y:S05]  /*a680*/  BRA `(.L_x_2812) ;  /* 0xffffffe400a87947 */ /* 0x000fea000383ffff */
.L_x_2782:
        /* <DEDUP_REMOVED lines=8> */
.L_x_2784:
[----:B------:R-:W-:-:S07]  /*a710*/  SHF.L.U32 R5, R16, 0x1f, RZ ;  /* 0x0000001f10057819 */ /* 0x000fce00000006ff */
.L_x_2814:
[----:B---3--:R3:W4:Y:S02]  /*a720*/  SYNCS.PHASECHK.TRANS64.TRYWAIT P1, [R12+URZ+0x36420], R5 ;  /* 0x036420050c0075a7 */ /* 0x008724000802017f */
[----:B----4-:R-:W-:Y:S05]  /*a730*/  @!P1 NANOSLEEP.SYNCS 0x989680 ;  /* 0x009896800000995d */ /* 0x010fea0003900000 */
[----:B------:R-:W4:Y:S02]  /*a740*/  @!P1 SYNCS.PHASECHK.TRANS64 P1, [R12+URZ+0x36420], R5 ;  /* 0x036420050c0095a7 */ /* 0x000f24000802007f */
[----:B----4-:R-:W-:Y:S05]  /*a750*/  @!P1 BRA `(.L_x_2814) ;  /* 0xfffffffc00f09947 */ /* 0x010fea000383ffff */
[----:B------:R-:W-:Y:S05]  /*a760*/  BRA `(.L_x_2815) ;  /* 0xffffffec000c7947 */ /* 0x000fea000383ffff */
.L_x_2787:
[----:B--2---:R2:W3:Y:S02]  /*a770*/  SYNCS.PHASECHK.TRANS64.TRYWAIT P1, [R12+URZ+0x36438], R13 ;  /* 0x0364380d0c0075a7 */ /* 0x0044e4000802017f */
[----:B---3--:R-:W-:Y:S05]  /*a780*/  @!P1 NANOSLEEP.SYNCS 0x989680 ;  /* 0x009896800000995d */ /* 0x008fea0003900000 */
[----:B------:R-:W3:Y:S02]  /*a790*/  @!P1 SYNCS.PHASECHK.TRANS64 P1, [R12+URZ+0x36438], R13 ;  /* 0x0364380d0c0095a7 */ /* 0x000ee4000802007f */
[----:B---3--:R-:W-:Y:S05]  /*a7a0*/  @!P1 BRA `(.L_x_2787) ;  /* 0xfffffffc00f09947 */ /* 0x008fea000383ffff */
[----:B------:R-:W-:Y:S05]  /*a7b0*/  BRA `(.L_x_2816) ;  /* 0xffffffec00d87947 */ /* 0x000fea000383ffff */
.L_x_2789:
[----:B-1----:R1:W2:Y:S02]  /*a7c0*/  SYNCS.PHASECHK.TRANS64.TRYWAIT P1, [R12+URZ+0x36428], R5 ;  /* 0x036428050c0075a7 */ /* 0x0022a4000802017f */
[----:B--2---:R-:W-:Y:S05]  /*a7d0*/  @!P1 NANOSLEEP.SYNCS 0x989680 ;  /* 0x009896800000995d */ /* 0x004fea0003900000 */
[----:B------:R-:W2:Y:S02]  /*a7e0*/  @!P1 SYNCS.PHASECHK.TRANS64 P1, [R12+URZ+0x36428], R5 ;  /* 0x036428050c0095a7 */ /* 0x000ea4000802007f */
[----:B--2---:R-:W-:Y:S05]  /*a7f0*/  @!P1 BRA `(.L_x_2789) ;  /* 0xfffffffc00f09947 */ /* 0x004fea000383ffff */
[----:B------:R-:W-:Y:S05]  /*a800*/  BRA `(.L_x_2817) ;  /* 0xfffffff000887947 */ /* 0x000fea000383ffff */
.L_x_2791:
[----:B--2---:R2:W3:Y:S02]  /*a810*/  SYNCS.PHASECHK.TRANS64.TRYWAIT P1, [R12+URZ+0x36438], R3 ;  /* 0x036438030c0075a7 */ /* 0x0044e4000802017f */
[----:B---3--:R-:W-:Y:S05]  /*a820*/  @!P1 NANOSLEEP.SYNCS 0x989680 ;  /* 0x009896800000995d */ /* 0x008fea0003900000 */
[----:B------:R-:W3:Y:S02]  /*a830*/  @!P1 SYNCS.PHASECHK.TRANS64 P1, [R12+URZ+0x36438], R3 ;  /* 0x036438030c0095a7 */ /* 0x000ee4000802007f */
[----:B---3--:R-:W-:Y:S05]  /*a840*/  @!P1 BRA `(.L_x_2791) ;  /* 0xfffffffc00f09947 */ /* 0x008fea000383ffff */
[----:B------:R-:W-:Y:S05]  /*a850*/  BRA `(.L_x_2818) ;  /* 0xfffffff4003c7947 */ /* 0x000fea000383ffff */
.L_x_2793:
[----:B------:R-:W-:Y:S01]  /*a860*/  BSSY B1, `(.L_x_2819) ;  /* 0x0000006000017945 */ /* 0x000fe20003800000 */
[----:B------:R-:W-:-:S07]  /*a870*/  IMAD.MOV.U32 R15, RZ, RZ, -0x1 ;  /* 0xffffffffff0f7424 */ /* 0x000fce00078e00ff */
[----:B-1----:R-:W-:Y:S05]  /*a880*/  WARPSYNC.COLLECTIVE R15, `(.L_x_2820) ;  /* 0x000000000f0c7348 */ /* 0x002fea0003c00000 */
[----:B------:R-:W-:Y:S02]  /*a890*/  ELECT P6, UR62, PT ;  /* 0x00000000003e782f */ /* 0x000fe400038c0000 */
[----:B------:R-:W-:Y:S01]  /*a8a0*/  MOV R14, UR62 ;  /* 0x0000003e000e7c02 */ /* 0x000fe20008000f00 */
[----:B-1----:R-:W-:Y:S10]  /*a8b0*/  ENDCOLLECTIVE ;  /* 0x000000000000791b */ /* 0x002ff40003800000 */
.L_x_2820:
[----:B------:R-:W-:Y:S05]  /*a8c0*/  BSYNC B1 ;  /* 0x0000000000017941 */ /* 0x000fea0003800000 */
.L_x_2819:
[----:B------:R-:W-:Y:S05]  /*a8d0*/  BRA `(.L_x_2821) ;  /* 0xfffffff400fc7947 */ /* 0x000fea000383ffff */
.L_x_2795:
[----:B--2---:R2:W3:Y:S02]  /*a8e0*/  SYNCS.PHASECHK.TRANS64.TRYWAIT P0, [R5+URZ], R2 ;  /* 0x00000002050075a7 */ /* 0x0044e4000800017f */
[----:B---3--:R-:W-:Y:S05]  /*a8f0*/  @!P0 NANOSLEEP.SYNCS 0x989680 ;  /* 0x009896800000895d */ /* 0x008fea0003900000 */
[----:B------:R-:W3:Y:S02]  /*a900*/  @!P0 SYNCS.PHASECHK.TRANS64 P0, [R5+URZ], R2 ;  /* 0x00000002050085a7 */ /* 0x000ee4000800007f */
[----:B---3--:R-:W-:Y:S05]  /*a910*/  @!P0 BRA `(.L_x_2795) ;  /* 0xfffffffc00f08947 */ /* 0x008fea000383ffff */
[----:B------:R-:W-:Y:S05]  /*a920*/  BRA `(.L_x_2822) ;  /* 0xfffffff8003c7947 */ /* 0x000fea000383ffff */
.L_x_2796:
[----:B---3--:R3:W4:Y:S02]  /*a930*/  SYNCS.PHASECHK.TRANS64.TRYWAIT P0, [R23+URZ], R0 ;  /* 0x00000000170075a7 */ /* 0x008724000800017f */
[----:B----4-:R-:W-:Y:S05]  /*a940*/  @!P0 NANOSLEEP.SYNCS 0x989680 ;  /* 0x009896800000895d */ /* 0x010fea0003900000 */
[----:B------:R-:W4:Y:S02]  /*a950*/  @!P0 SYNCS.PHASECHK.TRANS64 P0, [R23+URZ], R0 ;  /* 0x00000000170085a7 */ /* 0x000f24000800007f */
[----:B----4-:R-:W-:Y:S05]  /*a960*/  @!P0 BRA `(.L_x_2796) ;  /* 0xfffffffc00f08947 */ /* 0x010fea000383ffff */
[----:B------:R-:W-:Y:S05]  /*a970*/  BRA `(.L_x_2823) ;  /* 0xfffffff800307947 */ /* 0x000fea000383ffff */
.L_x_2824:
        /* <DEDUP_REMOVED lines=16> */
.L_x_3872:


//--------------------- .text._ZN7cutlass13device_kernelIN5flash11enable_sm90INS1_16FlashAttnBwdSm90INS1_25CollectiveMainloopBwdSm90ILi2ELi1ELi1EN4cute5tupleIJNS5_1CILi1EEES8_S8_EEENS6_IJNS7_ILi64EEENS7_ILi96EEENS7_ILi192EEEEEENS_10bfloat16_tEfNS_4arch4Sm90ELb1ELb0ELb1ELb0ELb0ELb0ELb1ELb0ELi3ELi1ELi1ELi1ELb0EEENS1_24CollectiveEpilogueBwdGQAISD_fSG_Li384ELb0ELb0EEENS1_25SingleTileBwdLPTSchedulerILb0ELi96ELb0EEEEEEEEEvNT_6ParamsE --------------------------
	.section	.text._ZN7cutlass13device_kernelIN5flash11enable_sm90INS1_16FlashAttnBwdSm90INS1_25CollectiveMainloopBwdSm90ILi2ELi1ELi1EN4cute5tupleIJNS5_1CILi1EEES8_S8_EEENS6_IJNS7_ILi64EEENS7_ILi96EEENS7_ILi192EEEEEENS_10bfloat16_tEfNS_4arch4Sm90ELb1ELb0ELb1ELb0ELb0ELb0ELb1ELb0ELi3ELi1ELi1ELi1ELb0EEENS1_24CollectiveEpilogueBwdGQAISD_fSG_Li384ELb0ELb0EEENS1_25SingleTileBwdLPTSchedulerILb0ELi96ELb0EEEEEEEEEvNT_6ParamsE,"ax",@progbits
	.align	128
.text._ZN7cutlass13device_kernelIN5flash11enable_sm90INS1_16FlashAttnBwdSm90INS1_25CollectiveMainloopBwdSm90ILi2ELi1ELi1EN4cute5tupleIJNS5_1CILi1EEES8_S8_EEENS6_IJNS7_ILi64EEENS7_ILi96EEENS7_ILi192EEEEEENS_10bfloat16_tEfNS_4arch4Sm90ELb1ELb0ELb1ELb0ELb0ELb0ELb1ELb0ELi3ELi1ELi1ELi1ELb0EEENS1_24CollectiveEpilogueBwdGQAISD_fSG_Li384ELb0ELb0EEENS1_25SingleTileBwdLPTSchedulerILb0ELi96ELb0EEEEEEEEEvNT_6ParamsE:
        .type           _ZN7cutlass13device_kernelIN5flash11enable_sm90INS1_16FlashAttnBwdSm90INS1_25CollectiveMainloopBwdSm90ILi2ELi1ELi1EN4cute5tupleIJNS5_1CILi1EEES8_S8_EEENS6_IJNS7_ILi64EEENS7_ILi96EEENS7_ILi192EEEEEENS_10bfloat16_tEfNS_4arch4Sm90ELb1ELb0ELb1ELb0ELb0ELb0ELb1ELb0ELi3ELi1ELi1ELi1ELb0EEENS1_24CollectiveEpilogueBwdGQAISD_fSG_Li384ELb0ELb0EEENS1_25SingleTileBwdLPTSchedulerILb0ELi96ELb0EEEEEEEEEvNT_6ParamsE,@function
        .size           _ZN7cutlass13device_kernelIN5flash11enable_sm90INS1_16FlashAttnBwdSm90INS1_25CollectiveMainloopBwdSm90ILi2ELi1ELi1EN4cute5tupleIJNS5_1CILi1EEES8_S8_EEENS6_IJNS7_ILi64EEENS7_ILi96EEENS7_ILi192EEEEEENS_10bfloat16_tEfNS_4arch4Sm90ELb1ELb0ELb1ELb0ELb0ELb0ELb1ELb0ELi3ELi1ELi1ELi1ELb0EEENS1_24CollectiveEpilogueBwdGQAISD_fSG_Li384ELb0ELb0EEENS1_25SingleTileBwdLPTSchedulerILb0ELi96ELb0EEEEEEEEEvNT_6ParamsE,(.L_x_3873 - _ZN7cutlass13device_kernelIN5flash11enable_sm90INS1_16FlashAttnBwdSm90INS1_25CollectiveMainloopBwdSm90ILi2ELi1ELi1EN4cute5tupleIJNS5_1CILi1EEES8_S8_EEENS6_IJNS7_ILi64EEENS7_ILi96EEENS7_ILi192EEEEEENS_10bfloat16_tEfNS_4arch4Sm90ELb1ELb0ELb1ELb0ELb0ELb0ELb1ELb0ELi3ELi1ELi1ELi1ELb0EEENS1_24CollectiveEpilogueBwdGQAISD_fSG_Li384ELb0ELb0EEENS1_25SingleTileBwdLPTSchedulerILb0ELi96ELb0EEEEEEEEEvNT_6ParamsE)
        .other          _ZN7cutlass13device_kernelIN5flash11enable_sm90INS1_16FlashAttnBwdSm90INS1_25CollectiveMainloopBwdSm90ILi2ELi1ELi1EN4cute5tupleIJNS5_1CILi1EEES8_S8_EEENS6_IJNS7_ILi64EEENS7_ILi96EEENS7_ILi192EEEEEENS_10bfloat16_tEfNS_4arch4Sm90ELb1ELb0ELb1ELb0ELb0ELb0ELb1ELb0ELi3ELi1ELi1ELi1ELb0EEENS1_24CollectiveEpilogueBwdGQAISD_fSG_Li384ELb0ELb0EEENS1_25SingleTileBwdLPTSchedulerILb0ELi96ELb0EEEEEEEEEvNT_6ParamsE,@"STO_CUDA_ENTRY STV_DEFAULT"
_ZN7cutlass13device_kernelIN5flash11enable_sm90INS1_16FlashAttnBwdSm90INS1_25CollectiveMainloopBwdSm90ILi2ELi1ELi1EN4cute5tupleIJNS5_1CILi1EEES8_S8_EEENS6_IJNS7_ILi64EEENS7_ILi96EEENS7_ILi192EEEEEENS_10bfloat16_tEfNS_4arch4Sm90ELb1ELb0ELb1ELb0ELb0ELb0ELb1ELb0ELi3ELi1ELi1ELi1ELb0EEENS1_24CollectiveEpilogueBwdGQAISD_fSG_Li384ELb0ELb0EEENS1_25SingleTileBwdLPTSchedulerILb0ELi96ELb0EEEEEEEEEvNT_6ParamsE:
        /* <DEDUP_REMOVED lines=23> */
.L_x_2826:
[----:B------:R-:W-:Y:S05]  /*0170*/  BSYNC B0 ;  /* 0x0000000000007941 */ /* 0x000fea0003800000 */
.L_x_2825:
        /* <DEDUP_REMOVED lines=34> */
.L_x_2827:
        /* <DEDUP_REMOVED lines=20> */
.L_x_2828:
[----:B---3--:R-:W-:Y:S01]  /*04e0*/  ISETP.NE.AND P0, PT, R2, RZ, PT ;  /* 0x000000ff0200720c */ /* 0x008fe20003f05270 */
[----:B------:R-:W-:Y:S01]  /*04f0*/  IMAD.MOV.U32 R2, RZ, RZ, 0x1 ;  /* 0x00000001ff027424 */ /* 0x000fe200078e00ff */
[----:B------:R-:W-:Y:S01]  /*0500*/  NOP ;  /* 0x0000000000007918 */ /* 0x000fe20000000000 */
[----:B------:R-:W-:Y:S03]  /*0510*/  BSSY B6, `(.L_x_2829) ;  /* 0x00007d7000067945 */ /* 0x000fe60003800000 */
[----:B------:R-:W-:-:S05]  /*0520*/  SEL R2, R2, 0x2, !P0 ;  /* 0x0000000202027807 */ /* 0x000fca0004000000 */
[----:B------:R3:W-:Y:S01]  /*0530*/  STL [R1+0xc], R2 ;  /* 0x00000c0201007387 */ /* 0x0007e20000100800 */
[----:B-12-4-:R-:W-:Y:S06]  /*0540*/  BAR.SYNC.DEFER_BLOCKING 0x0 ;  /* 0x0000000000007b1d */ /* 0x016fec0000010000 */
[----:B------:R-:W-:Y:S05]  /*0550*/  @!P0 BRA `(.L_x_2830) ;  /* 0x0000004000d88947 */ /* 0x000fea0003800000 */
.L_x_2831:
        /* <DEDUP_REMOVED lines=32> */
.L_x_2832:
[----:B------:R-:W-:Y:S01]  /*0760*/  ULDC UR7, c[0x0][0x8cc] ;  /* 0x0002330000077ab9 */ /* 0x000fe20000000800 */
[----:B------:R-:W-:Y:S01]  /*0770*/  UMOV UR38, UR10 ;  /* 0x0000000a00267c82 */ /* 0x000fe20008000000 */
[----:B------:R-:W-:-:S11]  /*0780*/  UISETP.NE.AND UP0, UPT, UR7, 0x1, UPT ;  /* 0x000000010700788c */ /* 0x000fd6000bf05270 */
[----:B------:R-:W-:Y:S02]  /*0790*/  @UP0 ULDC.64 UR8, c[0x0][0x8d0] ;  /* 0x0002340000080ab9 */ /* 0x000fe40000000a00 */
[----:B------:R-:W-:-:S04]  /*07a0*/  UIMAD.WIDE.U32 UR4, UR10, UR8, URZ ;  /* 0x000000080a0472a5 */ /* 0x000fc8000f8e003f */
[----:B------:R-:W-:-:S04]  /*07b0*/  @UP0 USHF.R.U32.HI UR38, URZ, UR9, UR5 ;  /* 0x000000093f260299 */ /* 0x000fc80008011605 */
[----:B------:R-:W-:-:S12]  /*07c0*/  UIMAD UR4, UR38, UR7, URZ ;  /* 0x00000007260472a4 */ /* 0x000fd8000f8e023f */
.L_x_2833:
        /* <DEDUP_REMOVED lines=103> */
.L_x_2837:
        /* <DEDUP_REMOVED lines=15> */
.L_x_2836:
        /* <DEDUP_REMOVED lines=20> */
.L_x_2839:
        /* <DEDUP_REMOVED lines=15> */
.L_x_2838:
        /* <DEDUP_REMOVED lines=8> */
.L_x_2924:
        /* <DEDUP_REMOVED lines=19> */
.L_x_2841:
        /* <DEDUP_REMOVED lines=109> */
.L_x_2853:
[----:B------:R-:W-:-:S13]  /*19e0*/  ISETP.NE.AND P0, PT, R8, 0x3, PT ;  /* 0x000000030800780c */ /* 0x000fda0003f05270 */
[----:B-1----:R-:W-:Y:S05]  /*19f0*/  @!P0 BRA `(.L_x_2843) ;  /* 0x0000000000048947 */ /* 0x002fea0003800000 */
[----:B------:R-:W-:Y:S01]  /*1a00*/  BPT.TRAP 0x1 ;  /* 0x000000040000795c */ /* 0x000fe20000300000 */
.L_x_2843:
[----:B------:R-:W-:Y:S02]  /*1a10*/  LEA R3, R2, UR40, 0x3 ;  /* 0x0000002802037c11 */ /* 0x000fe4000f8e18ff */
[----:B------:R-:W-:-:S04]  /*1a20*/  SHF.L.U32 R10, R7, 0x1f, RZ ;  /* 0x0000001f070a7819 */ /* 0x000fc800000006ff */
[----:B------:R1:W2:Y:S01]  /*1a30*/  SYNCS.PHASECHK.TRANS64.TRYWAIT P1, [R3+URZ+0x36410], R10 ;  /* 0x0364100a030075a7 */ /* 0x0002a2000802017f */
[----:B------:R-:W-:Y:S05]  /*1a40*/  @!P0 BRA `(.L_x_2844) ;  /* 0x0000000000048947 */ /* 0x000fea0003800000 */
[----:B------:R-:W-:Y:S01]  /*1a50*/  BPT.TRAP 0x1 ;  /* 0x000000040000795c */ /* 0x000fe20000300000 */
.L_x_2844:
[----:B--2---:R-:W-:Y:S05]  /*1a60*/  @P1 BRA `(.L_x_2845) ;  /* 0x0000000000081947 */ /* 0x004fea0003800000 */
[----:B------:R-:W2:Y:S02]  /*1a70*/  SYNCS.PHASECHK.TRANS64.TRYWAIT P1, [R3+URZ+0x36410], R10 ;  /* 0x0364100a030075a7 */ /* 0x000ea4000802017f */
[----:B--2---:R-:W-:Y:S05]  /*1a80*/  @!P1 BRA `(.L_x_2846) ;  /* 0x0000006800389947 */ /* 0x004fea0003800000 */
.L_x_2845:
        /* <DEDUP_REMOVED lines=103> */
.L_x_2847:
[----:B------:R-:W-:-:S04]  /*2100*/  SHF.L.U32 R14, R5, 0x1f, RZ ;  /* 0x0000001f050e7819 */ /* 0x000fc800000006ff */
[----:B------:R1:W1:Y:S01]  /*2110*/  SYNCS.PHASECHK.TRANS64.TRYWAIT P1, [UR40+0x36430], R14 ;  /* 0x0364300eff0075a7 */ /* 0x0002620008020168 */
[----:B------:R-:W-:Y:S05]  /*2120*/  @!P0 BRA `(.L_x_2848) ;  /* 0x0000000000048947 */ /* 0x000fea0003800000 */
[----:B------:R-:W-:Y:S01]  /*2130*/  BPT.TRAP 0x1 ;  /* 0x000000040000795c */ /* 0x000fe20000300000 */
.L_x_2848:
        /* <DEDUP_REMOVED lines=36> */
.L_x_2849:
        /* <DEDUP_REMOVED lines=351> */
.L_x_2851:
        /* <DEDUP_REMOVED lines=60> */
.L_x_2852:
        /* <DEDUP_REMOVED lines=62> */
.L_x_2835:
[----:B------:R-:W-:Y:S05]  /*4110*/  @P0 BRA `(.L_x_2834) ;  /* 0x0000004000580947 */ /* 0x000fea0003800000 */
[----:B------:R-:W1:Y:S01]  /*4120*/  S2R R4, SR_TID.X ;  /* 0x0000000000047919 */ /* 0x000e620000002100 */
[----:B------:R-:W2:Y:S01]  /*4130*/  S2UR UR5, SR_CgaCtaId ;  /* 0x00000000000579c3 */ /* 0x000ea20000008800 */
[----:B------:R-:W-:Y:S01]  /*4140*/  ULDC UR4, c[0x0][0x850] ;  /* 0x0002140000047ab9 */ /* 0x000fe20000000800 */
[----:B------:R-:W-:Y:S01]  /*4150*/  UIMAD UR38, UR38, 0x4800, URZ ;  /* 0x00004800262678a4 */ /* 0x000fe2000f8e023f */
[----:B------:R-:W-:Y:S01]  /*4160*/  BSSY B0, `(.L_x_2854) ;  /* 0x0000051000007945 */ /* 0x000fe20003800000 */
[----:B------:R-:W-:Y:S01]  /*4170*/  UISETP.NE.AND UP0, UPT, UR4, 0x1, UPT ;  /* 0x000000010400788c */ /* 0x000fe2000bf05270 */
[----:B------:R-:W-:Y:S02]  /*4180*/  ULDC.64 UR10, c[0x0][0x818] ;  /* 0x00020600000a7ab9 */ /* 0x000fe40000000a00 */
[----:B------:R-:W-:Y:S01]  /*4190*/  UMOV UR4, 0x400 ;  /* 0x0000040000047882 */ /* 0x000fe20000000000 */
[----:B------:R-:W-:Y:S01]  /*41a0*/  USHF.R.S32.HI UR39, URZ, 0x1f, UR38 ;  /* 0x0000001f3f277899 */ /* 0x000fe20008011426 */
[----:B------:R-:W-:Y:S01]  /*41b0*/  ULDC.64 UR12, c[0x0][0x820] ;  /* 0x00020800000c7ab9 */ /* 0x000fe20000000a00 */
[----:B------:R-:W-:-:S05]  /*41c0*/  ULDC.64 UR14, c[0x0][0x848] ;  /* 0x00021200000e7ab9 */ /* 0x000fca0000000a00 */
[----:B------:R-:W-:Y:S02]  /*41d0*/  @UP0 ULDC UR6, c[0x0][0x854] ;  /* 0x0002150000060ab9 */ /* 0x000fe40000000800 */
[----:B------:R-:W-:Y:S02]  /*41e0*/  UIMAD.WIDE.U32 UR6, UR36, UR6, URZ ;  /* 0x00000006240672a5 */ /* 0x000fe4000f8e003f */
[----:B--2---:R-:W-:-:S03]  /*41f0*/  ULEA UR4, UR5, UR4, 0x18 ;  /* 0x0000000405047291 */ /* 0x004fc6000f8ec03f */
[----:B------:R-:W-:Y:S02]  /*4200*/  @UP0 ULDC UR5, c[0x0][0x858] ;  /* 0x0002160000050ab9 */ /* 0x000fe40000000800 */
[----:B------:R-:W-:Y:S01]  /*4210*/  @UP0 USHF.R.U32.HI UR36, URZ, UR5, UR7 ;  /* 0x000000053f240299 */ /* 0x000fe20008011607 */
[----:B-1----:R-:W-:-:S03]  /*4220*/  VIADD R3, R4, 0xffffff80 ;  /* 0xffffff8004037836 */ /* 0x002fc60000000000 */
[----:B------:R-:W-:Y:S02]  /*4230*/  USHF.R.S32.HI UR5, URZ, 0x1f, UR36 ;  /* 0x0000001f3f057899 */ /* 0x000fe40008011424 */
[----:B------:R-:W-:Y:S01]  /*4240*/  UIMAD.WIDE.U32 UR6, UR36, UR10, UR38 ;  /* 0x0000000a240672a5 */ /* 0x000fe2000f8e0026 */
[----:B------:R-:W-:Y:S01]  /*4250*/  SHF.R.S32.HI R0, RZ, 0x1f, R3 ;  /* 0x0000001fff007819 */ /* 0x000fe20000011403 */
[----:B------:R-:W-:Y:S01]  /*4260*/  UIMAD UR8, UR5, UR10, URZ ;  /* 0x0000000a050872a4 */ /* 0x000fe2000f8e023f */
[----:B------:R-:W-:Y:S01]  /*4270*/  BAR.SYNC.DEFER_BLOCKING 0x1, 0x180 ;  /* 0x0046000000007b1d */ /* 0x000fe20000010000 */
[----:B------:R-:W-:Y:S02]  /*4280*/  ISETP.NE.AND P0, PT, R3, RZ, PT ;  /* 0x000000ff0300720c */ /* 0x000fe40003f05270 */
[----:B------:R-:W-:Y:S01]  /*4290*/  LEA.HI R2, R0, R3, RZ, 0x7 ;  /* 0x0000000300027211 */ /* 0x000fe200078f38ff */
[----:B------:R-:W-:-:S03]  /*42a0*/  UIMAD UR8, UR36, UR11, UR8 ;  /* 0x0000000b240872a4 */ /* 0x000fc6000f8e0208 */
[----:B------:R-:W-:Y:S01]  /*42b0*/  LOP3.LUT R0, R2, 0x3fffff80, RZ, 0xc0, !PT ;  /* 0x3fffff8002007812 */ /* 0x000fe200078ec0ff */
[----:B------:R-:W-:Y:S01]  /*42c0*/  ULDC.64 UR10, c[0x0][0x840] ;  /* 0x00021000000a7ab9 */ /* 0x000fe20000000a00 */
[----:B------:R-:W-:Y:S01]  /*42d0*/  SHF.R.S32.HI R5, RZ, 0x7, R2 ;  /* 0x00000007ff057819 */ /* 0x000fe20000011402 */
[----:B------:R-:W-:Y:S02]  /*42e0*/  UIMAD UR5, UR5, UR10, URZ ;  /* 0x0000000a050572a4 */ /* 0x000fe4000f8e023f */
[----:B------:R-:W-:Y:S01]  /*42f0*/  IMAD.IADD R0, R3, 0x1, -R0 ;  /* 0x0000000103007824 */ /* 0x000fe200078e0a00 */
[----:B------:R-:W-:Y:S02]  /*4300*/  UIMAD.WIDE.U32 UR38, UR36, UR10, UR38 ;  /* 0x0000000a242672a5 */ /* 0x000fe4000f8e0026 */
[----:B------:R-:W-:Y:S01]  /*4310*/  UIMAD UR9, UR36, UR11, UR5 ;  /* 0x0000000b240972a4 */ /* 0x000fe2000f8e0205 */
[----:B------:R-:W-:Y:S01]  /*4320*/  IMAD R0, R5, 0x600, R0 ;  /* 0x0000060005007824 */ /* 0x000fe200078e0200 */
[----:B------:R-:W-:-:S02]  /*4330*/  USHF.R.S32.HI UR5, URZ, 0x1f, UR37 ;  /* 0x0000001f3f057899 */ /* 0x000fc40008011425 */
[----:B------:R-:W-:Y:S01]  /*4340*/  UIADD3 UR7, UR7, UR8, URZ ;  /* 0x0000000807077290 */ /* 0x000fe2000fffe03f */
[----:B------:R-:W-:Y:S01]  /*4350*/  IMAD.SHL.U32 R0, R0, 0x4, RZ ;  /* 0x0000000400007824 */ /* 0x000fe200078e00ff */
[----:B------:R-:W-:Y:S02]  /*4360*/  UIMAD UR10, UR5, UR12, URZ ;  /* 0x0000000c050a72a4 */ /* 0x000fe4000f8e023f */
[----:B------:R-:W-:Y:S02]  /*4370*/  UIMAD UR5, UR5, UR14, URZ ;  /* 0x0000000e050572a4 */ /* 0x000fe4000f8e023f */
[----:B------:R-:W-:Y:S01]  /*4380*/  LEA R0, R0, UR4, 0x2 ;  /* 0x0000000400007c11 */ /* 0x000fe2000f8e10ff */
[----:B------:R-:W-:Y:S01]  /*4390*/  UIADD3 UR9, UR39, UR9, URZ ;  /* 0x0000000927097290 */ /* 0x000fe2000fffe03f */
[----:B------:R-:W-:Y:S01]  /*43a0*/  UMOV UR8, UR38 ;  /* 0x0000002600087c82 */ /* 0x000fe20008000000 */
[----:B------:R-:W-:Y:S02]  /*43b0*/  UIMAD UR10, UR37, UR13, UR10 ;  /* 0x0000000d250a72a4 */ /* 0x000fe4000f8e020a */
[----:B------:R1:W-:Y:S01]  /*43c0*/  STS.128 [R0], R24 ;  /* 0x0000001800007388 */ /* 0x0003e20000000c00 */
        /* <DEDUP_REMOVED lines=35> */
.L_x_2856:
[----:B------:R-:W-:Y:S01]  /*4600*/  @P0 ELECT P1, URZ, PT ;  /* 0x00000000003f082f */ /* 0x000fe20003820000 */
[----:B------:R2:W-:-:S12]  /*4610*/  UBLKRED.G.S.ADD.F32.RN [UR6], [UR4], UR5, desc[UR8] ;  /* 0x00000806040073bb */ /* 0x0005d800080a1405 */
[----:B------:R-:W-:Y:S02]  /*4620*/  @P1 PLOP3.LUT P0, PT, P1, PT, PT, 0x8, 0x0 ;  /* 0x000000000000181c */ /* 0x000fe40000f0e170 */
[----:B------:R-:W-:-:S11]  /*4630*/  PLOP3.LUT P1, PT, PT, PT, PT, 0x8, 0x0 ;  /* 0x000000000000781c */ /* 0x000fd60003f2e170 */
[----:B--2---:R-:W-:Y:S05]  /*4640*/  @P0 BRA.U.ANY `(.L_x_2856) ;  /* 0xfffffffd00ec0947 */ /* 0x004fea000393ffff */
[----:B------:R0:W-:Y:S01]  /*4650*/  UTMACMDFLUSH ;  /* 0x00000000000079b7 */ /* 0x0001e20000000000 */
[----:B------:R-:W-:-:S04]  /*4660*/  DEPBAR.LE SB0, 0x0 ;  /* 0x000080000000791a */ /* 0x000fc80000000000 */
.L_x_2855:
[----:B------:R-:W-:Y:S05]  /*4670*/  BSYNC B0 ;  /* 0x0000000000007941 */ /* 0x000fea0003800000 */
.L_x_2854:
        /* <DEDUP_REMOVED lines=28> */
.L_x_2857:
[----:B------:R-:W-:Y:S01]  /*4840*/  @P0 ELECT P1, URZ, PT ;  /* 0x00000000003f082f */ /* 0x000fe20003820000 */
[----:B------:R3:W-:-:S12]  /*4850*/  UBLKRED.G.S.ADD.F32.RN [UR6], [UR4], UR5, desc[UR8] ;  /* 0x00000806040073bb */ /* 0x0007d800080a1405 */
[----:B------:R-:W-:Y:S02]  /*4860*/  @P1 PLOP3.LUT P0, PT, P1, PT, PT, 0x8, 0x0 ;  /* 0x000000000000181c */ /* 0x000fe40000f0e170 */
[----:B------:R-:W-:-:S11]  /*4870*/  PLOP3.LUT P1, PT, PT, PT, PT, 0x8, 0x0 ;  /* 0x000000000000781c */ /* 0x000fd60003f2e170 */
[----:B---3--:R-:W-:Y:S05]  /*4880*/  @P0 BRA.U.ANY `(.L_x_2857) ;  /* 0xfffffffd00ec0947 */ /* 0x008fea000393ffff */
[----:B------:R0:W-:Y:S01]  /*4890*/  UTMACMDFLUSH ;  /* 0x00000000000079b7 */ /* 0x0001e20000000000 */
[----:B------:R-:W-:-:S04]  /*48a0*/  DEPBAR.LE SB0, 0x0 ;  /* 0x000080000000791a */ /* 0x000fc80000000000 */
[----:B------:R-:W-:Y:S05]  /*48b0*/  BRA `(.L_x_2834) ;  /* 0x0000003800707947 */ /* 0x000fea0003800000 */
.L_x_2830:
        /* <DEDUP_REMOVED lines=29> */
.L_x_2859:
[----:B------:R-:W-:Y:S01]  /*4a90*/  ULDC UR9, c[0x0][0x8cc] ;  /* 0x0002330000097ab9 */ /* 0x000fe20000000800 */
[----:B------:R-:W-:Y:S01]  /*4aa0*/  UMOV UR7, UR8 ;  /* 0x0000000800077c82 */ /* 0x000fe20008000000 */
[----:B------:R-:W-:-:S11]  /*4ab0*/  UISETP.NE.AND UP0, UPT, UR9, 0x1, UPT ;  /* 0x000000010900788c */ /* 0x000fd6000bf05270 */
[----:B------:R-:W-:Y:S02]  /*4ac0*/  @UP0 ULDC.64 UR10, c[0x0][0x8d0] ;  /* 0x00023400000a0ab9 */ /* 0x000fe40000000a00 */
[----:B------:R-:W-:-:S04]  /*4ad0*/  UIMAD.WIDE.U32 UR4, UR8, UR10, URZ ;  /* 0x0000000a080472a5 */ /* 0x000fc8000f8e003f */
[----:B------:R-:W-:-:S04]  /*4ae0*/  @UP0 USHF.R.U32.HI UR7, URZ, UR11, UR5 ;  /* 0x0000000b3f070299 */ /* 0x000fc80008011605 */
[----:B------:R-:W-:-:S12]  /*4af0*/  UIMAD UR4, UR7, UR9, URZ ;  /* 0x00000009070472a4 */ /* 0x000fd8000f8e023f */
.L_x_2860:
        /* <DEDUP_REMOVED lines=67> */
.L_x_2863:
[----:B------:R-:W-:Y:S05]  /*4f30*/  BSYNC B0 ;  /* 0x0000000000007941 */ /* 0x000fea0003800000 */
.L_x_2862:
        /* <DEDUP_REMOVED lines=18> */
.L_x_2865:
[----:B------:R-:W-:Y:S05]  /*5060*/  BSYNC B0 ;  /* 0x0000000000007941 */ /* 0x000fea0003800000 */
.L_x_2864:
        /* <DEDUP_REMOVED lines=19> */
.L_x_2867:
[----:B------:R-:W-:Y:S05]  /*51a0*/  BSYNC B0 ;  /* 0x0000000000007941 */ /* 0x000fea0003800000 */
.L_x_2866:
[----:B------:R-:W-:Y:S06]  /*51b0*/  BAR.ARV 0xa, 0xa0 ;  /* 0x0282800000007b1d */ /* 0x000fec0000002000 */
[----:B------:R-:W-:Y:S04]  /*51c0*/  BSSY B0, `(.L_x_2868) ;  /* 0x0000003000007945 */ /* 0x000fe80003800000 */
[----:B------:R-:W-:Y:S05]  /*51d0*/  @!P0 BRA `(.L_x_2869) ;  /* 0x0000000000048947 */ /* 0x000fea0003800000 */
[----:B------:R-:W-:-:S04]  /*51e0*/  DEPBAR.LE SB0, 0x1 ;  /* 0x000080400000791a */ /* 0x000fc80000000000 */
.L_x_2869:
[----:B------:R-:W-:Y:S05]  /*51f0*/  BSYNC B0 ;  /* 0x0000000000007941 */ /* 0x000fea0003800000 */
.L_x_2868:
[----:B------:R-:W-:Y:S06]  /*5200*/  BAR.ARV 0xb, 0xa0 ;  /* 0x02c2800000007b1d */ /* 0x000fec0000002000 */
[----:B------:R-:W-:Y:S04]  /*5210*/  BSSY B0, `(.L_x_2870) ;  /* 0x0000003000007945 */ /* 0x000fe80003800000 */
[----:B------:R-:W-:Y:S05]  /*5220*/  @!P0 BRA `(.L_x_2871) ;  /* 0x0000000000048947 */ /* 0x000fea0003800000 */
[----:B------:R-:W-:-:S04]  /*5230*/  DEPBAR.LE SB0, 0x0 ;  /* 0x000080000000791a */ /* 0x000fc80000000000 */
.L_x_2871:
[----:B------:R-:W-:Y:S05]  /*5240*/  BSYNC B0 ;  /* 0x0000000000007941 */ /* 0x000fea0003800000 */
.L_x_2870:
[----:B------:R-:W-:Y:S06]  /*5250*/  BAR.ARV 0xc, 0xa0 ;  /* 0x0302800000007b1d */ /* 0x000fec0000002000 */
[----:B------:R-:W-:Y:S01]  /*5260*/  UIADD3 UR12, UR8, 0x1, URZ ;  /* 0x00000001080c7890 */ /* 0x000fe2000fffe03f */
[----:B------:R-:W-:Y:S11]  /*5270*/  BRA `(.L_x_2872) ;  /* 0x0000000000047947 */ /* 0x000ff60003800000 */
.L_x_2861:
[----:B------:R-:W-:-:S05]  /*5280*/  UMOV UR12, UR8 ;  /* 0x00000008000c7c82 */ /* 0x000fca0008000000 */
.L_x_2872:
        /* <DEDUP_REMOVED lines=22> */
.L_x_2893:
        /* <DEDUP_REMOVED lines=22> */
.L_x_2874:
[----:B------:R-:W-:Y:S05]  /*5550*/  BSYNC B0 ;  /* 0x0000000000007941 */ /* 0x000fea0003800000 */
.L_x_2873:
        /* <DEDUP_REMOVED lines=12> */
.L_x_2876:
[----:B------:R-:W-:Y:S05]  /*5620*/  BSYNC B0 ;  /* 0x0000000000007941 */ /* 0x000fea0003800000 */
.L_x_2875:
        /* <DEDUP_REMOVED lines=13> */
.L_x_2878:
[----:B------:R-:W-:Y:S05]  /*5700*/  BSYNC B0 ;  /* 0x0000000000007941 */ /* 0x000fea0003800000 */
.L_x_2877:
[----:B------:R-:W-:Y:S06]  /*5710*/  BAR.ARV 0xa, 0xa0 ;  /* 0x0282800000007b1d */ /* 0x000fec0000002000 */
[----:B------:R-:W-:Y:S04]  /*5720*/  BSSY B0, `(.L_x_2879) ;  /* 0x0000003000007945 */ /* 0x000fe80003800000 */
[----:B------:R-:W-:Y:S05]  /*5730*/  @!P0 BRA `(.L_x_2880) ;  /* 0x0000000000048947 */ /* 0x000fea0003800000 */
[----:B------:R-:W-:-:S04]  /*5740*/  DEPBAR.LE SB0, 0x1 ;  /* 0x000080400000791a */ /* 0x000fc80000000000 */
.L_x_2880:
[----:B------:R-:W-:Y:S05]  /*5750*/  BSYNC B0 ;  /* 0x0000000000007941 */ /* 0x000fea0003800000 */
.L_x_2879:
[----:B------:R-:W-:Y:S06]  /*5760*/  BAR.ARV 0xb, 0xa0 ;  /* 0x02c2800000007b1d */ /* 0x000fec0000002000 */
[----:B------:R-:W-:Y:S04]  /*5770*/  BSSY B0, `(.L_x_2881) ;  /* 0x0000003000007945 */ /* 0x000fe80003800000 */
[----:B------:R-:W-:Y:S05]  /*5780*/  @!P0 BRA `(.L_x_2882) ;  /* 0x0000000000048947 */ /* 0x000fea0003800000 */
[----:B------:R-:W-:-:S04]  /*5790*/  DEPBAR.LE SB0, 0x0 ;  /* 0x000080000000791a */ /* 0x000fc80000000000 */
.L_x_2882:
[----:B------:R-:W-:Y:S05]  /*57a0*/  BSYNC B0 ;  /* 0x0000000000007941 */ /* 0x000fea0003800000 */
.L_x_2881:
        /* <DEDUP_REMOVED lines=13> */
.L_x_2884:
[----:B------:R-:W-:Y:S05]  /*5880*/  BSYNC B0 ;  /* 0x0000000000007941 */ /* 0x000fea0003800000 */
.L_x_2883:
        /* <DEDUP_REMOVED lines=12> */
.L_x_2886:
[----:B------:R-:W-:Y:S05]  /*5950*/  BSYNC B0 ;  /* 0x0000000000007941 */ /* 0x000fea0003800000 */
.L_x_2885:
        /* <DEDUP_REMOVED lines=13> */
.L_x_2888:
[----:B------:R-:W-:Y:S05]  /*5a30*/  BSYNC B0 ;  /* 0x0000000000007941 */ /* 0x000fea0003800000 */
.L_x_2887:
[----:B------:R-:W-:Y:S06]  /*5a40*/  BAR.ARV 0xa, 0xa0 ;  /* 0x0282800000007b1d */ /* 0x000fec0000002000 */
[----:B------:R-:W-:Y:S04]  /*5a50*/  BSSY B0, `(.L_x_2889) ;  /* 0x0000003000007945 */ /* 0x000fe80003800000 */
[----:B------:R-:W-:Y:S05]  /*5a60*/  @!P0 BRA `(.L_x_2890) ;  /* 0x0000000000048947 */ /* 0x000fea0003800000 */
[----:B------:R-:W-:-:S04]  /*5a70*/  DEPBAR.LE SB0, 0x1 ;  /* 0x000080400000791a */ /* 0x000fc80000000000 */
.L_x_2890:
[----:B------:R-:W-:Y:S05]  /*5a80*/  BSYNC B0 ;  /* 0x0000000000007941 */ /* 0x000fea0003800000 */
.L_x_2889:
[----:B------:R-:W-:Y:S01]  /*5a90*/  UIADD3 UR12, UR12, 0x2, URZ ;  /* 0x000000020c0c7890 */ /* 0x000fe2000fffe03f */
[----:B------:R-:W-:Y:S06]  /*5aa0*/  BAR.ARV 0xb, 0xa0 ;  /* 0x02c2800000007b1d */ /* 0x000fec0000002000 */
[----:B------:R-:W-:Y:S01]  /*5ab0*/  UISETP.GE.AND UP0, UPT, UR12, UR5, UPT ;  /* 0x000000050c00728c */ /* 0x000fe2000bf06270 */
[----:B------:R-:W-:Y:S04]  /*5ac0*/  BSSY B0, `(.L_x_2891) ;  /* 0x0000003000007945 */ /* 0x000fe80003800000 */
[----:B------:R-:W-:Y:S06]  /*5ad0*/  @!P0 BRA `(.L_x_2892) ;  /* 0x0000000000048947 */ /* 0x000fec0003800000 */
[----:B------:R-:W-:-:S04]  /*5ae0*/  DEPBAR.LE SB0, 0x0 ;  /* 0x000080000000791a */ /* 0x000fc80000000000 */
.L_x_2892:
[----:B------:R-:W-:Y:S05]  /*5af0*/  BSYNC B0 ;  /* 0x0000000000007941 */ /* 0x000fea0003800000 */
.L_x_2891:
[----:B------:R-:W-:Y:S06]  /*5b00*/  BAR.ARV 0xc, 0xa0 ;  /* 0x0302800000007b1d */ /* 0x000fec0000002000 */
[----:B------:R-:W-:Y:S01]  /*5b10*/  PLOP3.LUT P1, PT, PT, PT, UP0, 0x80, 0x0 ;  /* 0x000000000000781c */ /* 0x000fe20003f2f008 */
[----:B------:R-:W-:Y:S02]  /*5b20*/  UIADD3 UR24, UR24, 0x6000, URZ ;  /* 0x0000600018187890 */ /* 0x000fe4000fffe03f */
[----:B------:R-:W-:-:S10]  /*5b30*/  UIADD3 UR4, UR4, 0x6000, URZ ;  /* 0x0000600004047890 */ /* 0x000fd4000fffe03f */
[----:B------:R-:W-:Y:S05]  /*5b40*/  @!P1 BRA `(.L_x_2893) ;  /* 0xfffffff800289947 */ /* 0x000fea000383ffff */
[----:B------:R-:W-:Y:S05]  /*5b50*/  BRA `(.L_x_2834) ;  /* 0x0000002400c87947 */ /* 0x000fea0003800000 */
.L_x_2858:
        /* <DEDUP_REMOVED lines=21> */
.L_x_2894:
[----:B------:R-:W-:Y:S01]  /*5cb0*/  ULDC UR8, c[0x0][0x8cc] ;  /* 0x0002330000087ab9 */ /* 0x000fe20000000800 */
[----:B------:R-:W-:Y:S01]  /*5cc0*/  UMOV UR35, UR7 ;  /* 0x0000000700237c82 */ /* 0x000fe20008000000 */
[----:B------:R-:W-:-:S11]  /*5cd0*/  UISETP.NE.AND UP0, UPT, UR8, 0x1, UPT ;  /* 0x000000010800788c */ /* 0x000fd6000bf05270 */
[----:B------:R-:W-:Y:S02]  /*5ce0*/  @UP0 ULDC.64 UR10, c[0x0][0x8d0] ;  /* 0x00023400000a0ab9 */ /* 0x000fe40000000a00 */
[----:B------:R-:W-:-:S04]  /*5cf0*/  UIMAD.WIDE.U32 UR4, UR7, UR10, URZ ;  /* 0x0000000a070472a5 */ /* 0x000fc8000f8e003f */
[----:B------:R-:W-:-:S04]  /*5d00*/  @UP0 USHF.R.U32.HI UR35, URZ, UR11, UR5 ;  /* 0x0000000b3f230299 */ /* 0x000fc80008011605 */
[----:B------:R-:W-:-:S12]  /*5d10*/  UIMAD UR4, UR35, UR8, URZ ;  /* 0x00000008230472a4 */ /* 0x000fd8000f8e023f */
.L_x_2895:
        /* <DEDUP_REMOVED lines=77> */
.L_x_2925:
        /* <DEDUP_REMOVED lines=9> */
.L_x_2899:
        /* <DEDUP_REMOVED lines=108> */
.L_x_2910:
[----:B-1----:R-:W-:-:S05]  /*6940*/  IMAD.MOV.U32 R13, RZ, RZ, 0x1 ;  /* 0x00000001ff0d7424 */ /* 0x002fca00078e00ff */
[----:B------:R-:W-:-:S04]  /*6950*/  SHF.L.U32 R13, R13, 0x1f, RZ ;  /* 0x0000001f0d0d7819 */ /* 0x000fc800000006ff */
[----:B------:R-:W1:Y:S02]  /*6960*/  SYNCS.PHASECHK.TRANS64.TRYWAIT P1, [R12+URZ+0x36438], R13 ;  /* 0x0364380d0c0075a7 */ /* 0x000e64000802017f */
[----:B-1----:R-:W-:Y:S05]  /*6970*/  @!P1 BRA `(.L_x_2902) ;  /* 0x0000001800bc9947 */ /* 0x002fea0003800000 */
.L_x_2926:
        /* <DEDUP_REMOVED lines=8> */
.L_x_2903:
        /* <DEDUP_REMOVED lines=48> */
.L_x_2927:
        /* <DEDUP_REMOVED lines=8> */
.L_x_2905:
        /* <DEDUP_REMOVED lines=46> */
.L_x_2928:
        /* <DEDUP_REMOVED lines=12> */
.L_x_2907:
        /* <DEDUP_REMOVED lines=37> */
.L_x_2930:
        /* <DEDUP_REMOVED lines=8> */
.L_x_2909:
        /* <DEDUP_REMOVED lines=41> */
.L_x_2901:
[----:B--2---:R-:W2:Y:S01]  /*7680*/  LDL.LU R4, [R1+0x4] ;  /* 0x0000040001047983 */ /* 0x004ea20000300800 */
[----:B------:R-:W-:-:S03]  /*7690*/  IMAD.MOV.U32 R10, RZ, RZ, 0x1 ;  /* 0x00000001ff0a7424 */ /* 0x000fc600078e00ff */
[----:B------:R3:W5:Y:S01]  /*76a0*/  LDL R5, [R1+0x8] ;  /* 0x0000080001057983 */ /* 0x0007620000100800 */
[----:B--2---:R-:W-:-:S13]  /*76b0*/  ISETP.NE.AND P1, PT, R4, RZ, PT ;  /* 0x000000ff0400720c */ /* 0x004fda0003f25270 */
[----:B---3--:R-:W-:Y:S05]  /*76c0*/  @!P1 BRA `(.L_x_2900) ;  /* 0x0000000400889947 */ /* 0x008fea0003800000 */
[----:B------:R-:W2:Y:S02]  /*76d0*/  SYNCS.PHASECHK.TRANS64.TRYWAIT P1, [R12+URZ+0x36438], R13 ;  /* 0x0364380d0c0075a7 */ /* 0x000ea4000802017f */
[----:B--2---:R-:W-:Y:S05]  /*76e0*/  @!P1 BRA `(.L_x_2911) ;  /* 0x0000000c00c09947 */ /* 0x004fea0003800000 */
.L_x_2931:
        /* <DEDUP_REMOVED lines=8> */
.L_x_2912:
        /* <DEDUP_REMOVED lines=41> */
.L_x_2932:
        /* <DEDUP_REMOVED lines=9> */
.L_x_2914:
        /* <DEDUP_REMOVED lines=38> */
.L_x_2900:
[----:B------:R-:W-:-:S04]  /*7cf0*/  SHF.L.U32 R3, R10, 0x1f, RZ ;  /* 0x0000001f0a037819 */ /* 0x000fc800000006ff */
[----:B------:R-:W2:Y:S02]  /*7d00*/  SYNCS.PHASECHK.TRANS64.TRYWAIT P1, [R12+URZ+0x36438], R3 ;  /* 0x036438030c0075a7 */ /* 0x000ea4000802017f */
[----:B--2---:R-:W-:Y:S05]  /*7d10*/  @!P1 BRA `(.L_x_2915) ;  /* 0x00000008005c9947 */ /* 0x004fea0003800000 */
.L_x_2933:
[----:B------:R-:W-:Y:S05]  /*7d20*/  @P0 BRA `(.L_x_2916) ;  /* 0x0000000000180947 */ /* 0x000fea0003800000 */
[----:B------:R-:W3:Y:S01]  /*7d30*/  S2R R0, SR_TID.X ;  /* 0x0000000000007919 */ /* 0x000ee20000002100 */
[----:B--2---:R-:W-:-:S04]  /*7d40*/  IMAD.MOV.U32 R3, RZ, RZ, 0x6100 ;  /* 0x00006100ff037424 */ /* 0x004fc800078e00ff */
[----:B------:R4:W-:Y:S01]  /*7d50*/  SYNCS.ARRIVE.TRANS64 RZ, [R12+URZ+0x36430], R3 ;  /* 0x036430030cff79a7 */ /* 0x0009e2000800003f */
[----:B---3--:R-:W-:-:S13]  /*7d60*/  LOP3.LUT P0, RZ, R0, 0x1f, RZ, 0xc0, !PT ;  /* 0x0000001f00ff7812 */ /* 0x008fda000780c0ff */
[----:B----4-:R-:W-:Y:S05]  /*7d70*/  @!P0 BRA `(.L_x_2916) ;  /* 0x0000000000048947 */ /* 0x010fea0003800000 */
[----:B------:R-:W-:Y:S01]  /*7d80*/  BPT.TRAP 0x1 ;  /* 0x000000040000795c */ /* 0x000fe20000300000 */
.L_x_2916:
        /* <DEDUP_REMOVED lines=45> */
.L_x_2897:
[----:B------:R-:W-:Y:S05]  /*8060*/  BSYNC B0 ;  /* 0x0000000000007941 */ /* 0x000fea0003800000 */
.L_x_2896:
[----:B------:R-:W-:-:S03]  /*8070*/  UMOV UR4, 0xffffffff ;  /* 0xffffffff00047882 */ /* 0x000fc60000000000 */
[----:B------:R-:W-:Y:S05]  /*8080*/  BRA.DIV UR4, `(.L_x_2917) ;  /* 0x0000000604947947 */ /* 0x000fea000b800000 */
[----:B------:R-:W-:-:S13]  /*8090*/  ELECT P6, URZ, PT ;  /* 0x00000000003f782f */ /* 0x000fda00038c0000 */
.L_x_2936:
[----:B------:R-:W-:Y:S05]  /*80a0*/  @!P6 BRA `(.L_x_2834) ;  /* 0x000000000074e947 */ /* 0x000fea0003800000 */
[----:B------:R-:W2:Y:S02]  /*80b0*/  LDL.LU R0, [R1+0xc] ;  /* 0x00000c0001007983 */ /* 0x000ea40000300800 */
[----:B--2---:R-:W-:-:S04]  /*80c0*/  LOP3.LUT R0, R0, 0x2, RZ, 0xfc, !PT ;  /* 0x0000000200007812 */ /* 0x004fc800078efcff */
[----:B------:R-:W-:-:S13]  /*80d0*/  ISETP.NE.AND P2, PT, R0, 0x3, PT ;  /* 0x000000030000780c */ /* 0x000fda0003f45270 */
[----:B------:R-:W-:Y:S05]  /*80e0*/  @!P2 BRA `(.L_x_2918) ;  /* 0x000000000004a947 */ /* 0x000fea0003800000 */
[----:B------:R-:W-:Y:S01]  /*80f0*/  BPT.TRAP 0x1 ;  /* 0x000000040000795c */ /* 0x000fe20000300000 */
.L_x_2918:
        /* <DEDUP_REMOVED lines=15> */
.L_x_2937:
[----:B------:R-:W3:Y:S02]  /*81f0*/  SYNCS.PHASECHK.TRANS64.TRYWAIT P0, [R23+URZ], R0 ;  /* 0x00000000170075a7 */ /* 0x000ee4000800017f */
[----:B---3--:R-:W-:Y:S05]  /*8200*/  @!P0 BRA `(.L_x_2920) ;  /* 0x0000000400688947 */ /* 0x008fea0003800000 */
.L_x_2938:
[----:B------:R-:W-:Y:S05]  /*8210*/  @!P2 BRA `(.L_x_2921) ;  /* 0x000000000004a947 */ /* 0x000fea0003800000 */
[----:B------:R-:W-:Y:S01]  /*8220*/  BPT.TRAP 0x1 ;  /* 0x000000040000795c */ /* 0x000fe20000300000 */
.L_x_2921:
[----:B------:R-:W-:-:S07]  /*8230*/  SHF.L.U32 R10, R10, 0x1f, RZ ;  /* 0x0000001f0a0a7819 */ /* 0x000fce00000006ff */
.L_x_2922:
[----:B----4-:R4:W1:Y:S02]  /*8240*/  SYNCS.PHASECHK.TRANS64.TRYWAIT P0, [R7+URZ+0x36438], R10 ;  /* 0x0364380a070075a7 */ /* 0x010864000800017f */
[----:B-1----:R-:W-:Y:S05]  /*8250*/  @!P0 NANOSLEEP.SYNCS 0x989680 ;  /* 0x009896800000895d */ /* 0x002fea0003900000 */
[----:B------:R-:W1:Y:S02]  /*8260*/  @!P0 SYNCS.PHASECHK.TRANS64 P0, [R7+URZ+0x36438], R10 ;  /* 0x0364380a070085a7 */ /* 0x000e64000800007f */
[----:B-1----:R-:W-:Y:S05]  /*8270*/  @!P0 BRA `(.L_x_2922) ;  /* 0xfffffffc00f08947 */ /* 0x002fea000383ffff */
.L_x_2834:
[----:B------:R-:W-:Y:S05]  /*8280*/  BSYNC B6 ;  /* 0x0000000000067941 */ /* 0x000fea0003800000 */
.L_x_2829:
[----:B------:R-:W-:Y:S05]  /*8290*/  EXIT ;  /* 0x000000000000794d */ /* 0x000fea0003800000 */
.L_x_2840:
[----:B------:R-:W-:Y:S02]  /*82a0*/  IMAD.MOV.U32 R12, RZ, RZ, RZ ;  /* 0x000000ffff0c7224 */ /* 0x000fe400078e00ff */
[----:B------:R-:W-:Y:S02]  /*82b0*/  IMAD.MOV.U32 R11, RZ, RZ, 0x1f ;  /* 0x0000001fff0b7424 */ /* 0x000fe400078e00ff */
[----:B------:R-:W-:-:S07]  /*82c0*/  IMAD.MOV.U32 R15, RZ, RZ, -0x1 ;  /* 0xffffffffff0f7424 */ /* 0x000fce00078e00ff */
[----:B------:R-:W-:Y:S05]  /*82d0*/  WARPSYNC.COLLECTIVE R15, `(.L_x_2923) ;  /* 0x000000000f087348 */ /* 0x000fea0003c00000 */
[----:B------:R1:W2:Y:S02]  /*82e0*/  SHFL.IDX P6, R14, R13, R12, R11 ;  /* 0x0000000c0d0e7389 */ /* 0x0002a400000c000b */
[----:B-12---:R-:W-:Y:S01]  /*82f0*/  ENDCOLLECTIVE ;  /* 0x000000000000791b */ /* 0x006fe20003800000 */
.L_x_2923:
[----:B------:R-:W-:Y:S05]  /*8300*/  BRA `(.L_x_2924) ;  /* 0xffffff8c00b47947 */ /* 0x000fea000383ffff */
.L_x_2842:
[----:B--2---:R-:W-:-:S04]  /*8310*/  IMAD.U32 R3, RZ, RZ, UR40 ;  /* 0x00000028ff037e24 */ /* 0x004fc8000f8e00ff */
[----:B------:R2:W3:Y:S03]  /*8320*/  SYNCS.PHASECHK.TRANS64.TRYWAIT P0, [R3+URZ+0x36400], R10 ;  /* 0x0364000a030075a7 */ /* 0x0004e6000800017f */
[----:B---3--:R-:W-:Y:S05]  /*8330*/  @!P0 NANOSLEEP.SYNCS 0x989680 ;  /* 0x009896800000895d */ /* 0x008fea0003900000 */
[----:B------:R-:W3:Y:S02]  /*8340*/  @!P0 SYNCS.PHASECHK.TRANS64 P0, [R3+URZ+0x36400], R10 ;  /* 0x0364000a030085a7 */ /* 0x000ee4000800007f */
[----:B---3--:R-:W-:Y:S05]  /*8350*/  @!P0 BRA `(.L_x_2842) ;  /* 0xfffffffc00ec8947 */ /* 0x008fea000383ffff */
[----:B------:R-:W-:Y:S05]  /*8360*/  BRA `(.L_x_2841) ;  /* 0xffffff8c00e87947 */ /* 0x000fea000383ffff */
.L_x_2846:
[----:B--2---:R2:W3:Y:S02]  /*8370*/  SYNCS.PHASECHK.TRANS64.TRYWAIT P1, [R3+URZ+0x36410], R10 ;  /* 0x0364100a030075a7 */ /* 0x0044e4000802017f */
[----:B---3--:R-:W-:Y:S05]  /*8380*/  @!P1 NANOSLEEP.SYNCS 0x989680 ;  /* 0x009896800000995d */ /* 0x008fea0003900000 */
[----:B------:R-:W3:Y:S02]  /*8390*/  @!P1 SYNCS.PHASECHK.TRANS64 P1, [R3+URZ+0x36410], R10 ;  /* 0x0364100a030095a7 */ /* 0x000ee4000802007f */
[----:B---3--:R-:W-:Y:S05]  /*83a0*/  @!P1 BRA `(.L_x_2846) ;  /* 0xfffffffc00f09947 */ /* 0x008fea000383ffff */
[----:B------:R-:W-:Y:S05]  /*83b0*/  BRA `(.L_x_2845) ;  /* 0xffffff9400b47947 */ /* 0x000fea000383ffff */
.L_x_2850:
[----:B-1----:R-:W-:-:S04]  /*83c0*/  IMAD.U32 R121, RZ, RZ, UR40 ;  /* 0x00000028ff797e24 */ /* 0x002fc8000f8e00ff */
[----:B------:R1:W2:Y:S03]  /*83d0*/  SYNCS.PHASECHK.TRANS64.TRYWAIT P1, [R121+URZ+0x36430], R14 ;  /* 0x0364300e790075a7 */ /* 0x0002a6000802017f */
[----:B--2---:R-:W-:Y:S05]  /*83e0*/  @!P1 NANOSLEEP.SYNCS 0x989680 ;  /* 0x009896800000995d */ /* 0x004fea0003900000 */
[----:B------:R-:W2:Y:S02]  /*83f0*/  @!P1 SYNCS.PHASECHK.TRANS64 P1, [R121+URZ+0x36430], R14 ;  /* 0x0364300e790095a7 */ /* 0x000ea4000802007f */
[----:B--2---:R-:W-:Y:S05]  /*8400*/  @!P1 BRA `(.L_x_2850) ;  /* 0xfffffffc00ec9947 */ /* 0x004fea000383ffff */
[----:B------:R-:W-:Y:S05]  /*8410*/  BRA `(.L_x_2849) ;  /* 0xffffff9c00d87947 */ /* 0x000fea000383ffff */
.L_x_2898:
[----:B-1----:R1:W2:Y:S02]  /*8420*/  SYNCS.PHASECHK.TRANS64.TRYWAIT P1, [R12+URZ+0x36420], R13 ;  /* 0x0364200d0c0075a7 */ /* 0x0022a4000802017f */
[----:B--2---:R-:W-:Y:S05]  /*8430*/  @!P1 NANOSLEEP.SYNCS 0x989680 ;  /* 0x009896800000995d */ /* 0x004fea0003900000 */
[----:B------:R-:W2:Y:S02]  /*8440*/  @!P1 SYNCS.PHASECHK.TRANS64 P1, [R12+URZ+0x36420], R13 ;  /* 0x0364200d0c0095a7 */ /* 0x000ea4000802007f */
[----:B--2---:R-:W-:Y:S05]  /*8450*/  @!P1 BRA `(.L_x_2898) ;  /* 0xfffffffc00f09947 */ /* 0x004fea000383ffff */
[----:B------:R-:W-:Y:S05]  /*8460*/  BRA `(.L_x_2925) ;  /* 0xffffffdc00607947 */ /* 0x000fea000383ffff */
.L_x_2902:
[----:B-1----:R1:W3:Y:S02]  /*8470*/  SYNCS.PHASECHK.TRANS64.TRYWAIT P1, [R12+URZ+0x36438], R13 ;  /* 0x0364380d0c0075a7 */ /* 0x0022e4000802017f */
[----:B---3--:R-:W-:Y:S05]  /*8480*/  @!P1 NANOSLEEP.SYNCS 0x989680 ;  /* 0x009896800000995d */ /* 0x008fea0003900000 */
[----:B------:R-:W3:Y:S02]  /*8490*/  @!P1 SYNCS.PHASECHK.TRANS64 P1, [R12+URZ+0x36438], R13 ;  /* 0x0364380d0c0095a7 */ /* 0x000ee4000802007f */
[----:B---3--:R-:W-:Y:S05]  /*84a0*/  @!P1 BRA `(.L_x_2902) ;  /* 0xfffffffc00f09947 */ /* 0x008fea000383ffff */
[----:B------:R-:W-:Y:S05]  /*84b0*/  BRA `(.L_x_2926) ;  /* 0xffffffe400307947 */ /* 0x000fea000383ffff */
.L_x_2904:
[----:B--2---:R2:W3:Y:S02]  /*84c0*/  SYNCS.PHASECHK.TRANS64.TRYWAIT P1, [R12+URZ+0x36428], R0 ;  /* 0x036428000c0075a7 */ /* 0x0044e4000802017f */
[----:B---3--:R-:W-:Y:S05]  /*84d0*/  @!P1 NANOSLEEP.SYNCS 0x989680 ;  /* 0x009896800000995d */ /* 0x008fea0003900000 */
[----:B------:R-:W3:Y:S02]  /*84e0*/  @!P1 SYNCS.PHASECHK.TRANS64 P1, [R12+URZ+0x36428], R0 ;  /* 0x036428000c0095a7 */ /* 0x000ee4000802007f */
[----:B---3--:R-:W-:Y:S05]  /*84f0*/  @!P1 BRA `(.L_x_2904) ;  /* 0xfffffffc00f09947 */ /* 0x008fea000383ffff */
[----:B------:R-:W-:Y:S05]  /*8500*/  BRA `(.L_x_2927) ;  /* 0xffffffe400fc7947 */ /* 0x000fea000383ffff */
.L_x_2906:
        /* <DEDUP_REMOVED lines=8> */
.L_x_2908:
[----:B------:R-:W-:-:S07]  /*8590*/  SHF.L.U32 R5, R16, 0x1f, RZ ;  /* 0x0000001f10057819 */ /* 0x000fce00000006ff */
.L_x_2929:
[----:B---3--:R3:W4:Y:S02]  /*85a0*/  SYNCS.PHASECHK.TRANS64.TRYWAIT P1, [R12+URZ+0x36420], R5 ;  /* 0x036420050c0075a7 */ /* 0x008724000802017f */
[----:B----4-:R-:W-:Y:S05]  /*85b0*/  @!P1 NANOSLEEP.SYNCS 0x989680 ;  /* 0x009896800000995d */ /* 0x010fea0003900000 */
[----:B------:R-:W4:Y:S02]  /*85c0*/  @!P1 SYNCS.PHASECHK.TRANS64 P1, [R12+URZ+0x36420], R5 ;  /* 0x036420050c0095a7 */ /* 0x000f24000802007f */
[----:B----4-:R-:W-:Y:S05]  /*85d0*/  @!P1 BRA `(.L_x_2929) ;  /* 0xfffffffc00f09947 */ /* 0x010fea000383ffff */
[----:B------:R-:W-:Y:S05]  /*85e0*/  BRA `(.L_x_2930) ;  /* 0xffffffec00607947 */ /* 0x000fea000383ffff */
.L_x_2911:
[----:B--2---:R2:W3:Y:S02]  /*85f0*/  SYNCS.PHASECHK.TRANS64.TRYWAIT P1, [R12+URZ+0x36438], R13 ;  /* 0x0364380d0c0075a7 */ /* 0x0044e4000802017f */
[----:B---3--:R-:W-:Y:S05]  /*8600*/  @!P1 NANOSLEEP.SYNCS 0x989680 ;  /* 0x009896800000995d */ /* 0x008fea0003900000 */
[----:B------:R-:W3:Y:S02]  /*8610*/  @!P1 SYNCS.PHASECHK.TRANS64 P1, [R12+URZ+0x36438], R13 ;  /* 0x0364380d0c0095a7 */ /* 0x000ee4000802007f */
[----:B---3--:R-:W-:Y:S05]  /*8620*/  @!P1 BRA `(.L_x_2911) ;  /* 0xfffffffc00f09947 */ /* 0x008fea000383ffff */
[----:B------:R-:W-:Y:S05]  /*8630*/  BRA `(.L_x_2931) ;  /* 0xfffffff0002c7947 */ /* 0x000fea000383ffff */
.L_x_2913:
[----:B-1----:R1:W2:Y:S02]  /*8640*/  SYNCS.PHASECHK.TRANS64.TRYWAIT P1, [R12+URZ+0x36428], R5 ;  /* 0x036428050c0075a7 */ /* 0x0022a4000802017f */
[----:B--2---:R-:W-:Y:S05]  /*8650*/  @!P1 NANOSLEEP.SYNCS 0x989680 ;  /* 0x009896800000995d */ /* 0x004fea0003900000 */
[----:B------:R-:W2:Y:S02]  /*8660*/  @!P1 SYNCS.PHASECHK.TRANS64 P1, [R12+URZ+0x36428], R5 ;  /* 0x036428050c0095a7 */ /* 0x000ea4000802007f */
[----:B--2---:R-:W-:Y:S05]  /*8670*/  @!P1 BRA `(.L_x_2913) ;  /* 0xfffffffc00f09947 */ /* 0x004fea000383ffff */
[----:B------:R-:W-:Y:S05]  /*8680*/  BRA `(.L_x_2932) ;  /* 0xfffffff000dc7947 */ /* 0x000fea000383ffff */
.L_x_2915:
[----:B--2---:R2:W3:Y:S02]  /*8690*/  SYNCS.PHASECHK.TRANS64.TRYWAIT P1, [R12+URZ+0x36438], R3 ;  /* 0x036438030c0075a7 */ /* 0x0044e4000802017f */
[----:B---3--:R-:W-:Y:S05]  /*86a0*/  @!P1 NANOSLEEP.SYNCS 0x989680 ;  /* 0x009896800000995d */ /* 0x008fea0003900000 */
[----:B------:R-:W3:Y:S02]  /*86b0*/  @!P1 SYNCS.PHASECHK.TRANS64 P1, [R12+URZ+0x36438], R3 ;  /* 0x036438030c0095a7 */ /* 0x000ee4000802007f */
[----:B---3--:R-:W-:Y:S05]  /*86c0*/  @!P1 BRA `(.L_x_2915) ;  /* 0xfffffffc00f09947 */ /* 0x008fea000383ffff */
[----:B------:R-:W-:Y:S05]  /*86d0*/  BRA `(.L_x_2933) ;  /* 0xfffffff400907947 */ /* 0x000fea000383ffff */
.L_x_2917:
[----:B------:R-:W-:Y:S01]  /*86e0*/  BSSY B0, `(.L_x_2934) ;  /* 0x0000006000007945 */ /* 0x000fe20003800000 */
[----:B------:R-:W-:-:S07]  /*86f0*/  IMAD.MOV.U32 R15, RZ, RZ, -0x1 ;  /* 0xffffffffff0f7424 */ /* 0x000fce00078e00ff */
[----:B-1----:R-:W-:Y:S05]  /*8700*/  WARPSYNC.COLLECTIVE R15, `(.L_x_2935) ;  /* 0x000000000f0c7348 */ /* 0x002fea0003c00000 */
[----:B------:R-:W-:Y:S02]  /*8710*/  ELECT P6, UR62, PT ;  /* 0x00000000003e782f */ /* 0x000fe400038c0000 */
[----:B------:R-:W-:Y:S01]  /*8720*/  MOV R14, UR62 ;  /* 0x0000003e000e7c02 */ /* 0x000fe20008000f00 */
[----:B-1----:R-:W-:Y:S10]  /*8730*/  ENDCOLLECTIVE ;  /* 0x000000000000791b */ /* 0x002ff40003800000 */
.L_x_2935:
[----:B------:R-:W-:Y:S05]  /*8740*/  BSYNC B0 ;  /* 0x0000000000007941 */ /* 0x000fea0003800000 */
.L_x_2934:
[----:B------:R-:W-:Y:S05]  /*8750*/  BRA `(.L_x_2936) ;  /* 0xfffffff800507947 */ /* 0x000fea000383ffff */
.L_x_2919:
[----:B--2---:R2:W3:Y:S02]  /*8760*/  SYNCS.PHASECHK.TRANS64.TRYWAIT P0, [R5+URZ], R2 ;  /* 0x00000002050075a7 */ /* 0x0044e4000800017f */
[----:B---3--:R-:W-:Y:S05]  /*8770*/  @!P0 NANOSLEEP.SYNCS 0x989680 ;  /* 0x009896800000895d */ /* 0x008fea0003900000 */
[----:B------:R-:W3:Y:S02]  /*8780*/  @!P0 SYNCS.PHASECHK.TRANS64 P0, [R5+URZ], R2 ;  /* 0x00000002050085a7 */ /* 0x000ee4000800007f */
[----:B---3--:R-:W-:Y:S05]  /*8790*/  @!P0 BRA `(.L_x_2919) ;  /* 0xfffffffc00f08947 */ /* 0x008fea000383ffff */
[----:B------:R-:W-:Y:S05]  /*87a0*/  BRA `(.L_x_2937) ;  /* 0xfffffff800907947 */ /* 0x000fea000383ffff */
.L_x_2920:
[----:B---3--:R3:W4:Y:S02]  /*87b0*/  SYNCS.PHASECHK.TRANS64.TRYWAIT P0, [R23+URZ], R0 ;  /* 0x00000000170075a7 */ /* 0x008724000800017f */
[----:B----4-:R-:W-:Y:S05]  /*87c0*/  @!P0 NANOSLEEP.SYNCS 0x989680 ;  /* 0x009896800000895d */ /* 0x010fea0003900000 */
[----:B------:R-:W4:Y:S02]  /*87d0*/  @!P0 SYNCS.PHASECHK.TRANS64 P0, [R23+URZ], R0 ;  /* 0x00000000170085a7 */ /* 0x000f24000800007f */
[----:B----4-:R-:W-:Y:S05]  /*87e0*/  @!P0 BRA `(.L_x_2920) ;  /* 0xfffffffc00f08947 */ /* 0x010fea000383ffff */
[----:B------:R-:W-:Y:S05]  /*87f0*/  BRA `(.L_x_2938) ;  /* 0xfffffff800847947 */ /* 0x000fea000383ffff */
.L_x_2939:
        /* <DEDUP_REMOVED lines=16> */
.L_x_3873:


//--------------------- .text._ZN7cutlass13device_kernelIN5flash11enable_sm90INS1_16FlashAttnBwdSm90INS1_25CollectiveMainloopBwdSm90ILi2ELi1ELi1EN4cute5tupleIJNS5_1CILi1EEES8_S8_EEENS6_IJNS7_ILi64EEENS7_ILi96EEENS7_ILi192EEEEEENS_10bfloat16_tEfNS_4arch4Sm90ELb1ELb0ELb1ELb0ELb1ELb0ELb1ELb0ELi3ELi1ELi1ELi1ELb0EEENS1_24CollectiveEpilogueBwdGQAISD_fSG_Li384ELb0ELb1EEENS1_25SingleTileBwdLPTSchedulerILb0ELi96ELb1EEEEEEEEEvNT_6ParamsE --------------------------
	.section	.text._ZN7cutlass13device_kernelIN5flash11enable_sm90INS1_16FlashAttnBwdSm90INS1_25CollectiveMainloopBwdSm90ILi2ELi1ELi1EN4cute5tupleIJNS5_1CILi1EEES8_S8_EEENS6_IJNS7_ILi64EEENS7_ILi96EEENS7_ILi192EEEEEENS_10bfloat16_tEfNS_4arch4Sm90ELb1ELb0ELb1ELb0ELb1ELb0ELb1ELb0ELi3ELi1ELi1ELi1ELb0EEENS1_24CollectiveEpilogueBwdGQAISD_fSG_Li384ELb0ELb1EEENS1_25SingleTileBwdLPTSchedulerILb0ELi96ELb1EEEEEEEEEvNT_6ParamsE,"ax",@progbits
	.align	128
.text._ZN7cutlass13device_kernelIN5flash11enable_sm90INS1_16FlashAttnBwdSm90INS1_25CollectiveMainloopBwdSm90ILi2ELi1ELi1EN4cute5tupleIJNS5_1CILi1EEES8_S8_EEENS6_IJNS7_ILi64EEENS7_ILi96EEENS7_ILi192EEEEEENS_10bfloat16_tEfNS_4arch4Sm90ELb1ELb0ELb1ELb0ELb1ELb0ELb1ELb0ELi3ELi1ELi1ELi1ELb0EEENS1_24CollectiveEpilogueBwdGQAISD_fSG_Li384ELb0ELb1EEENS1_25SingleTileBwdLPTSchedulerILb0ELi96ELb1EEEEEEEEEvNT_6ParamsE:
        .type           _ZN7cutlass13device_kernelIN5flash11enable_sm90INS1_16FlashAttnBwdSm90INS1_25CollectiveMainloopBwdSm90ILi2ELi1ELi1EN4cute5tupleIJNS5_1CILi1EEES8_S8_EEENS6_IJNS7_ILi64EEENS7_ILi96EEENS7_ILi192EEEEEENS_10bfloat16_tEfNS_4arch4Sm90ELb1ELb0ELb1ELb0ELb1ELb0ELb1ELb0ELi3ELi1ELi1ELi1ELb0EEENS1_24CollectiveEpilogueBwdGQAISD_fSG_Li384ELb0ELb1EEENS1_25SingleTileBwdLPTSchedulerILb0ELi96ELb1EEEEEEEEEvNT_6ParamsE,@function
        .size           _ZN7cutlass13device_kernelIN5flash11enable_sm90INS1_16FlashAttnBwdSm90INS1_25CollectiveMainloopBwdSm90ILi2ELi1ELi1EN4cute5tupleIJNS5_1CILi1EEES8_S8_EEENS6_IJNS7_ILi64EEENS7_ILi96EEENS7_ILi192EEEEEENS_10bfloat16_tEfNS_4arch4Sm90ELb1ELb0ELb1ELb0ELb1ELb0ELb1ELb0ELi3ELi1ELi1ELi1ELb0EEENS1_24CollectiveEpilogueBwdGQAISD_fSG_Li384ELb0ELb1EEENS1_25SingleTileBwdLPTSchedulerILb0ELi96ELb1EEEEEEEEEvNT_6ParamsE,(.L_x_3874 - _ZN7cutlass13device_kernelIN5flash11enable_sm90INS1_16FlashAttnBwdSm90INS1_25CollectiveMainloopBwdSm90ILi2ELi1ELi1EN4cute5tupleIJNS5_1CILi1EEES8_S8_EEENS6_IJNS7_ILi64EEENS7_ILi96EEENS7_ILi192EEEEEENS_10bfloat16_tEfNS_4arch4Sm90ELb1ELb0ELb1ELb0ELb1ELb0ELb1ELb0ELi3ELi1ELi1ELi1ELb0EEENS1_24CollectiveEpilogueBwdGQAISD_fSG_Li384ELb0ELb1EEENS1_25SingleTileBwdLPTSchedulerILb0ELi96ELb1EEEEEEEEEvNT_6ParamsE)
        .other          _ZN7cutlass13device_kernelIN5flash11enable_sm90INS1_16FlashAttnBwdSm90INS1_25CollectiveMainloopBwdSm90ILi2ELi1ELi1EN4cute5tupleIJNS5_1CILi1EEES8_S8_EEENS6_IJNS7_ILi64EEENS7_ILi96EEENS7_ILi192EEEEEENS_10bfloat16_tEfNS_4arch4Sm90ELb1ELb0ELb1ELb0ELb1ELb0ELb1ELb0ELi3ELi1ELi1ELi1ELb0EEENS1_24CollectiveEpilogueBwdGQAISD_fSG_Li384ELb0ELb1EEENS1_25SingleTileBwdLPTSchedulerILb0ELi96ELb1EEEEEEEEEvNT_6ParamsE,@"STO_CUDA_ENTRY STV_DEFAULT"
_ZN7cutlass13device_kernelIN5flash11enable_sm90INS1_16FlashAttnBwdSm90INS1_25CollectiveMainloopBwdSm90ILi2ELi1ELi1EN4cute5tupleIJNS5_1CILi1EEES8_S8_EEENS6_IJNS7_ILi64EEENS7_ILi96EEENS7_ILi192EEEEEENS_10bfloat16_tEfNS_4arch4Sm90ELb1ELb0ELb1ELb0ELb1ELb0ELb1ELb0ELi3ELi1ELi1ELi1ELb0EEENS1_24CollectiveEpilogueBwdGQAISD_fSG_Li384ELb0ELb1EEENS1_25SingleTileBwdLPTSchedulerILb0ELi96ELb1EEEEEEEEEvNT_6ParamsE:
        /* <DEDUP_REMOVED lines=23> */
.L_x_2941:
[----:B------:R-:W-:Y:S05]  /*0170*/  BSYNC B0 ;  /* 0x0000000000007941 */ /* 0x000fea0003800000 */
.L_x_2940:
        /* <DEDUP_REMOVED lines=34> */
.L_x_2942:
        /* <DEDUP_REMOVED lines=20> */
.L_x_2943:
[----:B---3--:R-:W-:Y:S01]  /*04e0*/  ISETP.NE.AND P0, PT, R2, RZ, PT ;  /* 0x000000ff0200720c */ /* 0x008fe20003f05270 */
[----:B------:R-:W-:Y:S01]  /*04f0*/  IMAD.MOV.U32 R2, RZ, RZ, 0x1 ;  /* 0x00000001ff027424 */ /* 0x000fe200078e00ff */
[----:B------:R-:W-:Y:S01]  /*0500*/  NOP ;  /* 0x0000000000007918 */ /* 0x000fe20000000000 */
[----:B------:R-:W-:Y:S01]  /*0510*/  ULDC.64 UR38, c[0x0][0x208] ;  /* 0x0000820000267ab9 */ /* 0x000fe20000000a00 */
[----:B------:R-:W-:Y:S02]  /*0520*/  BSSY B6, `(.L_x_2944) ;  /* 0x00008ca000067945 */ /* 0x000fe40003800000 */
[----:B------:R-:W-:-:S05]  /*0530*/  SEL R2, R2, 0x2, !P0 ;  /* 0x0000000202027807 */ /* 0x000fca0004000000 */
[----:B------:R3:W-:Y:S01]  /*0540*/  STL [R1+0xc], R2 ;  /* 0x00000c0201007387 */ /* 0x0007e20000100800 */
[----:B-12-4-:R-:W-:Y:S06]  /*0550*/  BAR.SYNC.DEFER_BLOCKING 0x0 ;  /* 0x0000000000007b1d */ /* 0x016fec0000010000 */
[----:B------:R-:W-:Y:S05]  /*0560*/  @!P0 BRA `(.L_x_2945) ;  /* 0x0000004800248947 */ /* 0x000fea0003800000 */
.L_x_2946:
        /* <DEDUP_REMOVED lines=32> */
.L_x_2947:
[----:B------:R-:W-:Y:S01]  /*0770*/  ULDC UR7, c[0x0][0x8cc] ;  /* 0x0002330000077ab9 */ /* 0x000fe20000000800 */
[----:B------:R-:W-:Y:S01]  /*0780*/  UMOV UR36, UR10 ;  /* 0x0000000a00247c82 */ /* 0x000fe20008000000 */
[----:B------:R-:W-:-:S11]  /*0790*/  UISETP.NE.AND UP0, UPT, UR7, 0x1, UPT ;  /* 0x000000010700788c */ /* 0x000fd6000bf05270 */
[----:B------:R-:W-:Y:S02]  /*07a0*/  @UP0 ULDC.64 UR8, c[0x0][0x8d0] ;  /* 0x0002340000080ab9 */ /* 0x000fe40000000a00 */
[----:B------:R-:W-:-:S04]  /*07b0*/  UIMAD.WIDE.U32 UR4, UR10, UR8, URZ ;  /* 0x000000080a0472a5 */ /* 0x000fc8000f8e003f */
[----:B------:R-:W-:-:S04]  /*07c0*/  @UP0 USHF.R.U32.HI UR36, URZ, UR9, UR5 ;  /* 0x000000093f240299 */ /* 0x000fc80008011605 */
[----:B------:R-:W-:-:S12]  /*07d0*/  UIMAD UR4, UR36, UR7, URZ ;  /* 0x00000007240472a4 */ /* 0x000fd8000f8e023f */
.L_x_2948:
        /* <DEDUP_REMOVED lines=106> */
.L_x_2952:
        /* <DEDUP_REMOVED lines=15> */
.L_x_2951:
        /* <DEDUP_REMOVED lines=20> */
.L_x_2954:
        /* <DEDUP_REMOVED lines=15> */
.L_x_2953:
        /* <DEDUP_REMOVED lines=8> */
.L_x_3069:
        /* <DEDUP_REMOVED lines=19> */
.L_x_2956:
        /* <DEDUP_REMOVED lines=109> */
.L_x_2968:
[----:B------:R-:W-:-:S13]  /*1a20*/  ISETP.NE.AND P0, PT, R8, 0x3, PT ;  /* 0x000000030800780c */ /* 0x000fda0003f05270 */
[----:B-1----:R-:W-:Y:S05]  /*1a30*/  @!P0 BRA `(.L_x_2958) ;  /* 0x0000000000048947 */ /* 0x002fea0003800000 */
[----:B------:R-:W-:Y:S01]  /*1a40*/  BPT.TRAP 0x1 ;  /* 0x000000040000795c */ /* 0x000fe20000300000 */
.L_x_2958:
[----:B------:R-:W-:Y:S02]  /*1a50*/  LEA R3, R2, UR43, 0x3 ;  /* 0x0000002b02037c11 */ /* 0x000fe4000f8e18ff */
[----:B------:R-:W-:-:S04]  /*1a60*/  SHF.L.U32 R10, R7, 0x1f, RZ ;  /* 0x0000001f070a7819 */ /* 0x000fc800000006ff */
[----:B------:R1:W2:Y:S01]  /*1a70*/  SYNCS.PHASECHK.TRANS64.TRYWAIT P1, [R3+URZ+0x36410], R10 ;  /* 0x0364100a030075a7 */ /* 0x0002a2000802017f */
[----:B------:R-:W-:Y:S05]  /*1a80*/  @!P0 BRA `(.L_x_2959) ;  /* 0x0000000000048947 */ /* 0x000fea0003800000 */
[----:B------:R-:W-:Y:S01]  /*1a90*/  BPT.TRAP 0x1 ;  /* 0x000000040000795c */ /* 0x000fe20000300000 */
.L_x_2959:
[----:B--2---:R-:W-:Y:S05]  /*1aa0*/  @P1 BRA `(.L_x_2960) ;  /* 0x0000000000081947 */ /* 0x004fea0003800000 */
[----:B------:R-:W2:Y:S02]  /*1ab0*/  SYNCS.PHASECHK.TRANS64.TRYWAIT P1, [R3+URZ+0x36410], R10 ;  /* 0x0364100a030075a7 */ /* 0x000ea4000802017f */
[----:B--2---:R-:W-:Y:S05]  /*1ac0*/  @!P1 BRA `(.L_x_2961) ;  /* 0x0000007400f89947 */ /* 0x004fea0003800000 */
.L_x_2960:
        /* <DEDUP_REMOVED lines=103> */
.L_x_2962:
[----:B------:R-:W-:-:S04]  /*2140*/  SHF.L.U32 R14, R5, 0x1f, RZ ;  /* 0x0000001f050e7819 */ /* 0x000fc800000006ff */
[----:B------:R1:W1:Y:S01]  /*2150*/  SYNCS.PHASECHK.TRANS64.TRYWAIT P1, [UR43+0x36430], R14 ;  /* 0x0364300eff0075a7 */ /* 0x000262000802016b */
[----:B------:R-:W-:Y:S05]  /*2160*/  @!P0 BRA `(.L_x_2963) ;  /* 0x0000000000048947 */ /* 0x000fea0003800000 */
[----:B------:R-:W-:Y:S01]  /*2170*/  BPT.TRAP 0x1 ;  /* 0x000000040000795c */ /* 0x000fe20000300000 */
.L_x_2963:
        /* <DEDUP_REMOVED lines=36> */
.L_x_2964:
        /* <DEDUP_REMOVED lines=351> */
.L_x_2966:
        /* <DEDUP_REMOVED lines=60> */
.L_x_2967:
        /* <DEDUP_REMOVED lines=62> */
.L_x_2950:
[----:B------:R-:W-:Y:S05]  /*4150*/  @P0 BRA `(.L_x_2949) ;  /* 0x0000005000180947 */ /* 0x000fea0003800000 */
[----:B------:R-:W1:Y:S01]  /*4160*/  S2R R4, SR_TID.X ;  /* 0x0000000000047919 */ /* 0x000e620000002100 */
[----:B------:R-:W-:Y:S01]  /*4170*/  ULDC UR8, c[0x0][0x850] ;  /* 0x0002140000087ab9 */ /* 0x000fe20000000800 */
[----:B------:R-:W-:Y:S01]  /*4180*/  UMOV UR10, UR41 ;  /* 0x00000029000a7c82 */ /* 0x000fe20008000000 */
[----:B------:R-:W-:Y:S01]  /*4190*/  UISETP.NE.AND UP0, UPT, UR8, 0x1, UPT ;  /* 0x000000010800788c */ /* 0x000fe2000bf05270 */
[----:B------:R-:W2:Y:S01]  /*41a0*/  S2UR UR17, SR_CgaCtaId ;  /* 0x00000000001179c3 */ /* 0x000ea20000008800 */
[----:B------:R-:W-:Y:S01]  /*41b0*/  ULDC.64 UR12, c[0x0][0x818] ;  /* 0x00020600000c7ab9 */ /* 0x000fe20000000a00 */
[----:B------:R-:W-:Y:S01]  /*41c0*/  ULOP3.LUT UR36, URZ, UR36, URZ, 0x33, !UPT ;  /* 0x000000243f247292 */ /* 0x000fe2000f8e333f */
[----:B------:R-:W-:Y:S01]  /*41d0*/  BSSY B0, `(.L_x_2969) ;  /* 0x0000056000007945 */ /* 0x000fe20003800000 */
[----:B------:R-:W-:Y:S01]  /*41e0*/  ULDC UR6, c[0x0][0x8b4] ;  /* 0x00022d0000067ab9 */ /* 0x000fe20000000800 */
[----:B------:R-:W-:Y:S01]  /*41f0*/  ULDC UR14, c[0x0][0x80c] ;  /* 0x00020300000e7ab9 */ /* 0x000fe20000000800 */
[----:B------:R-:W-:-:S02]  /*4200*/  UIADD3 UR36, UR36, UR6, URZ ;  /* 0x0000000624247290 */ /* 0x000fc4000fffe03f */
[----:B------:R-:W-:Y:S02]  /*4210*/  UIMAD UR11, UR37, UR14, URZ ;  /* 0x0000000e250b72a4 */ /* 0x000fe4000f8e023f */
[----:B------:R-:W-:Y:S01]  /*4220*/  @UP0 ULDC UR4, c[0x0][0x854] ;  /* 0x0002150000040ab9 */ /* 0x000fe20000000800 */
[----:B------:R-:W-:Y:S01]  /*4230*/  @UP0 ULDC UR7, c[0x0][0x858] ;  /* 0x0002160000070ab9 */ /* 0x000fe20000000800 */
[----:B------:R-:W-:Y:S01]  /*4240*/  UIMAD.WIDE.U32 UR4, UR41, UR4, URZ ;  /* 0x00000004290472a5 */ /* 0x000fe2000f8e003f */
[----:B------:R-:W-:Y:S01]  /*4250*/  UMOV UR16, 0x400 ;  /* 0x0000040000107882 */ /* 0x000fe20000000000 */
[----:B------:R-:W-:Y:S02]  /*4260*/  UIMAD UR6, UR36, 0x4800, URZ ;  /* 0x00004800240678a4 */ /* 0x000fe4000f8e023f */
[----:B------:R-:W-:Y:S02]  /*4270*/  @UP0 USHF.R.U32.HI UR10, URZ, UR7, UR5 ;  /* 0x000000073f0a0299 */ /* 0x000fe40008011605 */
[----:B------:R-:W-:-:S02]  /*4280*/  USHF.R.S32.HI UR7, URZ, 0x1f, UR6 ;  /* 0x0000001f3f077899 */ /* 0x000fc40008011406 */
[----:B------:R-:W-:Y:S01]  /*4290*/  USHF.R.S32.HI UR15, URZ, 0x1f, UR10 ;  /* 0x0000001f3f0f7899 */ /* 0x000fe2000801140a */
[----:B------:R-:W-:Y:S01]  /*42a0*/  ULDC.64 UR20, c[0x0][0x840] ;  /* 0x0002100000147ab9 */ /* 0x000fe20000000a00 */
[----:B------:R-:W-:Y:S02]  /*42b0*/  UIMAD.WIDE.U32 UR4, UR10, UR12, UR6 ;  /* 0x0000000c0a0472a5 */ /* 0x000fe4000f8e0006 */
[----:B------:R-:W-:Y:S01]  /*42c0*/  UIMAD UR9, UR15, UR12, URZ ;  /* 0x0000000c0f0972a4 */ /* 0x000fe2000f8e023f */
[C---:B-1----:R-:W-:Y:S01]  /*42d0*/  VIADD R3, R4.reuse, 0xffffff80 ;  /* 0xffffff8004037836 */ /* 0x042fe20000000000 */
[----:B------:R-:W-:Y:S01]  /*42e0*/  UIMAD UR19, UR15, UR20, URZ ;  /* 0x000000140f1372a4 */ /* 0x000fe2000f8e023f */
[----:B------:R-:W-:Y:S01]  /*42f0*/  BAR.SYNC.DEFER_BLOCKING 0x1, 0x180 ;  /* 0x0046000000007b1d */ /* 0x000fe20000010000 */
[----:B------:R-:W-:Y:S01]  /*4300*/  UIMAD UR18, UR10, UR13, UR9 ;  /* 0x0000000d0a1272a4 */ /* 0x000fe2000f8e0209 */
[----:B------:R-:W-:Y:S01]  /*4310*/  ISETP.NE.AND P1, PT, R4, 0x80, PT ;  /* 0x000000800400780c */ /* 0x000fe20003f25270 */
[----:B------:R-:W-:Y:S01]  /*4320*/  UIMAD.WIDE.U32 UR6, UR10, UR20, UR6 ;  /* 0x000000140a0672a5 */ /* 0x000fe2000f8e0006 */
[----:B------:R-:W-:Y:S01]  /*4330*/  SHF.R.S32.HI R0, RZ, 0x1f, R3 ;  /* 0x0000001fff007819 */ /* 0x000fe20000011403 */
[----:B------:R-:W-:Y:S01]  /*4340*/  UIMAD UR19, UR10, UR21, UR19 ;  /* 0x000000150a1372a4 */ /* 0x000fe2000f8e0213 */
[----:B------:R-:W-:Y:S01]  /*4350*/  ISETP.NE.AND P0, PT, R3, RZ, PT ;  /* 0x000000ff0300720c */ /* 0x000fe20003f05270 */
[----:B------:R-:W-:Y:S01]  /*4360*/  ULDC UR9, c[0x0][0x870] ;  /* 0x00021c0000097ab9 */ /* 0x000fe20000000800 */
[----:B------:R-:W-:Y:S01]  /*4370*/  LEA.HI R2, R0, R3, RZ, 0x7 ;  /* 0x0000000300027211 */ /* 0x000fe200078f38ff */
[----:B------:R-:W-:Y:S01]  /*4380*/  UIMAD UR9, UR9, UR36, URZ ;  /* 0x00000024090972a4 */ /* 0x000fe2000f8e023f */
[----:B------:R-:W-:-:S02]  /*4390*/  ULDC.64 UR12, c[0x0][0x868] ;  /* 0x00021a00000c7ab9 */ /* 0x000fc40000000a00 */
[----:B------:R-:W-:Y:S01]  /*43a0*/  LOP3.LUT R0, R2, 0x3fffff80, RZ, 0xc0, !PT ;  /* 0x3fffff8002007812 */ /* 0x000fe200078ec0ff */
[----:B------:R-:W-:Y:S01]  /*43b0*/  UIMAD UR14, UR9, UR14, URZ ;  /* 0x0000000e090e72a4 */ /* 0x000fe2000f8e023f */
[----:B------:R-:W-:Y:S01]  /*43c0*/  SHF.R.S32.HI R5, RZ, 0x7, R2 ;  /* 0x00000007ff057819 */ /* 0x000fe20000011402 */
[----:B--2---:R-:W-:Y:S02]  /*43d0*/  ULEA UR9, UR17, UR16, 0x18 ;  /* 0x0000001011097291 */ /* 0x004fe4000f8ec03f */
[----:B------:R-:W-:Y:S01]  /*43e0*/  IMAD.IADD R0, R3, 0x1, -R0 ;  /* 0x0000000103007824 */ /* 0x000fe200078e0a00 */
[----:B------:R-:W-:Y:S02]  /*43f0*/  USHF.R.S32.HI UR16, URZ, 0x1f, UR11 ;  /* 0x0000001f3f107899 */ /* 0x000fe4000801140b */
[----:B------:R-:W-:Y:S01]  /*4400*/  USHF.R.S32.HI UR17, URZ, 0x1f, UR14 ;  /* 0x0000001f3f117899 */ /* 0x000fe2000801140e */
[----:B------:R-:W-:Y:S01]  /*4410*/  IMAD R0, R5, 0x600, R0 ;  /* 0x0000060005007824 */ /* 0x000fe200078e0200 */
[----:B------:R-:W-:Y:S01]  /*4420*/  UIADD3 UR11, UP0, UP1, UR14, UR11, UR10 ;  /* 0x0000000b0e0b7290 */ /* 0x000fe2000f91e00a */
[----:B------:R-:W-:-:S02]  /*4430*/  ULDC.64 UR20, c[0x0][0x820] ;  /* 0x0002080000147ab9 */ /* 0x000fc40000000a00 */
[----:B------:R-:W-:Y:S01]  /*4440*/  IMAD.SHL.U32 R0, R0, 0x4, RZ ;  /* 0x0000000400007824 */ /* 0x000fe200078e00ff */
[----:B------:R-:W-:Y:S02]  /*4450*/  UIADD3.X UR16, UR17, UR16, UR15, UP0, UP1 ;  /* 0x0000001011107290 */ /* 0x000fe400087e240f */
[----:B------:R-:W-:Y:S02]  /*4460*/  USHF.L.U32 UR14, UR11, 0x2, URZ ;  /* 0x000000020b0e7899 */ /* 0x000fe4000800063f */
[----:B------:R-:W-:Y:S01]  /*4470*/  LEA R0, R0, UR9, 0x2 ;  /* 0x0000000900007c11 */ /* 0x000fe2000f8e10ff */
[----:B------:R-:W-:Y:S02]  /*4480*/  USHF.L.U64.HI UR11, UR11, 0x2, UR16 ;  /* 0x000000020b0b7899 */ /* 0x000fe40008010210 */
[----:B------:R-:W-:Y:S02]  /*4490*/  UIADD3 UR15, UP0, UR14, UR12, URZ ;  /* 0x0000000c0e0f7290 */ /* 0x000fe4000ff1e03f */
[----:B------:R1:W-:Y:S01]  /*44a0*/  STS.128 [R0], R24 ;  /* 0x0000001800007388 */ /* 0x0003e20000000c00 */
[----:B------:R-:W-:-:S02]  /*44b0*/  USHF.R.S32.HI UR12, URZ, 0x1f, UR37 ;  /* 0x0000001f3f0c7899 */ /* 0x000fc40008011425 */
[----:B------:R-:W-:Y:S01]  /*44c0*/  UIADD3.X UR16, UR11, UR13, URZ, UP0, !UPT ;  /* 0x0000000d0b107290 */ /* 0x000fe200087fe43f */
[----:B------:R1:W-:Y:S01]  /*44d0*/  STS.128 [R0+0x800], R28 ;  /* 0x0008001c00007388 */ /* 0x0003e20000000c00 */
[----:B------:R-:W-:Y:S01]  /*44e0*/  ULDC.64 UR22, c[0x0][0x848] ;  /* 0x0002120000167ab9 */ /* 0x000fe20000000a00 */
[----:B------:R-:W-:Y:S01]  /*44f0*/  UIMAD UR13, UR12, UR20, URZ ;  /* 0x000000140c0d72a4 */ /* 0x000fe2000f8e023f */
[----:B------:R-:W-:Y:S01]  /*4500*/  IMAD.U32 R2, RZ, RZ, UR15 ;  /* 0x0000000fff027e24 */ /* 0x000fe2000f8e00ff */
[----:B------:R1:W-:Y:S01]  /*4510*/  STS.128 [R0+0x1000], R32 ;  /* 0x0010002000007388 */ /* 0x0003e20000000c00 */
[----:B------:R-:W-:Y:S01]  /*4520*/  UIADD3 UR5, UR5, UR18, URZ ;  /* 0x0000001205057290 */ /* 0x000fe2000fffe03f */
[----:B------:R-:W-:Y:S01]  /*4530*/  IMAD.U32 R3, RZ, RZ, UR16 ;  /* 0x00000010ff037e24 */ /* 0x000fe2000f8e00ff */
[----:B------:R-:W-:Y:S01]  /*4540*/  UIMAD UR12, UR12, UR22, URZ ;  /* 0x000000160c0c72a4 */ /* 0x000fe2000f8e023f */
[----:B------:R1:W-:Y:S01]  /*4550*/  STS.128 [R0+0x1800], R36 ;  /* 0x0018002400007388 */ /* 0x0003e20000000c00 */
[----:B------:R-:W-:-:S02]  /*4560*/  UIADD3 UR7, UR7, UR19, URZ ;  /* 0x0000001307077290 */ /* 0x000fc4000fffe03f */
[----:B------:R-:W-:Y:S01]  /*4570*/  UIMAD UR13, UR37, UR21, UR13 ;  /* 0x00000015250d72a4 */ /* 0x000fe2000f8e020d */
[----:B------:R1:W-:Y:S01]  /*4580*/  STS.128 [R0+0x2000], R40 ;  /* 0x0020002800007388 */ /* 0x0003e20000000c00 */
[----:B------:R-:W-:Y:S02]  /*4590*/  UIMAD.WIDE.U32 UR4, UR37, UR20, UR4 ;  /* 0x00000014250472a5 */ /* 0x000fe4000f8e0004 */
[----:B------:R-:W-:Y:S01]  /*45a0*/  UIMAD UR12, UR37, UR23, UR12 ;  /* 0x00000017250c72a4 */ /* 0x000fe2000f8e020c */
[----:B------:R1:W-:Y:S01]  /*45b0*/  STS.128 [R0+0x2800], R44 ;  /* 0x0028002c00007388 */ /* 0x0003e20000000c00 */
[----:B------:R-:W-:Y:S01]  /*45c0*/  UIMAD.WIDE.U32 UR6, UR37, UR22, UR6 ;  /* 0x00000016250672a5 */ /* 0x000fe2000f8e0006 */
[----:B------:R-:W-:Y:S02]  /*45d0*/  ULDC.64 UR18, c[0x0][0x800] ;  /* 0x0002000000127ab9 */ /* 0x000fe40000000a00 */
[----:B------:R1:W-:Y:S01]  /*45e0*/  STS.128 [R0+0x3000], R48 ;  /* 0x0030003000007388 */ /* 0x0003e20000000c00 */
[----:B------:R-:W-:Y:S01]  /*45f0*/  ULDC.64 UR20, c[0x0][0x828] ;  /* 0x00020a0000147ab9 */ /* 0x000fe20000000a00 */
[----:B------:R-:W-:-:S02]  /*4600*/  UIADD3 UR17, -UR10, URZ, URZ ;  /* 0x0000003f0a117290 */ /* 0x000fc4000fffe13f */
[----:B------:R1:W-:Y:S01]  /*4610*/  STS.128 [R0+0x3800], R52 ;  /* 0x0038003400007388 */ /* 0x0003e20000000c00 */
[----:B------:R-:W-:Y:S02]  /*4620*/  UIADD3 UR10, UR5, UR13, URZ ;  /* 0x0000000d050a7290 */ /* 0x000fe4000fffe03f */
[----:B------:R-:W-:Y:S01]  /*4630*/  ULEA UR18, UP0, UR4, UR18, 0x2 ;  /* 0x0000001204127291 */ /* 0x000fe2000f80103f */
[----:B------:R1:W-:Y:S01]  /*4640*/  STS.128 [R0+0x4000], R56 ;  /* 0x0040003800007388 */ /* 0x0003e20000000c00 */
[----:B------:R-:W-:Y:S02]  /*4650*/  UIADD3 UR5, UR7, UR12, URZ ;  /* 0x0000000c07057290 */ /* 0x000fe4000fffe03f */
[----:B------:R-:W-:Y:S01]  /*4660*/  ULEA UR20, UP1, UR6, UR20, 0x2 ;  /* 0x0000001406147291 */ /* 0x000fe2000f82103f */
[----:B------:R1:W-:Y:S01]  /*4670*/  STS.128 [R0+0x4800], R60 ;  /* 0x0048003c00007388 */ /* 0x0003e20000000c00 */
[----:B------:R-:W-:Y:S02]  /*4680*/  ULEA.HI.X UR19, UR4, UR19, UR10, 0x2, UP0 ;  /* 0x0000001304137291 */ /* 0x000fe400080f140a */
[----:B------:R-:W-:Y:S01]  /*4690*/  ULEA.HI.X UR5, UR6, UR21, UR5, 0x2, UP1 ;  /* 0x0000001506057291 */ /* 0x000fe200088f1405 */
[----:B------:R1:W-:Y:S01]  /*46a0*/  STS.128 [R0+0x5000], R64 ;  /* 0x0050004000007388 */ /* 0x0003e20000000c00 */
[----:B------:R-:W-:-:S03]  /*46b0*/  UIMAD UR17, UR8, UR17, UR41 ;  /* 0x00000011081172a4 */ /* 0x000fc6000f8e0229 */
[----:B------:R1:W-:Y:S01]  /*46c0*/  STS.128 [R0+0x5800], R68 ;  /* 0x0058004400007388 */ /* 0x0003e20000000c00 */
[----:B------:R-:W-:Y:S08]  /*46d0*/  @P0 BRA `(.L_x_2970) ;  /* 0x0000000000140947 */ /* 0x000ff00003800000 */
.L_x_2971:
[----:B------:R-:W2:Y:S04]  /*46e0*/  LDG.E.STRONG.GPU R4, desc[UR38][R2.64] ;  /* 0x0000002602047981 */ /* 0x000ea8000c1ef900 */
[----:B--2---:R-:W-:Y:S01]  /*46f0*/  CCTL.IVALL ;  /* 0x00000000ff00798f */ /* 0x004fe20002000000 */
[----:B------:R-:W-:Y:S05]  /*4700*/  YIELD ;  /* 0x0000000000007946 */ /* 0x000fea0003800000 */
[----:B------:R-:W-:-:S13]  /*4710*/  ISETP.NE.AND P0, PT, R4, UR17, PT ;  /* 0x0000001104007c0c */ /* 0x000fda000bf05270 */
[----:B------:R-:W-:Y:S05]  /*4720*/  @P0 BRA `(.L_x_2971) ;  /* 0xfffffffc00ec0947 */ /* 0x000fea000383ffff */
.L_x_2970:
[----:B------:R-:W-:Y:S05]  /*4730*/  BSYNC B0 ;  /* 0x0000000000007941 */ /* 0x000fea0003800000 */
.L_x_2969:
[----:B------:R-:W-:-:S03]  /*4740*/  UMOV UR4, 0xffffffff ;  /* 0xffffffff00047882 */ /* 0x000fc60000000000 */
[----:B------:R-:W-:Y:S05]  /*4750*/  BRA.DIV UR4, `(.L_x_2972) ;  /* 0x0000004e04007947 */ /* 0x000fea000b800000 */
[----:B------:R-:W-:Y:S01]  /*4760*/  NOP ;  /* 0x0000000000007918 */ /* 0x000fe20000000000 */
.L_x_3072:
        /* <DEDUP_REMOVED lines=15> */
.L_x_2975:
[----:B------:R-:W-:Y:S01]  /*4860*/  @P0 ELECT P2, URZ, PT ;  /* 0x00000000003f082f */ /* 0x000fe20003840000 */
[----:B------:R2:W-:-:S12]  /*4870*/  UBLKRED.G.S.ADD.F32.RN [UR4], [UR9], UR6, desc[UR12] ;  /* 0x00000c04090073bb */ /* 0x0005d800080a1406 */
[----:B------:R-:W-:Y:S02]  /*4880*/  @P2 PLOP3.LUT P0, PT, P2, PT, PT, 0x8, 0x0 ;  /* 0x000000000000281c */ /* 0x000fe4000170e170 */
[----:B------:R-:W-:-:S11]  /*4890*/  PLOP3.LUT P2, PT, PT, PT, PT, 0x8, 0x0 ;  /* 0x000000000000781c */ /* 0x000fd60003f4e170 */
[----:B--2---:R-:W-:Y:S05]  /*48a0*/  @P0 BRA.U.ANY `(.L_x_2975) ;  /* 0xfffffffd00ec0947 */ /* 0x004fea000393ffff */
[----:B------:R0:W-:Y:S01]  /*48b0*/  UTMACMDFLUSH ;  /* 0x00000000000079b7 */ /* 0x0001e20000000000 */
[----:B------:R-:W-:-:S04]  /*48c0*/  DEPBAR.LE SB0, 0x0 ;  /* 0x000080000000791a */ /* 0x000fc80000000000 */
.L_x_2974:
[----:B------:R-:W-:Y:S05]  /*48d0*/  BSYNC B0 ;  /* 0x0000000000007941 */ /* 0x000fea0003800000 */
.L_x_2973:
        /* <DEDUP_REMOVED lines=14> */
.L_x_2977:
[----:B------:R-:W-:Y:S05]  /*49c0*/  BSYNC B0 ;  /* 0x0000000000007941 */ /* 0x000fea0003800000 */
.L_x_2976:
        /* <DEDUP_REMOVED lines=20> */
.L_x_2980:
[----:B-12---:R-:W2:Y:S04]  /*4b10*/  LDG.E.STRONG.GPU R0, desc[UR38][R2.64] ;  /* 0x0000002602007981 */ /* 0x006ea8000c1ef900 */
[----:B--2---:R-:W-:Y:S01]  /*4b20*/  CCTL.IVALL ;  /* 0x00000000ff00798f */ /* 0x004fe20002000000 */
[----:B------:R-:W-:Y:S05]  /*4b30*/  YIELD ;  /* 0x0000000000007946 */ /* 0x000fea0003800000 */
[----:B------:R-:W-:-:S13]  /*4b40*/  ISETP.NE.AND P0, PT, R0, UR17, PT ;  /* 0x0000001100007c0c */ /* 0x000fda000bf05270 */
[----:B------:R-:W-:Y:S05]  /*4b50*/  @P0 BRA `(.L_x_2980) ;  /* 0xfffffffc00ec0947 */ /* 0x000fea000383ffff */
.L_x_2979:
[----:B------:R-:W-:Y:S05]  /*4b60*/  BSYNC B0 ;  /* 0x0000000000007941 */ /* 0x000fea0003800000 */
.L_x_2978:
[----:B------:R-:W-:-:S03]  /*4b70*/  UMOV UR4, 0xffffffff ;  /* 0xffffffff00047882 */ /* 0x000fc60000000000 */
[----:B------:R-:W-:Y:S05]  /*4b80*/  BRA.DIV UR4, `(.L_x_2981) ;  /* 0x0000004a04107947 */ /* 0x000fea000b800000 */
[----:B------:R-:W-:Y:S01]  /*4b90*/  NOP ;  /* 0x0000000000007918 */ /* 0x000fe20000000000 */
.L_x_3075:
        /* <DEDUP_REMOVED lines=16> */
.L_x_2984:
[----:B------:R-:W-:Y:S01]  /*4ca0*/  @P0 ELECT P2, URZ, PT ;  /* 0x00000000003f082f */ /* 0x000fe20003840000 */
[----:B------:R3:W-:-:S12]  /*4cb0*/  UBLKRED.G.S.ADD.F32.RN [UR4], [UR9], UR6, desc[UR10] ;  /* 0x00000a04090073bb */ /* 0x0007d800080a1406 */
[----:B------:R-:W-:Y:S02]  /*4cc0*/  @P2 PLOP3.LUT P0, PT, P2, PT, PT, 0x8, 0x0 ;  /* 0x000000000000281c */ /* 0x000fe4000170e170 */
[----:B------:R-:W-:-:S11]  /*4cd0*/  PLOP3.LUT P2, PT, PT, PT, PT, 0x8, 0x0 ;  /* 0x000000000000781c */ /* 0x000fd60003f4e170 */
[----:B---3--:R-:W-:Y:S05]  /*4ce0*/  @P0 BRA.U.ANY `(.L_x_2984) ;  /* 0xfffffffd00ec0947 */ /* 0x008fea000393ffff */
[----:B------:R0:W-:Y:S01]  /*4cf0*/  UTMACMDFLUSH ;  /* 0x00000000000079b7 */ /* 0x0001e20000000000 */
[----:B------:R-:W-:-:S04]  /*4d00*/  DEPBAR.LE SB0, 0x0 ;  /* 0x000080000000791a */ /* 0x000fc80000000000 */
.L_x_2983:
[----:B------:R-:W-:Y:S05]  /*4d10*/  BSYNC B0 ;  /* 0x0000000000007941 */ /* 0x000fea0003800000 */
.L_x_2982:
        /* <DEDUP_REMOVED lines=14> */
.L_x_2945:
        /* <DEDUP_REMOVED lines=29> */
.L_x_2986:
[----:B------:R-:W-:Y:S01]  /*4fd0*/  ULDC UR9, c[0x0][0x8cc] ;  /* 0x0002330000097ab9 */ /* 0x000fe20000000800 */
[----:B------:R-:W-:Y:S01]  /*4fe0*/  UMOV UR7, UR8 ;  /* 0x0000000800077c82 */ /* 0x000fe20008000000 */
[----:B------:R-:W-:-:S11]  /*4ff0*/  UISETP.NE.AND UP0, UPT, UR9, 0x1, UPT ;  /* 0x000000010900788c */ /* 0x000fd6000bf05270 */
[----:B------:R-:W-:Y:S02]  /*5000*/  @UP0 ULDC.64 UR10, c[0x0][0x8d0] ;  /* 0x00023400000a0ab9 */ /* 0x000fe40000000a00 */
[----:B------:R-:W-:-:S04]  /*5010*/  UIMAD.WIDE.U32 UR4, UR8, UR10, URZ ;  /* 0x0000000a080472a5 */ /* 0x000fc8000f8e003f */
[----:B------:R-:W-:-:S04]  /*5020*/  @UP0 USHF.R.U32.HI UR7, URZ, UR11, UR5 ;  /* 0x0000000b3f070299 */ /* 0x000fc80008011605 */
[----:B------:R-:W-:-:S12]  /*5030*/  UIMAD UR4, UR7, UR9, URZ ;  /* 0x00000009070472a4 */ /* 0x000fd8000f8e023f */
.L_x_2987:
        /* <DEDUP_REMOVED lines=85> */
.L_x_2991:
[----:B------:R-:W2:Y:S04]  /*5590*/  LDG.E.STRONG.GPU R4, desc[UR38][R2.64] ;  /* 0x0000002602047981 */ /* 0x000ea8000c1ef900 */
[----:B--2---:R-:W-:Y:S01]  /*55a0*/  CCTL.IVALL ;  /* 0x00000000ff00798f */ /* 0x004fe20002000000 */
[----:B------:R-:W-:Y:S05]  /*55b0*/  YIELD ;  /* 0x0000000000007946 */ /* 0x000fea0003800000 */
[----:B------:R-:W-:-:S13]  /*55c0*/  ISETP.NE.AND P1, PT, R4, R5, PT ;  /* 0x000000050400720c */ /* 0x000fda0003f25270 */
[----:B------:R-:W-:Y:S05]  /*55d0*/  @P1 BRA `(.L_x_2991) ;  /* 0xfffffffc00ec1947 */ /* 0x000fea000383ffff */
.L_x_2990:
[----:B------:R-:W-:Y:S05]  /*55e0*/  BSYNC B0 ;  /* 0x0000000000007941 */ /* 0x000fea0003800000 */
.L_x_2989:
[----:B------:R-:W-:-:S03]  /*55f0*/  UMOV UR4, 0xffffffff ;  /* 0xffffffff00047882 */ /* 0x000fc60000000000 */
[----:B------:R-:W-:Y:S05]  /*5600*/  BRA.DIV UR4, `(.L_x_2992) ;  /* 0x0000003e048c7947 */ /* 0x000fea000b800000 */
[----:B------:R-:W-:Y:S01]  /*5610*/  NOP ;  /* 0x0000000000007918 */ /* 0x000fe20000000000 */
.L_x_3078:
        /* <DEDUP_REMOVED lines=22> */
.L_x_2994:
[----:B------:R-:W-:Y:S05]  /*5780*/  BSYNC B0 ;  /* 0x0000000000007941 */ /* 0x000fea0003800000 */
.L_x_2993:
        /* <DEDUP_REMOVED lines=19> */
.L_x_2996:
[----:B------:R-:W-:Y:S05]  /*58c0*/  BSYNC B0 ;  /* 0x0000000000007941 */ /* 0x000fea0003800000 */
.L_x_2995:
        /* <DEDUP_REMOVED lines=20> */
.L_x_2998:
[----:B------:R-:W-:Y:S05]  /*5a10*/  BSYNC B0 ;  /* 0x0000000000007941 */ /* 0x000fea0003800000 */
.L_x_2997:
[----:B------:R-:W-:Y:S06]  /*5a20*/  BAR.ARV 0xa, 0xa0 ;  /* 0x0282800000007b1d */ /* 0x000fec0000002000 */
[----:B------:R-:W-:Y:S04]  /*5a30*/  BSSY B0, `(.L_x_2999) ;  /* 0x0000003000007945 */ /* 0x000fe80003800000 */
[----:B------:R-:W-:Y:S05]  /*5a40*/  @!P0 BRA `(.L_x_3000) ;  /* 0x0000000000048947 */ /* 0x000fea0003800000 */
[----:B------:R-:W-:-:S04]  /*5a50*/  DEPBAR.LE SB0, 0x1 ;  /* 0x000080400000791a */ /* 0x000fc80000000000 */
.L_x_3000:
[----:B------:R-:W-:Y:S05]  /*5a60*/  BSYNC B0 ;  /* 0x0000000000007941 */ /* 0x000fea0003800000 */
.L_x_2999:
[----:B------:R-:W-:Y:S06]  /*5a70*/  BAR.ARV 0xb, 0xa0 ;  /* 0x02c2800000007b1d */ /* 0x000fec0000002000 */
[----:B------:R-:W-:Y:S04]  /*5a80*/  BSSY B0, `(.L_x_3001) ;  /* 0x0000003000007945 */ /* 0x000fe80003800000 */
[----:B------:R-:W-:Y:S05]  /*5a90*/  @!P0 BRA `(.L_x_3002) ;  /* 0x0000000000048947 */ /* 0x000fea0003800000 */
[----:B------:R-:W-:-:S04]  /*5aa0*/  DEPBAR.LE SB0, 0x0 ;  /* 0x000080000000791a */ /* 0x000fc80000000000 */
.L_x_3002:
[----:B------:R-:W-:Y:S05]  /*5ab0*/  BSYNC B0 ;  /* 0x0000000000007941 */ /* 0x000fea0003800000 */
.L_x_3001:
        /* <DEDUP_REMOVED lines=19> */
.L_x_3004:
[----:B------:R-:W-:Y:S05]  /*5bf0*/  BSYNC B0 ;  /* 0x0000000000007941 */ /* 0x000fea0003800000 */
.L_x_3003:
[----:B------:R-:W-:Y:S01]  /*5c00*/  UIADD3 UR17, UR8, 0x1, URZ ;  /* 0x0000000108117890 */ /* 0x000fe2000fffe03f */
[----:B------:R-:W-:Y:S11]  /*5c10*/  BRA `(.L_x_3005) ;  /* 0x0000000000047947 */ /* 0x000ff60003800000 */
.L_x_2988:
[----:B------:R-:W-:-:S05]  /*5c20*/  UMOV UR17, UR8 ;  /* 0x0000000800117c82 */ /* 0x000fca0008000000 */
.L_x_3005:
        /* <DEDUP_REMOVED lines=12> */
.L_x_3038:
        /* <DEDUP_REMOVED lines=18> */
.L_x_3008:
[----:B------:R-:W2:Y:S04]  /*5e10*/  LDG.E.STRONG.GPU R4, desc[UR38][R2.64] ;  /* 0x0000002602047981 */ /* 0x000ea8000c1ef900 */
[----:B--2---:R-:W-:Y:S01]  /*5e20*/  CCTL.IVALL ;  /* 0x00000000ff00798f */ /* 0x004fe20002000000 */
[----:B------:R-:W-:Y:S05]  /*5e30*/  YIELD ;  /* 0x0000000000007946 */ /* 0x000fea0003800000 */
[----:B------:R-:W-:-:S13]  /*5e40*/  ISETP.NE.AND P1, PT, R4, R5, PT ;  /* 0x000000050400720c */ /* 0x000fda0003f25270 */
[----:B------:R-:W-:Y:S05]  /*5e50*/  @P1 BRA `(.L_x_3008) ;  /* 0xfffffffc00ec1947 */ /* 0x000fea000383ffff */
.L_x_3007:
[----:B------:R-:W-:Y:S05]  /*5e60*/  BSYNC B0 ;  /* 0x0000000000007941 */ /* 0x000fea0003800000 */
.L_x_3006:
[----:B------:R-:W-:-:S03]  /*5e70*/  UMOV UR18, 0xffffffff ;  /* 0xffffffff00127882 */ /* 0x000fc60000000000 */
[----:B------:R-:W-:Y:S05]  /*5e80*/  BRA.DIV UR18, `(.L_x_3009) ;  /* 0x0000003612887947 */ /* 0x000fea000b800000 */
[----:B------:R-:W-:Y:S01]  /*5e90*/  NOP ;  /* 0x0000000000007918 */ /* 0x000fe20000000000 */
.L_x_3081:
        /* <DEDUP_REMOVED lines=19> */
.L_x_3011:
[----:B------:R-:W-:Y:S05]  /*5fd0*/  BSYNC B0 ;  /* 0x0000000000007941 */ /* 0x000fea0003800000 */
.L_x_3010:
        /* <DEDUP_REMOVED lines=14> */
.L_x_3013:
[----:B------:R-:W-:Y:S05]  /*60c0*/  BSYNC B0 ;  /* 0x0000000000007941 */ /* 0x000fea0003800000 */
.L_x_3012:
        /* <DEDUP_REMOVED lines=15> */
.L_x_3015:
[----:B------:R-:W-:Y:S05]  /*61c0*/  BSYNC B0 ;  /* 0x0000000000007941 */ /* 0x000fea0003800000 */
.L_x_3014:
[----:B------:R-:W-:Y:S06]  /*61d0*/  BAR.ARV 0xa, 0xa0 ;  /* 0x0282800000007b1d */ /* 0x000fec0000002000 */
[----:B------:R-:W-:Y:S04]  /*61e0*/  BSSY B0, `(.L_x_3016) ;  /* 0x0000003000007945 */ /* 0x000fe80003800000 */
[----:B------:R-:W-:Y:S05]  /*61f0*/  @!P0 BRA `(.L_x_3017) ;  /* 0x0000000000048947 */ /* 0x000fea0003800000 */
[----:B------:R-:W-:-:S04]  /*6200*/  DEPBAR.LE SB0, 0x1 ;  /* 0x000080400000791a */ /* 0x000fc80000000000 */
.L_x_3017:
[----:B------:R-:W-:Y:S05]  /*6210*/  BSYNC B0 ;  /* 0x0000000000007941 */ /* 0x000fea0003800000 */
.L_x_3016:
[----:B------:R-:W-:Y:S06]  /*6220*/  BAR.ARV 0xb, 0xa0 ;  /* 0x02c2800000007b1d */ /* 0x000fec0000002000 */
[----:B------:R-:W-:Y:S04]  /*6230*/  BSSY B0, `(.L_x_3018) ;  /* 0x0000003000007945 */ /* 0x000fe80003800000 */
[----:B------:R-:W-:Y:S05]  /*6240*/  @!P0 BRA `(.L_x_3019) ;  /* 0x0000000000048947 */ /* 0x000fea0003800000 */
[----:B------:R-:W-:-:S04]  /*6250*/  DEPBAR.LE SB0, 0x0 ;  /* 0x000080000000791a */ /* 0x000fc80000000000 */
.L_x_3019:
[----:B------:R-:W-:Y:S05]  /*6260*/  BSYNC B0 ;  /* 0x0000000000007941 */ /* 0x000fea0003800000 */
.L_x_3018:
        /* <DEDUP_REMOVED lines=19> */
.L_x_3021:
[----:B------:R-:W-:Y:S05]  /*63a0*/  BSYNC B0 ;  /* 0x0000000000007941 */ /* 0x000fea0003800000 */
.L_x_3020:
        /* <DEDUP_REMOVED lines=16> */
.L_x_3024:
[----:B------:R-:W2:Y:S04]  /*64b0*/  LDG.E.STRONG.GPU R4, desc[UR38][R2.64] ;  /* 0x0000002602047981 */ /* 0x000ea8000c1ef900 */
[----:B--2---:R-:W-:Y:S01]  /*64c0*/  CCTL.IVALL ;  /* 0x00000000ff00798f */ /* 0x004fe20002000000 */
[----:B------:R-:W-:Y:S05]  /*64d0*/  YIELD ;  /* 0x0000000000007946 */ /* 0x000fea0003800000 */
[----:B------:R-:W-:-:S13]  /*64e0*/  ISETP.NE.AND P1, PT, R4, R5, PT ;  /* 0x000000050400720c */ /* 0x000fda0003f25270 */
[----:B------:R-:W-:Y:S05]  /*64f0*/  @P1 BRA `(.L_x_3024) ;  /* 0xfffffffc00ec1947 */ /* 0x000fea000383ffff */
.L_x_3023:
[----:B------:R-:W-:Y:S05]  /*6500*/  BSYNC B0 ;  /* 0x0000000000007941 */ /* 0x000fea0003800000 */
.L_x_3022:
[----:B------:R-:W-:-:S03]  /*6510*/  UMOV UR14, 0xffffffff ;  /* 0xffffffff000e7882 */ /* 0x000fc60000000000 */
[----:B------:R-:W-:Y:S05]  /*6520*/  BRA.DIV UR14, `(.L_x_3025) ;  /* 0x0000002e0efc7947 */ /* 0x000fea000b800000 */
[----:B------:R-:W-:Y:S01]  /*6530*/  NOP ;  /* 0x0000000000007918 */ /* 0x000fe20000000000 */
.L_x_3084:
        /* <DEDUP_REMOVED lines=15> */
.L_x_3027:
[----:B------:R-:W-:Y:S05]  /*6630*/  BSYNC B0 ;  /* 0x0000000000007941 */ /* 0x000fea0003800000 */
.L_x_3026:
        /* <DEDUP_REMOVED lines=14> */
.L_x_3029:
[----:B------:R-:W-:Y:S05]  /*6720*/  BSYNC B0 ;  /* 0x0000000000007941 */ /* 0x000fea0003800000 */
.L_x_3028:
        /* <DEDUP_REMOVED lines=15> */
.L_x_3031:
[----:B------:R-:W-:Y:S05]  /*6820*/  BSYNC B0 ;  /* 0x0000000000007941 */ /* 0x000fea0003800000 */
.L_x_3030:
[----:B------:R-:W-:Y:S06]  /*6830*/  BAR.ARV 0xa, 0xa0 ;  /* 0x0282800000007b1d */ /* 0x000fec0000002000 */
[----:B------:R-:W-:Y:S04]  /*6840*/  BSSY B0, `(.L_x_3032) ;  /* 0x0000003000007945 */ /* 0x000fe80003800000 */
[----:B------:R-:W-:Y:S05]  /*6850*/  @!P0 BRA `(.L_x_3033) ;  /* 0x0000000000048947 */ /* 0x000fea0003800000 */
[----:B------:R-:W-:-:S04]  /*6860*/  DEPBAR.LE SB0, 0x1 ;  /* 0x000080400000791a */ /* 0x000fc80000000000 */
.L_x_3033:
[----:B------:R-:W-:Y:S05]  /*6870*/  BSYNC B0 ;  /* 0x0000000000007941 */ /* 0x000fea0003800000 */
.L_x_3032:
[----:B------:R-:W-:Y:S06]  /*6880*/  BAR.ARV 0xb, 0xa0 ;  /* 0x02c2800000007b1d */ /* 0x000fec0000002000 */
[----:B------:R-:W-:Y:S04]  /*6890*/  BSSY B0, `(.L_x_3034) ;  /* 0x0000003000007945 */ /* 0x000fe80003800000 */
[----:B------:R-:W-:Y:S05]  /*68a0*/  @!P0 BRA `(.L_x_3035) ;  /* 0x0000000000048947 */ /* 0x000fea0003800000 */
[----:B------:R-:W-:-:S04]  /*68b0*/  DEPBAR.LE SB0, 0x0 ;  /* 0x000080000000791a */ /* 0x000fc80000000000 */
.L_x_3035:
[----:B------:R-:W-:Y:S05]  /*68c0*/  BSYNC B0 ;  /* 0x0000000000007941 */ /* 0x000fea0003800000 */
.L_x_3034:
        /* <DEDUP_REMOVED lines=19> */
.L_x_3037:
[----:B------:R-:W-:Y:S05]  /*6a00*/  BSYNC B0 ;  /* 0x0000000000007941 */ /* 0x000fea0003800000 */
.L_x_3036:
[----:B------:R-:W-:Y:S02]  /*6a10*/  UIADD3 UR17, UR17, 0x2, URZ ;  /* 0x0000000211117890 */ /* 0x000fe4000fffe03f */
[----:B------:R-:W-:Y:S02]  /*6a20*/  UIADD3 UR4, UR4, 0x6000, URZ ;  /* 0x0000600004047890 */ /* 0x000fe4000fffe03f */
[----:B------:R-:W-:-:S06]  /*6a30*/  UISETP.GE.AND UP0, UPT, UR17, UR5, UPT ;  /* 0x000000051100728c */ /* 0x000fcc000bf06270 */
[----:B------:R-:W-:-:S13]  /*6a40*/  PLOP3.LUT P1, PT, PT, PT, UP0, 0x80, 0x0 ;  /* 0x000000000000781c */ /* 0x000fda0003f2f008 */
[----:B------:R-:W-:Y:S05]  /*6a50*/  @!P1 BRA `(.L_x_3038) ;  /* 0xfffffff000a49947 */ /* 0x000fea000383ffff */
[----:B------:R-:W-:Y:S05]  /*6a60*/  BRA `(.L_x_2949) ;  /* 0x0000002400d47947 */ /* 0x000fea0003800000 */
.L_x_2985:
        /* <DEDUP_REMOVED lines=21> */
.L_x_3039:
[----:B------:R-:W-:Y:S01]  /*6bc0*/  ULDC UR9, c[0x0][0x8cc] ;  /* 0x0002330000097ab9 */ /* 0x000fe20000000800 */
[----:B------:R-:W-:Y:S01]  /*6bd0*/  UMOV UR7, UR8 ;  /* 0x0000000800077c82 */ /* 0x000fe20008000000 */
[----:B------:R-:W-:-:S11]  /*6be0*/  UISETP.NE.AND UP0, UPT, UR9, 0x1, UPT ;  /* 0x000000010900788c */ /* 0x000fd6000bf05270 */
[----:B------:R-:W-:Y:S02]  /*6bf0*/  @UP0 ULDC.64 UR10, c[0x0][0x8d0] ;  /* 0x00023400000a0ab9 */ /* 0x000fe40000000a00 */
[----:B------:R-:W-:-:S04]  /*6c00*/  UIMAD.WIDE.U32 UR4, UR8, UR10, URZ ;  /* 0x0000000a080472a5 */ /* 0x000fc8000f8e003f */
[----:B------:R-:W-:-:S04]  /*6c10*/  @UP0 USHF.R.U32.HI UR7, URZ, UR11, UR5 ;  /* 0x0000000b3f070299 */ /* 0x000fc80008011605 */
[----:B------:R-:W-:-:S12]  /*6c20*/  UIMAD UR4, UR7, UR9, URZ ;  /* 0x00000009070472a4 */ /* 0x000fd8000f8e023f */
.L_x_3040:
        /* <DEDUP_REMOVED lines=80> */
.L_x_3085:
        /* <DEDUP_REMOVED lines=9> */
.L_x_3044:
        /* <DEDUP_REMOVED lines=108> */
.L_x_3055:
[----:B-1----:R-:W-:-:S05]  /*7880*/  IMAD.MOV.U32 R13, RZ, RZ, 0x1 ;  /* 0x00000001ff0d7424 */ /* 0x002fca00078e00ff */
[----:B------:R-:W-:-:S04]  /*7890*/  SHF.L.U32 R13, R13, 0x1f, RZ ;  /* 0x0000001f0d0d7819 */ /* 0x000fc800000006ff */
[----:B------:R-:W1:Y:S02]  /*78a0*/  SYNCS.PHASECHK.TRANS64.TRYWAIT P1, [R12+URZ+0x36438], R13 ;  /* 0x0364380d0c0075a7 */ /* 0x000e64000802017f */
[----:B-1----:R-:W-:Y:S05]  /*78b0*/  @!P1 BRA `(.L_x_3047) ;  /* 0x0000001c00489947 */ /* 0x002fea0003800000 */
.L_x_3086:
        /* <DEDUP_REMOVED lines=8> */
.L_x_3048:
        /* <DEDUP_REMOVED lines=48> */
.L_x_3087:
        /* <DEDUP_REMOVED lines=8> */
.L_x_3050:
        /* <DEDUP_REMOVED lines=46> */
.L_x_3088:
        /* <DEDUP_REMOVED lines=12> */
.L_x_3052:
        /* <DEDUP_REMOVED lines=37> */
.L_x_3090:
        /* <DEDUP_REMOVED lines=8> */
.L_x_3054:
        /* <DEDUP_REMOVED lines=41> */
.L_x_3046:
[----:B--2---:R-:W2:Y:S01]  /*85c0*/  LDL.LU R4, [R1+0x4] ;  /* 0x0000040001047983 */ /* 0x004ea20000300800 */
[----:B------:R-:W-:-:S03]  /*85d0*/  IMAD.MOV.U32 R10, RZ, RZ, 0x1 ;  /* 0x00000001ff0a7424 */ /* 0x000fc600078e00ff */
[----:B------:R3:W5:Y:S01]  /*85e0*/  LDL R5, [R1+0x8] ;  /* 0x0000080001057983 */ /* 0x0007620000100800 */
[----:B--2---:R-:W-:-:S13]  /*85f0*/  ISETP.NE.AND P1, PT, R4, RZ, PT ;  /* 0x000000ff0400720c */ /* 0x004fda0003f25270 */
[----:B---3--:R-:W-:Y:S05]  /*8600*/  @!P1 BRA `(.L_x_3045) ;  /* 0x0000000400889947 */ /* 0x008fea0003800000 */
[----:B------:R-:W2:Y:S02]  /*8610*/  SYNCS.PHASECHK.TRANS64.TRYWAIT P1, [R12+URZ+0x36438], R13 ;  /* 0x0364380d0c0075a7 */ /* 0x000ea4000802017f */
[----:B--2---:R-:W-:Y:S05]  /*8620*/  @!P1 BRA `(.L_x_3056) ;  /* 0x00000010004c9947 */ /* 0x004fea0003800000 */
.L_x_3091:
        /* <DEDUP_REMOVED lines=8> */
.L_x_3057:
        /* <DEDUP_REMOVED lines=41> */
.L_x_3092:
        /* <DEDUP_REMOVED lines=9> */
.L_x_3059:
        /* <DEDUP_REMOVED lines=38> */
.L_x_3045:
[----:B------:R-:W-:-:S04]  /*8c30*/  SHF.L.U32 R3, R10, 0x1f, RZ ;  /* 0x0000001f0a037819 */ /* 0x000fc800000006ff */
[----:B------:R-:W2:Y:S02]  /*8c40*/  SYNCS.PHASECHK.TRANS64.TRYWAIT P1, [R12+URZ+0x36438], R3 ;  /* 0x036438030c0075a7 */ /* 0x000ea4000802017f */
[----:B--2---:R-:W-:Y:S05]  /*8c50*/  @!P1 BRA `(.L_x_3060) ;  /* 0x0000000800e89947 */ /* 0x004fea0003800000 */
.L_x_3093:
[----:B------:R-:W-:Y:S05]  /*8c60*/  @P0 BRA `(.L_x_3061) ;  /* 0x0000000000180947 */ /* 0x000fea0003800000 */
[----:B------:R-:W3:Y:S01]  /*8c70*/  S2R R0, SR_TID.X ;  /* 0x0000000000007919 */ /* 0x000ee20000002100 */
[----:B--2---:R-:W-:-:S04]  /*8c80*/  IMAD.MOV.U32 R3, RZ, RZ, 0x6100 ;  /* 0x00006100ff037424 */ /* 0x004fc800078e00ff */
[----:B------:R4:W-:Y:S01]  /*8c90*/  SYNCS.ARRIVE.TRANS64 RZ, [R12+URZ+0x36430], R3 ;  /* 0x036430030cff79a7 */ /* 0x0009e2000800003f */
[----:B---3--:R-:W-:-:S13]  /*8ca0*/  LOP3.LUT P0, RZ, R0, 0x1f, RZ, 0xc0, !PT ;  /* 0x0000001f00ff7812 */ /* 0x008fda000780c0ff */
[----:B----4-:R-:W-:Y:S05]  /*8cb0*/  @!P0 BRA `(.L_x_3061) ;  /* 0x0000000000048947 */ /* 0x010fea0003800000 */
[----:B------:R-:W-:Y:S01]  /*8cc0*/  BPT.TRAP 0x1 ;  /* 0x000000040000795c */ /* 0x000fe20000300000 */
.L_x_3061:
        /* <DEDUP_REMOVED lines=45> */
.L_x_3042:
[----:B------:R-:W-:Y:S05]  /*8fa0*/  BSYNC B0 ;  /* 0x0000000000007941 */ /* 0x000fea0003800000 */
.L_x_3041:
[----:B------:R-:W-:-:S03]  /*8fb0*/  UMOV UR4, 0xffffffff ;  /* 0xffffffff00047882 */ /* 0x000fc60000000000 */
[----:B------:R-:W-:Y:S05]  /*8fc0*/  BRA.DIV UR4, `(.L_x_3062) ;  /* 0x0000000a04207947 */ /* 0x000fea000b800000 */
[----:B------:R-:W-:-:S13]  /*8fd0*/  ELECT P6, URZ, PT ;  /* 0x00000000003f782f */ /* 0x000fda00038c0000 */
.L_x_3096:
[----:B------:R-:W-:Y:S05]  /*8fe0*/  @!P6 BRA `(.L_x_2949) ;  /* 0x000000000074e947 */ /* 0x000fea0003800000 */
[----:B------:R-:W2:Y:S02]  /*8ff0*/  LDL.LU R0, [R1+0xc] ;  /* 0x00000c0001007983 */ /* 0x000ea40000300800 */
[----:B--2---:R-:W-:-:S04]  /*9000*/  LOP3.LUT R0, R0, 0x2, RZ, 0xfc, !PT ;  /* 0x0000000200007812 */ /* 0x004fc800078efcff */
[----:B------:R-:W-:-:S13]  /*9010*/  ISETP.NE.AND P2, PT, R0, 0x3, PT ;  /* 0x000000030000780c */ /* 0x000fda0003f45270 */
[----:B------:R-:W-:Y:S05]  /*9020*/  @!P2 BRA `(.L_x_3063) ;  /* 0x000000000004a947 */ /* 0x000fea0003800000 */
[----:B------:R-:W-:Y:S01]  /*9030*/  BPT.TRAP 0x1 ;  /* 0x000000040000795c */ /* 0x000fe20000300000 */
.L_x_3063:
        /* <DEDUP_REMOVED lines=15> */
.L_x_3097:
[----:B------:R-:W3:Y:S02]  /*9130*/  SYNCS.PHASECHK.TRANS64.TRYWAIT P0, [R23+URZ], R0 ;  /* 0x00000000170075a7 */ /* 0x000ee4000800017f */
[----:B---3--:R-:W-:Y:S05]  /*9140*/  @!P0 BRA `(.L_x_3065) ;  /* 0x0000000400f48947 */ /* 0x008fea0003800000 */
.L_x_3098:
[----:B------:R-:W-:Y:S05]  /*9150*/  @!P2 BRA `(.L_x_3066) ;  /* 0x000000000004a947 */ /* 0x000fea0003800000 */
[----:B------:R-:W-:Y:S01]  /*9160*/  BPT.TRAP 0x1 ;  /* 0x000000040000795c */ /* 0x000fe20000300000 */
.L_x_3066:
[----:B------:R-:W-:-:S07]  /*9170*/  SHF.L.U32 R10, R10, 0x1f, RZ ;  /* 0x0000001f0a0a7819 */ /* 0x000fce00000006ff */
.L_x_3067:
[----:B----4-:R4:W1:Y:S02]  /*9180*/  SYNCS.PHASECHK.TRANS64.TRYWAIT P0, [R7+URZ+0x36438], R10 ;  /* 0x0364380a070075a7 */ /* 0x010864000800017f */
[----:B-1----:R-:W-:Y:S05]  /*9190*/  @!P0 NANOSLEEP.SYNCS 0x989680 ;  /* 0x009896800000895d */ /* 0x002fea0003900000 */
[----:B------:R-:W1:Y:S02]  /*91a0*/  @!P0 SYNCS.PHASECHK.TRANS64 P0, [R7+URZ+0x36438], R10 ;  /* 0x0364380a070085a7 */ /* 0x000e64000800007f */
[----:B-1----:R-:W-:Y:S05]  /*91b0*/  @!P0 BRA `(.L_x_3067) ;  /* 0xfffffffc00f08947 */ /* 0x002fea000383ffff */
.L_x_2949:
[----:B------:R-:W-:Y:S05]  /*91c0*/  BSYNC B6 ;  /* 0x0000000000067941 */ /* 0x000fea0003800000 */
.L_x_2944:
[----:B------:R-:W-:Y:S05]  /*91d0*/  EXIT ;  /* 0x000000000000794d */ /* 0x000fea0003800000 */
.L_x_2955:
[----:B------:R-:W-:Y:S02]  /*91e0*/  IMAD.MOV.U32 R12, RZ, RZ, RZ ;  /* 0x000000ffff0c7224 */ /* 0x000fe400078e00ff */
[----:B------:R-:W-:Y:S02]  /*91f0*/  IMAD.MOV.U32 R11, RZ, RZ, 0x1f ;  /* 0x0000001fff0b7424 */ /* 0x000fe400078e00ff */
[----:B------:R-:W-:-:S07]  /*9200*/  IMAD.MOV.U32 R15, RZ, RZ, -0x1 ;  /* 0xffffffffff0f7424 */ /* 0x000fce00078e00ff */
[----:B------:R-:W-:Y:S05]  /*9210*/  WARPSYNC.COLLECTIVE R15, `(.L_x_3068) ;  /* 0x000000000f087348 */ /* 0x000fea0003c00000 */
[----:B------:R1:W2:Y:S02]  /*9220*/  SHFL.IDX P6, R14, R13, R12, R11 ;  /* 0x0000000c0d0e7389 */ /* 0x0002a400000c000b */
[----:B-12---:R-:W-:Y:S01]  /*9230*/  ENDCOLLECTIVE ;  /* 0x000000000000791b */ /* 0x006fe20003800000 */
.L_x_3068:
[----:B------:R-:W-:Y:S05]  /*9240*/  BRA `(.L_x_3069) ;  /* 0xffffff7c00f47947 */ /* 0x000fea000383ffff */
.L_x_2957:
[----:B--2---:R-:W-:-:S04]  /*9250*/  IMAD.U32 R3, RZ, RZ, UR43 ;  /* 0x0000002bff037e24 */ /* 0x004fc8000f8e00ff */
[----:B------:R2:W3:Y:S03]  /*9260*/  SYNCS.PHASECHK.TRANS64.TRYWAIT P0, [R3+URZ+0x36400], R10 ;  /* 0x0364000a030075a7 */ /* 0x0004e6000800017f */
[----:B---3--:R-:W-:Y:S05]  /*9270*/  @!P0 NANOSLEEP.SYNCS 0x989680 ;  /* 0x009896800000895d */ /* 0x008fea0003900000 */
[----:B------:R-:W3:Y:S02]  /*9280*/  @!P0 SYNCS.PHASECHK.TRANS64 P0, [R3+URZ+0x36400], R10 ;  /* 0x0364000a030085a7 */ /* 0x000ee4000800007f */
[----:B---3--:R-:W-:Y:S05]  /*9290*/  @!P0 BRA `(.L_x_2957) ;  /* 0xfffffffc00ec8947 */ /* 0x008fea000383ffff */
[----:B------:R-:W-:Y:S05]  /*92a0*/  BRA `(.L_x_2956) ;  /* 0xffffff8000287947 */ /* 0x000fea000383ffff */
.L_x_2961:
[----:B--2---:R2:W3:Y:S02]  /*92b0*/  SYNCS.PHASECHK.TRANS64.TRYWAIT P1, [R3+URZ+0x36410], R10 ;  /* 0x0364100a030075a7 */ /* 0x0044e4000802017f */
[----:B---3--:R-:W-:Y:S05]  /*92c0*/  @!P1 NANOSLEEP.SYNCS 0x989680 ;  /* 0x009896800000995d */ /* 0x008fea0003900000 */
[----:B------:R-:W3:Y:S02]  /*92d0*/  @!P1 SYNCS.PHASECHK.TRANS64 P1, [R3+URZ+0x36410], R10 ;  /* 0x0364100a030095a7 */ /* 0x000ee4000802007f */
[----:B---3--:R-:W-:Y:S05]  /*92e0*/  @!P1 BRA `(.L_x_2961) ;  /* 0xfffffffc00f09947 */ /* 0x008fea000383ffff */
[----:B------:R-:W-:Y:S05]  /*92f0*/  BRA `(.L_x_2960) ;  /* 0xffffff8400f47947 */ /* 0x000fea000383ffff */
.L_x_2965:
[----:B-1----:R-:W-:-:S04]  /*9300*/  IMAD.U32 R121, RZ, RZ, UR43 ;  /* 0x0000002bff797e24 */ /* 0x002fc8000f8e00ff */
[----:B------:R1:W2:Y:S03]  /*9310*/  SYNCS.PHASECHK.TRANS64.TRYWAIT P1, [R121+URZ+0x36430], R14 ;  /* 0x0364300e790075a7 */ /* 0x0002a6000802017f */
[----:B--2---:R-:W-:Y:S05]  /*9320*/  @!P1 NANOSLEEP.SYNCS 0x989680 ;  /* 0x009896800000995d */ /* 0x004fea0003900000 */
[----:B------:R-:W2:Y:S02]  /*9330*/  @!P1 SYNCS.PHASECHK.TRANS64 P1, [R121+URZ+0x36430], R14 ;  /* 0x0364300e790095a7 */ /* 0x000ea4000802007f */
[----:B--2---:R-:W-:Y:S05]  /*9340*/  @!P1 BRA `(.L_x_2965) ;  /* 0xfffffffc00ec9947 */ /* 0x004fea000383ffff */
[----:B------:R-:W-:Y:S05]  /*9350*/  BRA `(.L_x_2964) ;  /* 0xffffff9000187947 */ /* 0x000fea000383ffff */
.L_x_2972:
[----:B------:R-:W-:Y:S01]  /*9360*/  BSSY B0, `(.L_x_3070) ;  /* 0x0000005000007945 */ /* 0x000fe20003800000 */
[----:B------:R-:W-:-:S07]  /*9370*/  IMAD.MOV.U32 R15, RZ, RZ, -0x1 ;  /* 0xffffffffff0f7424 */ /* 0x000fce00078e00ff */
[----:B-1----:R-:W-:Y:S05]  /*9380*/  WARPSYNC.COLLECTIVE R15, `(.L_x_3071) ;  /* 0x000000000f087348 */ /* 0x002fea0003c00000 */
[----:B------:R-:W-:Y:S01]  /*9390*/  NOP ;  /* 0x0000000000007918 */ /* 0x000fe20000000000 */
[----:B-1----:R-:W-:Y:S01]  /*93a0*/  ENDCOLLECTIVE ;  /* 0x000000000000791b */ /* 0x002fe20003800000 */
.L_x_3071:
[----:B------:R-:W-:Y:S05]  /*93b0*/  BSYNC B0 ;  /* 0x0000000000007941 */ /* 0x000fea0003800000 */
.L_x_3070:
[----:B------:R-:W-:Y:S05]  /*93c0*/  BRA `(.L_x_3072) ;  /* 0xffffffb000e87947 */ /* 0x000fea000383ffff */
.L_x_2981:
[----:B------:R-:W-:Y:S01]  /*93d0*/  BSSY B0, `(.L_x_3073) ;  /* 0x0000005000007945 */ /* 0x000fe20003800000 */
[----:B------:R-:W-:-:S07]  /*93e0*/  IMAD.MOV.U32 R15, RZ, RZ, -0x1 ;  /* 0xffffffffff0f7424 */ /* 0x000fce00078e00ff */
[----:B-12---:R-:W-:Y:S05]  /*93f0*/  WARPSYNC.COLLECTIVE R15, `(.L_x_3074) ;  /* 0x000000000f087348 */ /* 0x006fea0003c00000 */
[----:B------:R-:W-:Y:S01]  /*9400*/  NOP ;  /* 0x0000000000007918 */ /* 0x000fe20000000000 */
[----:B-12---:R-:W-:Y:S01]  /*9410*/  ENDCOLLECTIVE ;  /* 0x000000000000791b */ /* 0x006fe20003800000 */
.L_x_3074:
[----:B------:R-:W-:Y:S05]  /*9420*/  BSYNC B0 ;  /* 0x0000000000007941 */ /* 0x000fea0003800000 */
.L_x_3073:
[----:B------:R-:W-:Y:S05]  /*9430*/  BRA `(.L_x_3075) ;  /* 0xffffffb400d87947 */ /* 0x000fea000383ffff */
.L_x_2992:
[----:B------:R-:W-:Y:S01]  /*9440*/  BSSY B0, `(.L_x_3076) ;  /* 0x0000005000007945 */ /* 0x000fe20003800000 */
[----:B------:R-:W-:-:S07]  /*9450*/  IMAD.MOV.U32 R15, RZ, RZ, -0x1 ;  /* 0xffffffffff0f7424 */ /* 0x000fce00078e00ff */
[----:B------:R-:W-:Y:S05]  /*9460*/  WARPSYNC.COLLECTIVE R15, `(.L_x_3077) ;  /* 0x000000000f087348 */ /* 0x000fea0003c00000 */
[----:B------:R-:W-:Y:S01]  /*9470*/  NOP ;  /* 0x0000000000007918 */ /* 0x000fe20000000000 */
[----:B------:R-:W-:Y:S01]  /*9480*/  ENDCOLLECTIVE ;  /* 0x000000000000791b */ /* 0x000fe20003800000 */
.L_x_3077:
[----:B------:R-:W-:Y:S05]  /*9490*/  BSYNC B0 ;  /* 0x0000000000007941 */ /* 0x000fea0003800000 */
.L_x_3076:
[----:B------:R-:W-:Y:S05]  /*94a0*/  BRA `(.L_x_3078) ;  /* 0xffffffc0005c7947 */ /* 0x000fea000383ffff */
.L_x_3009:
[----:B------:R-:W-:Y:S01]  /*94b0*/  BSSY B0, `(.L_x_3079) ;  /* 0x0000005000007945 */ /* 0x000fe20003800000 */
[----:B------:R-:W-:-:S07]  /*94c0*/  IMAD.MOV.U32 R15, RZ, RZ, -0x1 ;  /* 0xffffffffff0f7424 */ /* 0x000fce00078e00ff */
[----:B------:R-:W-:Y:S05]  /*94d0*/  WARPSYNC.COLLECTIVE R15, `(.L_x_3080) ;  /* 0x000000000f087348 */ /* 0x000fea0003c00000 */
[----:B------:R-:W-:Y:S01]  /*94e0*/  NOP ;  /* 0x0000000000007918 */ /* 0x000fe20000000000 */
[----:B------:R-:W-:Y:S01]  /*94f0*/  ENDCOLLECTIVE ;  /* 0x000000000000791b */ /* 0x000fe20003800000 */
.L_x_3080:
[----:B------:R-:W-:Y:S05]  /*9500*/  BSYNC B0 ;  /* 0x0000000000007941 */ /* 0x000fea0003800000 */
.L_x_3079:
[----:B------:R-:W-:Y:S05]  /*9510*/  BRA `(.L_x_3081) ;  /* 0xffffffc800607947 */ /* 0x000fea000383ffff */
.L_x_3025:
[----:B------:R-:W-:Y:S01]  /*9520*/  BSSY B0, `(.L_x_3082) ;  /* 0x0000005000007945 */ /* 0x000fe20003800000 */
[----:B------:R-:W-:-:S07]  /*9530*/  IMAD.MOV.U32 R15, RZ, RZ, -0x1 ;  /* 0xffffffffff0f7424 */ /* 0x000fce00078e00ff */
[----:B------:R-:W-:Y:S05]  /*9540*/  WARPSYNC.COLLECTIVE R15, `(.L_x_3083) ;  /* 0x000000000f087348 */ /* 0x000fea0003c00000 */
[----:B------:R-:W-:Y:S01]  /*9550*/  NOP ;  /* 0x0000000000007918 */ /* 0x000fe20000000000 */
[----:B------:R-:W-:Y:S01]  /*9560*/  ENDCOLLECTIVE ;  /* 0x000000000000791b */ /* 0x000fe20003800000 */
.L_x_3083:
[----:B------:R-:W-:Y:S05]  /*9570*/  BSYNC B0 ;  /* 0x0000000000007941 */ /* 0x000fea0003800000 */
.L_x_3082:
[----:B------:R-:W-:Y:S05]  /*9580*/  BRA `(.L_x_3084) ;  /* 0xffffffcc00ec7947 */ /* 0x000fea000383ffff */
.L_x_3043:
[----:B-1----:R1:W2:Y:S02]  /*9590*/  SYNCS.PHASECHK.TRANS64.TRYWAIT P1, [R12+URZ+0x36420], R13 ;  /* 0x0364200d0c0075a7 */ /* 0x0022a4000802017f */
[----:B--2---:R-:W-:Y:S05]  /*95a0*/  @!P1 NANOSLEEP.SYNCS 0x989680 ;  /* 0x009896800000995d */ /* 0x004fea0003900000 */
[----:B------:R-:W2:Y:S02]  /*95b0*/  @!P1 SYNCS.PHASECHK.TRANS64 P1, [R12+URZ+0x36420], R13 ;  /* 0x0364200d0c0095a7 */ /* 0x000ea4000802007f */
[----:B--2---:R-:W-:Y:S05]  /*95c0*/  @!P1 BRA `(.L_x_3043) ;  /* 0xfffffffc00f09947 */ /* 0x004fea000383ffff */
[----:B------:R-:W-:Y:S05]  /*95d0*/  BRA `(.L_x_3085) ;  /* 0xffffffd800d47947 */ /* 0x000fea000383ffff */
.L_x_3047:
[----:B-1----:R1:W3:Y:S02]  /*95e0*/  SYNCS.PHASECHK.TRANS64.TRYWAIT P1, [R12+URZ+0x36438], R13 ;  /* 0x0364380d0c0075a7 */ /* 0x0022e4000802017f */
[----:B---3--:R-:W-:Y:S05]  /*95f0*/  @!P1 NANOSLEEP.SYNCS 0x989680 ;  /* 0x009896800000995d */ /* 0x008fea0003900000 */
[----:B------:R-:W3:Y:S02]  /*9600*/  @!P1 SYNCS.PHASECHK.TRANS64 P1, [R12+URZ+0x36438], R13 ;  /* 0x0364380d0c0095a7 */ /* 0x000ee4000802007f */
[----:B---3--:R-:W-:Y:S05]  /*9610*/  @!P1 BRA `(.L_x_3047) ;  /* 0xfffffffc00f09947 */ /* 0x008fea000383ffff */
[----:B------:R-:W-:Y:S05]  /*9620*/  BRA `(.L_x_3086) ;  /* 0xffffffe000a47947 */ /* 0x000fea000383ffff */
.L_x_3049:
[----:B--2---:R2:W3:Y:S02]  /*9630*/  SYNCS.PHASECHK.TRANS64.TRYWAIT P1, [R12+URZ+0x36428], R0 ;  /* 0x036428000c0075a7 */ /* 0x0044e4000802017f */
[----:B---3--:R-:W-:Y:S05]  /*9640*/  @!P1 NANOSLEEP.SYNCS 0x989680 ;  /* 0x009896800000995d */ /* 0x008fea0003900000 */
[----:B------:R-:W3:Y:S02]  /*9650*/  @!P1 SYNCS.PHASECHK.TRANS64 P1, [R12+URZ+0x36428], R0 ;  /* 0x036428000c0095a7 */ /* 0x000ee4000802007f */
[----:B---3--:R-:W-:Y:S05]  /*9660*/  @!P1 BRA `(.L_x_3049) ;  /* 0xfffffffc00f09947 */ /* 0x008fea000383ffff */
[----:B------:R-:W-:Y:S05]  /*9670*/  BRA `(.L_x_3087) ;  /* 0xffffffe400707947 */ /* 0x000fea000383ffff */
.L_x_3051:
        /* <DEDUP_REMOVED lines=8> */
.L_x_3053:
[----:B------:R-:W-:-:S07]  /*9700*/  SHF.L.U32 R5, R16, 0x1f, RZ ;  /* 0x0000001f10057819 */ /* 0x000fce00000006ff */
.L_x_3089:
[----:B---3--:R3:W4:Y:S02]  /*9710*/  SYNCS.PHASECHK.TRANS64.TRYWAIT P1, [R12+URZ+0x36420], R5 ;  /* 0x036420050c0075a7 */ /* 0x008724000802017f */
[----:B----4-:R-:W-:Y:S05]  /*9720*/  @!P1 NANOSLEEP.SYNCS 0x989680 ;  /* 0x009896800000995d */ /* 0x010fea0003900000 */
[----:B------:R-:W4:Y:S02]  /*9730*/  @!P1 SYNCS.PHASECHK.TRANS64 P1, [R12+URZ+0x36420], R5 ;  /* 0x036420050c0095a7 */ /* 0x000f24000802007f */
[----:B----4-:R-:W-:Y:S05]  /*9740*/  @!P1 BRA `(.L_x_3089) ;  /* 0xfffffffc00f09947 */ /* 0x010fea000383ffff */
[----:B------:R-:W-:Y:S05]  /*9750*/  BRA `(.L_x_3090) ;  /* 0xffffffe800d47947 */ /* 0x000fea000383ffff */
.L_x_3056:
[----:B--2---:R2:W3:Y:S02]  /*9760*/  SYNCS.PHASECHK.TRANS64.TRYWAIT P1, [R12+URZ+0x36438], R13 ;  /* 0x0364380d0c0075a7 */ /* 0x0044e4000802017f */
[----:B---3--:R-:W-:Y:S05]  /*9770*/  @!P1 NANOSLEEP.SYNCS 0x989680 ;  /* 0x009896800000995d */ /* 0x008fea0003900000 */
[----:B------:R-:W3:Y:S02]  /*9780*/  @!P1 SYNCS.PHASECHK.TRANS64 P1, [R12+URZ+0x36438], R13 ;  /* 0x0364380d0c0095a7 */ /* 0x000ee4000802007f */
[----:B---3--:R-:W-:Y:S05]  /*9790*/  @!P1 BRA `(.L_x_3056) ;  /* 0xfffffffc00f09947 */ /* 0x008fea000383ffff */
[----:B------:R-:W-:Y:S05]  /*97a0*/  BRA `(.L_x_3091) ;  /* 0xffffffec00a07947 */ /* 0x000fea000383ffff */
.L_x_3058:
[----:B-1----:R1:W2:Y:S02]  /*97b0*/  SYNCS.PHASECHK.TRANS64.TRYWAIT P1, [R12+URZ+0x36428], R5 ;  /* 0x036428050c0075a7 */ /* 0x0022a4000802017f */
[----:B--2---:R-:W-:Y:S05]  /*97c0*/  @!P1 NANOSLEEP.SYNCS 0x989680 ;  /* 0x009896800000995d */ /* 0x004fea0003900000 */
[----:B------:R-:W2:Y:S02]  /*97d0*/  @!P1 SYNCS.PHASECHK.TRANS64 P1, [R12+URZ+0x36428], R5 ;  /* 0x036428050c0095a7 */ /* 0x000ea4000802007f */
[----:B--2---:R-:W-:Y:S05]  /*97e0*/  @!P1 BRA `(.L_x_3058) ;  /* 0xfffffffc00f09947 */ /* 0x004fea000383ffff */
[----:B------:R-:W-:Y:S05]  /*97f0*/  BRA `(.L_x_3092) ;  /* 0xfffffff000507947 */ /* 0x000fea000383ffff */
.L_x_3060:
[----:B--2---:R2:W3:Y:S02]  /*9800*/  SYNCS.PHASECHK.TRANS64.TRYWAIT P1, [R12+URZ+0x36438], R3 ;  /* 0x036438030c0075a7 */ /* 0x0044e4000802017f */
[----:B---3--:R-:W-:Y:S05]  /*9810*/  @!P1 NANOSLEEP.SYNCS 0x989680 ;  /* 0x009896800000995d */ /* 0x008fea0003900000 */
[----:B------:R-:W3:Y:S02]  /*9820*/  @!P1 SYNCS.PHASECHK.TRANS64 P1, [R12+URZ+0x36438], R3 ;  /* 0x036438030c0095a7 */ /* 0x000ee4000802007f */
[----:B---3--:R-:W-:Y:S05]  /*9830*/  @!P1 BRA `(.L_x_3060) ;  /* 0xfffffffc00f09947 */ /* 0x008fea000383ffff */
[----:B------:R-:W-:Y:S05]  /*9840*/  BRA `(.L_x_3093) ;  /* 0xfffffff400047947 */ /* 0x000fea000383ffff */
.L_x_3062:
[----:B------:R-:W-:Y:S01]  /*9850*/  BSSY B0, `(.L_x_3094) ;  /* 0x0000006000007945 */ /* 0x000fe20003800000 */
[----:B------:R-:W-:-:S07]  /*9860*/  IMAD.MOV.U32 R15, RZ, RZ, -0x1 ;  /* 0xffffffffff0f7424 */ /* 0x000fce00078e00ff */
[----:B-1----:R-:W-:Y:S05]  /*9870*/  WARPSYNC.COLLECTIVE R15, `(.L_x_3095) ;  /* 0x000000000f0c7348 */ /* 0x002fea0003c00000 */
[----:B------:R-:W-:Y:S02]  /*9880*/  ELECT P6, UR62, PT ;  /* 0x00000000003e782f */ /* 0x000fe400038c0000 */
[----:B------:R-:W-:Y:S01]  /*9890*/  MOV R14, UR62 ;  /* 0x0000003e000e7c02 */ /* 0x000fe20008000f00 */
[----:B-1----:R-:W-:Y:S10]  /*98a0*/  ENDCOLLECTIVE ;  /* 0x000000000000791b */ /* 0x002ff40003800000 */
.L_x_3095:
[----:B------:R-:W-:Y:S05]  /*98b0*/  BSYNC B0 ;  /* 0x0000000000007941 */ /* 0x000fea0003800000 */
.L_x_3094:
[----:B------:R-:W-:Y:S05]  /*98c0*/  BRA `(.L_x_3096) ;  /* 0xfffffff400c47947 */ /* 0x000fea000383ffff */
.L_x_3064:
[----:B--2---:R2:W3:Y:S02]  /*98d0*/  SYNCS.PHASECHK.TRANS64.TRYWAIT P0, [R5+URZ], R2 ;  /* 0x00000002050075a7 */ /* 0x0044e4000800017f */
[----:B---3--:R-:W-:Y:S05]  /*98e0*/  @!P0 NANOSLEEP.SYNCS 0x989680 ;  /* 0x009896800000895d */ /* 0x008fea0003900000 */
[----:B------:R-:W3:Y:S02]  /*98f0*/  @!P0 SYNCS.PHASECHK.TRANS64 P0, [R5+URZ], R2 ;  /* 0x00000002050085a7 */ /* 0x000ee4000800007f */
[----:B---3--:R-:W-:Y:S05]  /*9900*/  @!P0 BRA `(.L_x_3064) ;  /* 0xfffffffc00f08947 */ /* 0x008fea000383ffff */
[----:B------:R-:W-:Y:S05]  /*9910*/  BRA `(.L_x_3097) ;  /* 0xfffffff800047947 */ /* 0x000fea000383ffff */
.L_x_3065:
[----:B---3--:R3:W4:Y:S02]  /*9920*/  SYNCS.PHASECHK.TRANS64.TRYWAIT P0, [R23+URZ], R0 ;  /* 0x00000000170075a7 */ /* 0x008724000800017f */
[----:B----4-:R-:W-:Y:S05]  /*9930*/  @!P0 NANOSLEEP.SYNCS 0x989680 ;  /* 0x009896800000895d */ /* 0x010fea0003900000 */
[----:B------:R-:W4:Y:S02]  /*9940*/  @!P0 SYNCS.PHASECHK.TRANS64 P0, [R23+URZ], R0 ;  /* 0x00000000170085a7 */ /* 0x000f24000800007f */
[----:B----4-:R-:W-:Y:S05]  /*9950*/  @!P0 BRA `(.L_x_3065) ;  /* 0xfffffffc00f08947 */ /* 0x010fea000383ffff */
[----:B------:R-:W-:Y:S05]  /*9960*/  BRA `(.L_x_3098) ;  /* 0xfffffff400f87947 */ /* 0x000fea000383ffff */
.L_x_3099:
        /* <DEDUP_REMOVED lines=9> */
.L_x_3874:


//--------------------- .text._ZN7cutlass13device_kernelIN5flash22FlashAttnBwdPreprocessIN4cute5tupleIJNS3_1CILi64EEENS5_ILi192EEEEEENS_10bfloat16_tEfNS_4arch4Sm90ELb1ELb0EEEEEvNT_6ParamsE --------------------------
	.section	.text._ZN7cutlass13device_kernelIN5flash22FlashAttnBwdPreprocessIN4cute5tupleIJNS3_1CILi64EEENS5_ILi192EEEEEENS_10bfloat16_tEfNS_4arch4Sm90ELb1ELb0EEEEEvNT_6ParamsE,"ax",@progbits
	.align	128
.text._ZN7cutlass13device_kernelIN5flash22FlashAttnBwdPreprocessIN4cute5tupleIJNS3_1CILi64EEENS5_ILi192EEEEEENS_10bfloat16_tEfNS_4arch4Sm90ELb1ELb0EEEEEvNT_6ParamsE:
        .type           _ZN7cutlass13device_kernelIN5flash22FlashAttnBwdPreprocessIN4cute5tupleIJNS3_1CILi64EEENS5_ILi192EEEEEENS_10bfloat16_tEfNS_4arch4Sm90ELb1ELb0EEEEEvNT_6ParamsE,@function
        .size           _ZN7cutlass13device_kernelIN5flash22FlashAttnBwdPreprocessIN4cute5tupleIJNS3_1CILi64EEENS5_ILi192EEEEEENS_10bfloat16_tEfNS_4arch4Sm90ELb1ELb0EEEEEvNT_6ParamsE,(.L_x_3875 - _ZN7cutlass13device_kernelIN5flash22FlashAttnBwdPreprocessIN4cute5tupleIJNS3_1CILi64EEENS5_ILi192EEEEEENS_10bfloat16_tEfNS_4arch4Sm90ELb1ELb0EEEEEvNT_6ParamsE)
        .other          _ZN7cutlass13device_kernelIN5flash22FlashAttnBwdPreprocessIN4cute5tupleIJNS3_1CILi64EEENS5_ILi192EEEEEENS_10bfloat16_tEfNS_4arch4Sm90ELb1ELb0EEEEEvNT_6ParamsE,@"STO_CUDA_ENTRY STV_DEFAULT"
_ZN7cutlass13device_kernelIN5flash22FlashAttnBwdPreprocessIN4cute5tupleIJNS3_1CILi64EEENS5_ILi192EEEEEENS_10bfloat16_tEfNS_4arch4Sm90ELb1ELb0EEEEEvNT_6ParamsE:
[----:B------:R-:W-:Y:S01]  /*0000*/  LDC R1, c[0x0][0x28] ;  /* 0x00000a00ff017b82 */ /* 0x000fe20000000800 */
[----:B------:R-:W0:Y:S01]  /*0010*/  S2R R55, SR_CTAID.X ;  /* 0x0000000000377919 */ /* 0x000e220000002500 */
[----:B------:R-:W-:-:S06]  /*0020*/  ULDC UR4, c[0x0][0x218] ;  /* 0x0000860000047ab9 */ /* 0x000fcc0000000800 */
[----:B------:R-:W1:Y:S01]  /*0030*/  S2UR UR8, SR_CTAID.Y ;  /* 0x00000000000879c3 */ /* 0x000e620000002600 */
[----:B------:R-:W-:Y:S01]  /*0040*/  IMAD.MOV.U32 R56, RZ, RZ, 0x7f800000 ;  /* 0x7f800000ff387424 */ /* 0x000fe200078e00ff */
[----:B------:R-:W2:Y:S01]  /*0050*/  S2R R57, SR_TID.X ;  /* 0x0000000000397919 */ /* 0x000ea20000002100 */
[----:B------:R-:W-:-:S05]  /*0060*/  ULDC.64 UR6, c[0x0][0x208] ;  /* 0x0000820000067ab9 */ /* 0x000fca0000000a00 */
[----:B------:R-:W3:Y:S08]  /*0070*/  S2UR UR9, SR_CTAID.Z ;  /* 0x00000000000979c3 */ /* 0x000ef00000002700 */
[----:B------:R-:W4:Y:S01]  /*0080*/  LDC.64 R30, c[0x0][0x250] ;  /* 0x00009400ff1e7b82 */ /* 0x000f220000000a00 */
[----:B-1----:R-:W-:-:S07]  /*0090*/  USHF.R.S32.HI UR10, URZ, 0x1f, UR8 ;  /* 0x0000001f3f0a7899 */ /* 0x002fce0008011408 */
[----:B------:R-:W1:Y:S01]  /*00a0*/  LDC.64 R38, c[0x0][0x238] ;  /* 0x00008e00ff267b82 */ /* 0x000e620000000a00 */
[----:B0-----:R-:W-:Y:S01]  /*00b0*/  IMAD.SHL.U32 R2, R55, 0x40, RZ ;  /* 0x0000004037027824 */ /* 0x001fe200078e00ff */
[----:B---3--:R-:W-:-:S06]  /*00c0*/  USHF.R.S32.HI UR11, URZ, 0x1f, UR9 ;  /* 0x0000001f3f0b7899 */ /* 0x008fcc0008011409 */
[----:B------:R-:W0:Y:S01]  /*00d0*/  LDC.64 R62, c[0x0][0x258] ;  /* 0x00009600ff3e7b82 */ /* 0x000e220000000a00 */
[----:B------:R-:W-:-:S04]  /*00e0*/  IADD3 R59, -R2, UR4, RZ ;  /* 0x00000004023b7c10 */ /* 0x000fc8000fffe1ff */
[----:B--2---:R-:W-:-:S04]  /*00f0*/  ISETP.GE.AND P0, PT, R57, R59, PT ;  /* 0x0000003b3900720c */ /* 0x004fc80003f06270 */
[----:B------:R-:W-:-:S13]  /*0100*/  ISETP.GT.OR P0, PT, R57, 0x3f, P0 ;  /* 0x0000003f3900780c */ /* 0x000fda0000704670 */
[----:B------:R-:W2:Y:S01]  /*0110*/  @!P0 LDC.64 R6, c[0x0][0x290] ;  /* 0x0000a400ff068b82 */ /* 0x000ea20000000a00 */
[----:B------:R-:W-:Y:S02]  /*0120*/  @!P0 SHF.R.S32.HI R5, RZ, 0x1f, R57 ;  /* 0x0000001fff058819 */ /* 0x000fe40000011439 */
[----:B------:R-:W-:-:S04]  /*0130*/  @!P0 IADD3 R4, P1, R2, R57, RZ ;  /* 0x0000003902048210 */ /* 0x000fc80007f3e0ff */
[----:B------:R-:W-:Y:S01]  /*0140*/  @!P0 LEA.HI.X.SX32 R5, R2, R5, 0x1, P1 ;  /* 0x0000000502058211 */ /* 0x000fe200008f0eff */
[----:B------:R-:W3:Y:S08]  /*0150*/  @!P0 LDC.64 R8, c[0x0][0x298] ;  /* 0x0000a600ff088b82 */ /* 0x000ef00000000a00 */
[----:B------:R-:W4:Y:S01]  /*0160*/  @!P0 LDC.64 R10, c[0x0][0x288] ;  /* 0x0000a200ff0a8b82 */ /* 0x000f220000000a00 */
[----:B--2---:R-:W-:-:S02]  /*0170*/  @!P0 IMAD R0, R6, UR10, RZ ;  /* 0x0000000a06008c24 */ /* 0x004fc4000f8e02ff */
[----:B------:R-:W-:-:S04]  /*0180*/  @!P0 IMAD.WIDE.U32 R4, R6, UR8, R4 ;  /* 0x0000000806048c25 */ /* 0x000fc8000f8e0004 */
[----:B------:R-:W-:Y:S02]  /*0190*/  @!P0 IMAD R7, R7, UR8, R0 ;  /* 0x0000000807078c24 */ /* 0x000fe4000f8e0200 */
[C---:B---3--:R-:W-:Y:S02]  /*01a0*/  @!P0 IMAD R0, R8.reuse, UR11, RZ ;  /* 0x0000000b08008c24 */ /* 0x048fe4000f8e02ff */
[----:B------:R-:W-:Y:S02]  /*01b0*/  @!P0 IMAD.IADD R5, R5, 0x1, R7 ;  /* 0x0000000105058824 */ /* 0x000fe400078e0207 */
[----:B------:R-:W-:Y:S02]  /*01c0*/  @!P0 IMAD R7, R9, UR9, R0 ;  /* 0x0000000909078c24 */ /* 0x000fe4000f8e0200 */
[----:B------:R-:W-:Y:S02]  /*01d0*/  @!P0 IMAD.WIDE.U32 R4, R8, UR9, R4 ;  /* 0x0000000908048c25 */ /* 0x000fe4000f8e0004 */
[----:B------:R-:W2:Y:S03]  /*01e0*/  LDC.64 R8, c[0x0][0x230] ;  /* 0x00008c00ff087b82 */ /* 0x000ea60000000a00 */
[----:B------:R-:W-:-:S02]  /*01f0*/  @!P0 IADD3 R0, R5, R7, RZ ;  /* 0x0000000705008210 */ /* 0x000fc40007ffe0ff */
[----:B----4-:R-:W-:-:S04]  /*0200*/  @!P0 LEA R6, P1, R4, R10, 0x2 ;  /* 0x0000000a04068211 */ /* 0x010fc800078210ff */
[----:B------:R-:W-:Y:S02]  /*0210*/  @!P0 LEA.HI.X R7, R4, R11, R0, 0x2, P1 ;  /* 0x0000000b04078211 */ /* 0x000fe400008f1400 */
[----:B------:R-:W-:-:S03]  /*0220*/  SHF.R.S32.HI R0, RZ, 0x1f, R57 ;  /* 0x0000001fff007819 */ /* 0x000fc60000011439 */
[----:B------:R1:W5:Y:S01]  /*0230*/  @!P0 LDG.E R56, desc[UR6][R6.64] ;  /* 0x0000000606388981 */ /* 0x000362000c1e1900 */
[----:B------:R-:W-:Y:S01]  /*0240*/  LEA.HI R0, R0, R57, RZ, 0x3 ;  /* 0x0000003900007211 */ /* 0x000fe200078f18ff */
[----:B------:R-:W-:Y:S01]  /*0250*/  BSSY B0, `(.L_x_3100) ;  /* 0x0000037000007945 */ /* 0x000fe20003800000 */
[----:B------:R-:W-:Y:S02]  /*0260*/  CS2R R10, SRZ ;  /* 0x00000000000a7805 */ /* 0x000fe4000001ff00 */
[----:B------:R-:W-:Y:S02]  /*0270*/  CS2R R12, SRZ ;  /* 0x00000000000c7805 */ /* 0x000fe4000001ff00 */
[----:B------:R-:W-:Y:S02]  /*0280*/  LOP3.LUT R54, R0, 0xfffffff8, RZ, 0xc0, !PT ;  /* 0xfffffff800367812 */ /* 0x000fe400078ec0ff */
[----:B------:R-:W-:Y:S02]  /*0290*/  CS2R R14, SRZ ;  /* 0x00000000000e7805 */ /* 0x000fe4000001ff00 */
[----:B------:R-:W-:-:S02]  /*02a0*/  SHF.R.S32.HI R52, RZ, 0x3, R0 ;  /* 0x00000003ff347819 */ /* 0x000fc40000011400 */
[----:B------:R-:W-:Y:S02]  /*02b0*/  CS2R R16, SRZ ;  /* 0x0000000000107805 */ /* 0x000fe4000001ff00 */
[----:B------:R-:W-:Y:S01]  /*02c0*/  CS2R R18, SRZ ;  /* 0x0000000000127805 */ /* 0x000fe2000001ff00 */
[----:B------:R-:W-:Y:S01]  /*02d0*/  IMAD.IADD R54, R57, 0x1, -R54 ;  /* 0x0000000139367824 */ /* 0x000fe200078e0a36 */
[----:B------:R-:W-:Y:S01]  /*02e0*/  ISETP.GE.AND P0, PT, R52, R59, PT ;  /* 0x0000003b3400720c */ /* 0x000fe20003f06270 */
[----:B--2---:R-:W-:Y:S01]  /*02f0*/  IMAD R4, R8, UR10, RZ ;  /* 0x0000000a08047c24 */ /* 0x004fe2000f8e02ff */
[----:B------:R-:W-:Y:S01]  /*0300*/  CS2R R24, SRZ ;  /* 0x0000000000187805 */ /* 0x000fe2000001ff00 */
[----:B-1----:R-:W-:Y:S01]  /*0310*/  IMAD R6, R38, UR11, RZ ;  /* 0x0000000b26067c24 */ /* 0x002fe2000f8e02ff */
[----:B------:R-:W-:Y:S01]  /*0320*/  SHF.L.U32 R60, R54, 0x3, RZ ;  /* 0x00000003363c7819 */ /* 0x000fe200000006ff */
[----:B------:R-:W-:Y:S01]  /*0330*/  IMAD R7, R9, UR8, R4 ;  /* 0x0000000809077c24 */ /* 0x000fe2000f8e0204 */
[----:B------:R-:W-:Y:S01]  /*0340*/  CS2R R20, SRZ ;  /* 0x0000000000147805 */ /* 0x000fe2000001ff00 */
[----:B------:R-:W-:Y:S01]  /*0350*/  VIADD R0, R52, 0x20 ;  /* 0x0000002034007836 */ /* 0x000fe20000000000 */
[----:B------:R-:W-:Y:S01]  /*0360*/  SHF.R.S32.HI R61, RZ, 0x1f, R60 ;  /* 0x0000001fff3d7819 */ /* 0x000fe2000001143c */
[----:B------:R-:W-:Y:S01]  /*0370*/  IMAD R39, R39, UR9, R6 ;  /* 0x0000000927277c24 */ /* 0x000fe2000f8e0206 */
[----:B------:R-:W-:-:S02]  /*0380*/  CS2R R22, SRZ ;  /* 0x0000000000167805 */ /* 0x000fc4000001ff00 */
[----:B------:R-:W-:Y:S02]  /*0390*/  SHF.R.S32.HI R53, RZ, 0x1f, R52 ;  /* 0x0000001fff357819 */ /* 0x000fe40000011434 */
[----:B------:R-:W-:Y:S01]  /*03a0*/  CS2R R26, SRZ ;  /* 0x00000000001a7805 */ /* 0x000fe2000001ff00 */
[----:B------:R-:W-:Y:S01]  /*03b0*/  IMAD.WIDE.U32 R4, R8, UR8, R60 ;  /* 0x0000000808047c25 */ /* 0x000fe2000f8e003c */
[----:B------:R-:W-:-:S03]  /*03c0*/  ISETP.GE.AND P1, PT, R0, R59, PT ;  /* 0x0000003b0000720c */ /* 0x000fc60003f26270 */
[C---:B------:R-:W-:Y:S02]  /*03d0*/  IMAD R8, R30.reuse, UR10, RZ ;  /* 0x0000000a1e087c24 */ /* 0x040fe4000f8e02ff */
[----:B------:R-:W-:Y:S01]  /*03e0*/  IMAD.IADD R5, R5, 0x1, R7 ;  /* 0x0000000105057824 */ /* 0x000fe200078e0207 */
[----:B------:R-:W-:Y:S01]  /*03f0*/  CS2R R6, SRZ ;  /* 0x0000000000067805 */ /* 0x000fe2000001ff00 */
[----:B------:R-:W-:Y:S01]  /*0400*/  IMAD R31, R31, UR8, R8 ;  /* 0x000000081f1f7c24 */ /* 0x000fe2000f8e0208 */
[----:B------:R-:W-:Y:S01]  /*0410*/  CS2R R8, SRZ ;  /* 0x0000000000087805 */ /* 0x000fe2000001ff00 */
[----:B------:R-:W-:-:S04]  /*0420*/  IMAD.WIDE.U32 R28, R30, UR8, R60 ;  /* 0x000000081e1c7c25 */ /* 0x000fc8000f8e003c */
[----:B------:R-:W-:Y:S01]  /*0430*/  IMAD.WIDE.U32 R34, R38, UR9, R4 ;  /* 0x0000000926227c25 */ /* 0x000fe2000f8e0004 */
[----:B------:R-:W-:Y:S02]  /*0440*/  CS2R R4, SRZ ;  /* 0x0000000000047805 */ /* 0x000fe4000001ff00 */
[----:B------:R-:W-:Y:S01]  /*0450*/  IADD3 R31, R29, R31, RZ ;  /* 0x0000001f1d1f7210 */ /* 0x000fe20007ffe0ff */
[----:B0-----:R-:W-:Y:S02]  /*0460*/  IMAD R40, R62, UR11, RZ ;  /* 0x0000000b3e287c24 */ /* 0x001fe4000f8e02ff */
[----:B------:R-:W-:Y:S01]  /*0470*/  IMAD.IADD R39, R35, 0x1, R39 ;  /* 0x0000000123277824 */ /* 0x000fe200078e0227 */
[----:B------:R-:W-:Y:S06]  /*0480*/  @P0 BRA `(.L_x_3101) ;  /* 0x00000000004c0947 */ /* 0x000fec0003800000 */
[----:B------:R-:W-:Y:S01]  /*0490*/  IMAD.WIDE R32, R55, 0x40, R52 ;  /* 0x0000004037207825 */ /* 0x000fe200078e0234 */
[----:B------:R-:W-:Y:S01]  /*04a0*/  ULDC.64 UR12, c[0x0][0x228] ;  /* 0x00008a00000c7ab9 */ /* 0x000fe20000000a00 */
[----:B------:R-:W-:Y:S01]  /*04b0*/  ULDC UR5, c[0x0][0x21c] ;  /* 0x0000870000057ab9 */ /* 0x000fe20000000800 */
[C---:B------:R-:W-:Y:S01]  /*04c0*/  IADD3 R41, R60.reuse, 0x80, RZ ;  /* 0x000000803c297810 */ /* 0x040fe20007ffe0ff */
[C---:B------:R-:W-:Y:S01]  /*04d0*/  VIADD R36, R60.reuse, 0x40 ;  /* 0x000000403c247836 */ /* 0x040fe20000000000 */
[----:B------:R-:W-:Y:S01]  /*04e0*/  ISETP.GE.AND P2, PT, R60, UR5, PT ;  /* 0x000000053c007c0c */ /* 0x000fe2000bf46270 */
[----:B------:R-:W-:Y:S01]  /*04f0*/  IMAD R33, R33, UR12, RZ ;  /* 0x0000000c21217c24 */ /* 0x000fe2000f8e02ff */
[----:B------:R-:W-:Y:S01]  /*0500*/  ISETP.GE.AND P4, PT, R41, UR5, PT ;  /* 0x0000000529007c0c */ /* 0x000fe2000bf86270 */
[----:B------:R-:W-:Y:S01]  /*0510*/  IMAD.MOV.U32 R38, RZ, RZ, R34 ;  /* 0x000000ffff267224 */ /* 0x000fe200078e0022 */
[----:B------:R-:W-:Y:S01]  /*0520*/  ISETP.GE.AND P3, PT, R36, UR5, PT ;  /* 0x0000000524007c0c */ /* 0x000fe2000bf66270 */
[----:B------:R-:W-:-:S02]  /*0530*/  IMAD R33, R32, UR13, R33 ;  /* 0x0000000d20217c24 */ /* 0x000fc4000f8e0221 */
[----:B------:R-:W-:Y:S01]  /*0540*/  IMAD.WIDE.U32 R36, R32, UR12, R38 ;  /* 0x0000000c20247c25 */ /* 0x000fe2000f8e0026 */
[----:B------:R-:W-:-:S03]  /*0550*/  ULDC.64 UR12, c[0x0][0x210] ;  /* 0x00008400000c7ab9 */ /* 0x000fc60000000a00 */
[----:B------:R-:W-:Y:S01]  /*0560*/  IMAD.IADD R33, R37, 0x1, R33 ;  /* 0x0000000125217824 */ /* 0x000fe200078e0221 */
[----:B------:R-:W-:-:S04]  /*0570*/  LEA R32, P5, R36, UR12, 0x1 ;  /* 0x0000000c24207c11 */ /* 0x000fc8000f8a08ff */
[----:B------:R-:W-:-:S05]  /*0580*/  LEA.HI.X R33, R36, UR13, R33, 0x1, P5 ;  /* 0x0000000d24217c11 */ /* 0x000fca000a8f0c21 */
[----:B------:R0:W5:Y:S04]  /*0590*/  @!P2 LDG.E.128 R4, desc[UR6][R32.64] ;  /* 0x000000062004a981 */ /* 0x000168000c1e1d00 */
[----:B------:R0:W5:Y:S04]  /*05a0*/  @!P3 LDG.E.128 R8, desc[UR6][R32.64+0x80] ;  /* 0x000080062008b981 */ /* 0x000168000c1e1d00 */
[----:B------:R0:W5:Y:S02]  /*05b0*/  @!P4 LDG.E.128 R20, desc[UR6][R32.64+0x100] ;  /* 0x000100062014c981 */ /* 0x000164000c1e1d00 */
.L_x_3101:
[----:B------:R-:W-:Y:S05]  /*05c0*/  BSYNC B0 ;  /* 0x0000000000007941 */ /* 0x000fea0003800000 */
.L_x_3100:
[----:B------:R-:W-:Y:S04]  /*05d0*/  BSSY B0, `(.L_x_3102) ;  /* 0x0000017000007945 */ /* 0x000fe80003800000 */
[----:B------:R-:W-:Y:S05]  /*05e0*/  @P1 BRA `(.L_x_3103) ;  /* 0x0000000000541947 */ /* 0x000fea0003800000 */
[----:B0-----:R-:W-:Y:S01]  /*05f0*/  IMAD.WIDE R32, R55, 0x40, R52 ;  /* 0x0000004037207825 */ /* 0x001fe200078e0234 */
[----:B------:R-:W-:Y:S01]  /*0600*/  ULDC.64 UR12, c[0x0][0x228] ;  /* 0x00008a00000c7ab9 */ /* 0x000fe20000000a00 */
[----:B------:R-:W-:Y:S01]  /*0610*/  ULDC UR5, c[0x0][0x21c] ;  /* 0x0000870000057ab9 */ /* 0x000fe20000000800 */
[----:B------:R-:W-:Y:S01]  /*0620*/  IADD3 R36, R60, 0x80, RZ ;  /* 0x000000803c247810 */ /* 0x000fe20007ffe0ff */
[----:B------:R-:W-:Y:S01]  /*0630*/  IMAD.MOV.U32 R35, RZ, RZ, R39 ;  /* 0x000000ffff237224 */ /* 0x000fe200078e0027 */
[----:B------:R-:W-:Y:S02]  /*0640*/  IADD3 R37, P2, R32, 0x20, RZ ;  /* 0x0000002020257810 */ /* 0x000fe40007f5e0ff */
[C---:B------:R-:W-:Y:S02]  /*0650*/  ISETP.GE.AND P3, PT, R60.reuse, UR5, PT ;  /* 0x000000053c007c0c */ /* 0x040fe4000bf66270 */
[----:B------:R-:W-:Y:S01]  /*0660*/  IADD3.X R32, RZ, R33, RZ, P2, !PT ;  /* 0x00000021ff207210 */ /* 0x000fe200017fe4ff */
[----:B------:R-:W-:Y:S01]  /*0670*/  VIADD R33, R60, 0x40 ;  /* 0x000000403c217836 */ /* 0x000fe20000000000 */
[----:B------:R-:W-:Y:S01]  /*0680*/  ISETP.GE.AND P5, PT, R36, UR5, PT ;  /* 0x0000000524007c0c */ /* 0x000fe2000bfa6270 */
[----:B------:R-:W-:-:S03]  /*0690*/  IMAD.WIDE.U32 R34, R37, UR12, R34 ;  /* 0x0000000c25227c25 */ /* 0x000fc6000f8e0022 */
[----:B------:R-:W-:Y:S01]  /*06a0*/  ISETP.GE.AND P4, PT, R33, UR5, PT ;  /* 0x0000000521007c0c */ /* 0x000fe2000bf86270 */
[----:B------:R-:W-:-:S04]  /*06b0*/  IMAD R32, R32, UR12, RZ ;  /* 0x0000000c20207c24 */ /* 0x000fc8000f8e02ff */
[----:B------:R-:W-:Y:S01]  /*06c0*/  IMAD R33, R37, UR13, R32 ;  /* 0x0000000d25217c24 */ /* 0x000fe2000f8e0220 */
[----:B------:R-:W-:Y:S02]  /*06d0*/  ULDC.64 UR12, c[0x0][0x210] ;  /* 0x00008400000c7ab9 */ /* 0x000fe40000000a00 */
[----:B------:R-:W-:Y:S01]  /*06e0*/  LEA R32, P2, R34, UR12, 0x1 ;  /* 0x0000000c22207c11 */ /* 0x000fe2000f8408ff */
[----:B------:R-:W-:-:S05]  /*06f0*/  IMAD.IADD R33, R35, 0x1, R33 ;  /* 0x0000000123217824 */ /* 0x000fca00078e0221 */
[----:B------:R-:W-:-:S05]  /*0700*/  LEA.HI.X R33, R34, UR13, R33, 0x1, P2 ;  /* 0x0000000d22217c11 */ /* 0x000fca00090f0c21 */
[----:B------:R1:W5:Y:S04]  /*0710*/  @!P3 LDG.E.128 R12, desc[UR6][R32.64] ;  /* 0x00000006200cb981 */ /* 0x000368000c1e1d00 */
[----:B------:R1:W5:Y:S04]  /*0720*/  @!P4 LDG.E.128 R16, desc[UR6][R32.64+0x80] ;  /* 0x000080062010c981 */ /* 0x000368000c1e1d00 */
[----:B------:R1:W5:Y:S02]  /*0730*/  @!P5 LDG.E.128 R24, desc[UR6][R32.64+0x100] ;  /* 0x000100062018d981 */ /* 0x000364000c1e1d00 */
.L_x_3103:
[----:B------:R-:W-:Y:S05]  /*0740*/  BSYNC B0 ;  /* 0x0000000000007941 */ /* 0x000fea0003800000 */
.L_x_3102:
[----:B------:R-:W-:Y:S01]  /*0750*/  IMAD.MOV.U32 R30, RZ, RZ, R28 ;  /* 0x000000ffff1e7224 */ /* 0x000fe200078e001c */
[----:B------:R-:W-:Y:S01]  /*0760*/  BSSY B0, `(.L_x_3104) ;  /* 0x000003a000007945 */ /* 0x000fe20003800000 */
[----:B------:R-:W-:Y:S01]  /*0770*/  IMAD R65, R63, UR9, R40 ;  /* 0x000000093f417c24 */ /* 0x000fe2000f8e0228 */
[----:B------:R-:W-:Y:S01]  /*0780*/  CS2R R28, SRZ ;  /* 0x00000000001c7805 */ /* 0x000fe2000001ff00 */
[----:B------:R-:W-:Y:S01]  /*0790*/  IMAD.WIDE.U32 R62, R62, UR9, R30 ;  /* 0x000000093e3e7c25 */ /* 0x000fe2000f8e001e */
[----:B------:R-:W-:Y:S02]  /*07a0*/  CS2R R30, SRZ ;  /* 0x00000000001e7805 */ /* 0x000fe4000001ff00 */
[----:B01----:R-:W-:Y:S02]  /*07b0*/  CS2R R32, SRZ ;  /* 0x0000000000207805 */ /* 0x003fe4000001ff00 */
        /* <DEDUP_REMOVED lines=9> */
[----:B------:R-:W-:Y:S01]  /*0850*/  IADD3 R65, R63, R65, RZ ;  /* 0x000000413f417210 */ /* 0x000fe20007ffe0ff */
[----:B------:R-:W-:Y:S06]  /*0860*/  @P0 BRA `(.L_x_3105) ;  /* 0x0000000000a40947 */ /* 0x000fec0003800000 */
[----:B------:R-:W-:Y:S01]  /*0870*/  ULDC UR5, c[0x0][0x21c] ;  /* 0x0000870000057ab9 */ /* 0x000fe20000000800 */
[C---:B------:R-:W-:Y:S01]  /*0880*/  VIADD R58, R60.reuse, 0x40 ;  /* 0x000000403c3a7836 */ /* 0x040fe20000000000 */
[C---:B------:R-:W-:Y:S01]  /*0890*/  ISETP.GE.AND P2, PT, R60.reuse, UR5, PT ;  /* 0x000000053c007c0c */ /* 0x040fe2000bf46270 */
[----:B------:R-:W-:-:S03]  /*08a0*/  VIADD R64, R60, 0x80 ;  /* 0x000000803c407836 */ /* 0x000fc60000000000 */
[----:B------:R-:W-:Y:S02]  /*08b0*/  ISETP.GE.AND P3, PT, R58, UR5, PT ;  /* 0x000000053a007c0c */ /* 0x000fe4000bf66270 */
[----:B------:R-:W-:-:S07]  /*08c0*/  ISETP.GE.AND P5, PT, R64, UR5, PT ;  /* 0x0000000540007c0c */ /* 0x000fce000bfa6270 */
[----:B------:R-:W0:Y:S01]  /*08d0*/  @!P2 LDC.64 R76, c[0x0][0x248] ;  /* 0x00009200ff4cab82 */ /* 0x000e220000000a00 */
[----:B------:R-:W-:Y:S01]  /*08e0*/  @!P2 IMAD.WIDE R68, R55, 0x40, R52 ;  /* 0x000000403744a825 */ /* 0x000fe200078e0234 */
[----:B------:R-:W-:-:S03]  /*08f0*/  @!P2 MOV R64, R62 ;  /* 0x0000003e0040a202 */ /* 0x000fc60000000f00 */
[----:B------:R-:W-:Y:S01]  /*0900*/  @!P3 IMAD.WIDE R78, R55, 0x40, R52 ;  /* 0x00000040374eb825 */ /* 0x000fe200078e0234 */
[----:B------:R-:W-:Y:S02]  /*0910*/  @!P5 MOV R84, R62 ;  /* 0x0000003e0054d202 */ /* 0x000fe40000000f00 */
[----:B------:R-:W1:Y:S01]  /*0920*/  @!P3 LDC.64 R80, c[0x0][0x248] ;  /* 0x00009200ff50bb82 */ /* 0x000e620000000a00 */
[----:B------:R-:W-:-:S07]  /*0930*/  @!P5 IMAD.MOV.U32 R85, RZ, RZ, R65 ;  /* 0x000000ffff55d224 */ /* 0x000fce00078e0041 */
[----:B------:R-:W2:Y:S08]  /*0940*/  @!P5 LDC.64 R82, c[0x0][0x248] ;  /* 0x00009200ff52db82 */ /* 0x000eb00000000a00 */
[----:B------:R-:W3:Y:S01]  /*0950*/  @!P2 LDC.64 R74, c[0x0][0x240] ;  /* 0x00009000ff4aab82 */ /* 0x000ee20000000a00 */
[-C--:B0-----:R-:W-:Y:S02]  /*0960*/  @!P2 IMAD R87, R69, R76.reuse, RZ ;  /* 0x0000004c4557a224 */ /* 0x081fe400078e02ff */
[----:B------:R-:W-:-:S04]  /*0970*/  @!P2 IMAD.WIDE.U32 R72, R68, R76, R64 ;  /* 0x0000004c4448a225 */ /* 0x000fc800078e0040 */
[----:B------:R-:W-:Y:S01]  /*0980*/  @!P2 IMAD R87, R68, R77, R87 ;  /* 0x0000004d4457a224 */ /* 0x000fe200078e0257 */
[----:B------:R-:W0:Y:S01]  /*0990*/  @!P3 LDC.64 R70, c[0x0][0x240] ;  /* 0x00009000ff46bb82 */ /* 0x000e220000000a00 */
[----:B------:R-:W-:Y:S02]  /*09a0*/  @!P3 IMAD.MOV.U32 R68, RZ, RZ, R62 ;  /* 0x000000ffff44b224 */ /* 0x000fe400078e003e */
[----:B------:R-:W-:Y:S02]  /*09b0*/  @!P3 IMAD.MOV.U32 R69, RZ, RZ, R65 ;  /* 0x000000ffff45b224 */ /* 0x000fe400078e0041 */
[----:B------:R-:W-:-:S03]  /*09c0*/  @!P5 IMAD.WIDE R76, R55, 0x40, R52 ;  /* 0x00000040374cd825 */ /* 0x000fc600078e0234 */
[----:B------:R-:W4:Y:S01]  /*09d0*/  @!P5 LDC.64 R66, c[0x0][0x240] ;  /* 0x00009000ff42db82 */ /* 0x000f220000000a00 */
[----:B-1----:R-:W-:-:S04]  /*09e0*/  @!P3 IMAD.WIDE.U32 R68, R78, R80, R68 ;  /* 0x000000504e44b225 */ /* 0x002fc800078e0044 */
[----:B------:R-:W-:Y:S02]  /*09f0*/  @!P3 IMAD R80, R79, R80, RZ ;  /* 0x000000504f50b224 */ /* 0x000fe400078e02ff */
[----:B--2---:R-:W-:Y:S01]  /*0a00*/  @!P5 IMAD R58, R77, R82, RZ ;  /* 0x000000524d3ad224 */ /* 0x004fe200078e02ff */
[----:B---3--:R-:W-:Y:S01]  /*0a10*/  @!P2 LEA R74, P0, R72, R74, 0x1 ;  /* 0x0000004a484aa211 */ /* 0x008fe200078008ff */
[----:B------:R-:W-:-:S04]  /*0a20*/  @!P5 IMAD.WIDE.U32 R84, R76, R82, R84 ;  /* 0x000000524c54d225 */ /* 0x000fc800078e0054 */
[----:B------:R-:W-:Y:S02]  /*0a30*/  @!P3 IMAD R81, R78, R81, R80 ;  /* 0x000000514e51b224 */ /* 0x000fe400078e0250 */
[----:B------:R-:W-:Y:S01]  /*0a40*/  @!P5 IMAD R83, R76, R83, R58 ;  /* 0x000000534c53d224 */ /* 0x000fe200078e023a */
[----:B0-----:R-:W-:Y:S01]  /*0a50*/  @!P3 LEA R70, P4, R68, R70, 0x1 ;  /* 0x000000464446b211 */ /* 0x001fe200078808ff */
[----:B------:R-:W-:Y:S01]  /*0a60*/  @!P2 IMAD.IADD R87, R73, 0x1, R87 ;  /* 0x000000014957a824 */ /* 0x000fe200078e0257 */
[----:B------:R-:W-:Y:S01]  /*0a70*/  @!P3 IADD3 R81, R69, R81, RZ ;  /* 0x000000514551b210 */ /* 0x000fe20007ffe0ff */
[----:B------:R-:W-:-:S03]  /*0a80*/  @!P5 IMAD.IADD R83, R85, 0x1, R83 ;  /* 0x000000015553d824 */ /* 0x000fc600078e0253 */
[----:B------:R-:W-:Y:S02]  /*0a90*/  @!P2 LEA.HI.X R75, R72, R75, R87, 0x1, P0 ;  /* 0x0000004b484ba211 */ /* 0x000fe400000f0c57 */
[----:B----4-:R-:W-:Y:S02]  /*0aa0*/  @!P5 LEA R66, P6, R84, R66, 0x1 ;  /* 0x000000425442d211 */ /* 0x010fe400078c08ff */
[----:B------:R-:W-:Y:S01]  /*0ab0*/  @!P3 LEA.HI.X R71, R68, R71, R81, 0x1, P4 ;  /* 0x000000474447b211 */ /* 0x000fe200020f0c51 */
[----:B------:R0:W5:Y:S01]  /*0ac0*/  @!P2 LDG.E.128 R28, desc[UR6][R74.64] ;  /* 0x000000064a1ca981 */ /* 0x000162000c1e1d00 */
[----:B------:R-:W-:-:S03]  /*0ad0*/  @!P5 LEA.HI.X R67, R84, R67, R83, 0x1, P6 ;  /* 0x000000435443d211 */ /* 0x000fc600030f0c53 */
[----:B------:R0:W5:Y:S04]  /*0ae0*/  @!P3 LDG.E.128 R32, desc[UR6][R70.64+0x80] ;  /* 0x000080064620b981 */ /* 0x000168000c1e1d00 */
[----:B------:R0:W5:Y:S02]  /*0af0*/  @!P5 LDG.E.128 R44, desc[UR6][R66.64+0x100] ;  /* 0x00010006422cd981 */ /* 0x000164000c1e1d00 */
.L_x_3105:
[----:B------:R-:W-:Y:S05]  /*0b00*/  BSYNC B0 ;  /* 0x0000000000007941 */ /* 0x000fea0003800000 */
.L_x_3104:
[----:B------:R-:W-:Y:S04]  /*0b10*/  BSSY B0, `(.L_x_3106) ;  /* 0x0000017000007945 */ /* 0x000fe80003800000 */
[----:B------:R-:W-:Y:S05]  /*0b20*/  @P1 BRA `(.L_x_3107) ;  /* 0x0000000000541947 */ /* 0x000fea0003800000 */
[----:B0-----:R-:W-:Y:S01]  /*0b30*/  IMAD.WIDE R66, R55, 0x40, R52 ;  /* 0x0000004037427825 */ /* 0x001fe200078e0234 */
[----:B------:R-:W-:Y:S01]  /*0b40*/  ULDC UR5, c[0x0][0x21c] ;  /* 0x0000870000057ab9 */ /* 0x000fe20000000800 */
[----:B------:R-:W-:Y:S01]  /*0b50*/  MOV R63, R65 ;  /* 0x00000041003f7202 */ /* 0x000fe20000000f00 */
[----:B------:R-:W-:Y:S01]  /*0b60*/  ULDC.64 UR12, c[0x0][0x248] ;  /* 0x00009200000c7ab9 */ /* 0x000fe20000000a00 */
[----:B------:R-:W-:Y:S01]  /*0b70*/  VIADD R64, R60, 0x40 ;  /* 0x000000403c407836 */ /* 0x000fe20000000000 */
[----:B------:R-:W-:Y:S02]  /*0b80*/  IADD3 R61, P0, R66, 0x20, RZ ;  /* 0x00000020423d7810 */ /* 0x000fe40007f1e0ff */
[C---:B------:R-:W-:Y:S01]  /*0b90*/  ISETP.GE.AND P1, PT, R60.reuse, UR5, PT ;  /* 0x000000053c007c0c */ /* 0x040fe2000bf26270 */
[----:B------:R-:W-:Y:S01]  /*0ba0*/  VIADD R60, R60, 0x80 ;  /* 0x000000803c3c7836 */ /* 0x000fe20000000000 */
[----:B------:R-:W-:Y:S01]  /*0bb0*/  ISETP.GE.AND P2, PT, R64, UR5, PT ;  /* 0x0000000540007c0c */ /* 0x000fe2000bf46270 */
[----:B------:R-:W-:-:S02]  /*0bc0*/  IMAD.X R58, RZ, RZ, R67, P0 ;  /* 0x000000ffff3a7224 */ /* 0x000fc400000e0643 */
[----:B------:R-:W-:Y:S01]  /*0bd0*/  IMAD.WIDE.U32 R62, R61, UR12, R62 ;  /* 0x0000000c3d3e7c25 */ /* 0x000fe2000f8e003e */
[----:B------:R-:W-:-:S03]  /*0be0*/  ISETP.GE.AND P3, PT, R60, UR5, PT ;  /* 0x000000053c007c0c */ /* 0x000fc6000bf66270 */
[----:B------:R-:W-:-:S04]  /*0bf0*/  IMAD R58, R58, UR12, RZ ;  /* 0x0000000c3a3a7c24 */ /* 0x000fc8000f8e02ff */
[----:B------:R-:W-:Y:S01]  /*0c00*/  IMAD R61, R61, UR13, R58 ;  /* 0x0000000d3d3d7c24 */ /* 0x000fe2000f8e023a */
[----:B------:R-:W-:Y:S02]  /*0c10*/  ULDC.64 UR12, c[0x0][0x240] ;  /* 0x00009000000c7ab9 */ /* 0x000fe40000000a00 */
[----:B------:R-:W-:Y:S02]  /*0c20*/  LEA R60, P0, R62, UR12, 0x1 ;  /* 0x0000000c3e3c7c11 */ /* 0x000fe4000f8008ff */
[----:B------:R-:W-:-:S04]  /*0c30*/  IADD3 R61, R63, R61, RZ ;  /* 0x0000003d3f3d7210 */ /* 0x000fc80007ffe0ff */
[----:B------:R-:W-:-:S05]  /*0c40*/  LEA.HI.X R61, R62, UR13, R61, 0x1, P0 ;  /* 0x0000000d3e3d7c11 */ /* 0x000fca00080f0c3d */
[----:B------:R1:W5:Y:S04]  /*0c50*/  @!P1 LDG.E.128 R36, desc[UR6][R60.64] ;  /* 0x000000063c249981 */ /* 0x000368000c1e1d00 */
[----:B------:R1:W5:Y:S04]  /*0c60*/  @!P2 LDG.E.128 R40, desc[UR6][R60.64+0x80] ;  /* 0x000080063c28a981 */ /* 0x000368000c1e1d00 */
[----:B------:R1:W5:Y:S02]  /*0c70*/  @!P3 LDG.E.128 R48, desc[UR6][R60.64+0x100] ;  /* 0x000100063c30b981 */ /* 0x000364000c1e1d00 */
.L_x_3107:
[----:B------:R-:W-:Y:S05]  /*0c80*/  BSYNC B0 ;  /* 0x0000000000007941 */ /* 0x000fea0003800000 */
.L_x_3106:
[C---:B0----5:R-:W-:Y:S01]  /*0c90*/  IMAD.U32 R75, R32.reuse, 0x10000, RZ ;  /* 0x00010000204b7824 */ /* 0x061fe200078e00ff */
[----:B------:R-:W-:Y:S01]  /*0ca0*/  LOP3.LUT R68, R32, 0xffff0000, RZ, 0xc0, !PT ;  /* 0xffff000020447812 */ /* 0x000fe200078ec0ff */
[----:B------:R-:W-:Y:S01]  /*0cb0*/  IMAD.U32 R67, R31, 0x10000, RZ ;  /* 0x000100001f437824 */ /* 0x000fe200078e00ff */
[----:B------:R-:W-:Y:S01]  /*0cc0*/  LOP3.LUT R74, R4, 0xffff0000, RZ, 0xc0, !PT ;  /* 0xffff0000044a7812 */ /* 0x000fe200078ec0ff */
[----:B------:R-:W-:Y:S01]  /*0cd0*/  IMAD.U32 R69, R29, 0x10000, RZ ;  /* 0x000100001d457824 */ /* 0x000fe200078e00ff */
[----:B------:R-:W-:Y:S01]  /*0ce0*/  LOP3.LUT R79, R28, 0xffff0000, RZ, 0xc0, !PT ;  /* 0xffff00001c4f7812 */ /* 0x000fe200078ec0ff */
[----:B------:R-:W-:Y:S01]  /*0cf0*/  IMAD.U32 R66, R6, 0x10000, RZ ;  /* 0x0001000006427824 */ /* 0x000fe200078e00ff */
[C---:B------:R-:W-:Y:S01]  /*0d00*/  SHF.L.U32 R65, R33.reuse, 0x10, RZ ;  /* 0x0000001021417819 */ /* 0x040fe200000006ff */
[----:B------:R-:W-:Y:S01]  /*0d10*/  IMAD.U32 R77, R30, 0x10000, RZ ;  /* 0x000100001e4d7824 */ /* 0x000fe200078e00ff */
[----:B------:R-:W-:Y:S01]  /*0d20*/  LOP3.LUT R32, R33, 0xffff0000, RZ, 0xc0, !PT ;  /* 0xffff000021207812 */ /* 0x000fe200078ec0ff */
[----:B------:R-:W-:Y:S01]  /*0d30*/  IMAD.U32 R63, R4, 0x10000, RZ ;  /* 0x00010000043f7824 */ /* 0x000fe200078e00ff */
[----:B------:R-:W-:Y:S01]  /*0d40*/  LOP3.LUT R71, R31, 0xffff0000, RZ, 0xc0, !PT ;  /* 0xffff00001f477812 */ /* 0x000fe200078ec0ff */
[----:B------:R-:W-:Y:S01]  /*0d50*/  IMAD.U32 R4, R11, 0x10000, RZ ;  /* 0x000100000b047824 */ /* 0x000fe200078e00ff */
[----:B------:R-:W-:Y:S01]  /*0d60*/  LOP3.LUT R33, R12, 0xffff0000, RZ, 0xc0, !PT ;  /* 0xffff00000c217812 */ /* 0x000fe200078ec0ff */
[----:B------:R-:W-:Y:S01]  /*0d70*/  FMUL.FTZ R74, R74, R79 ;  /* 0x0000004f4a4a7220 */ /* 0x000fe20000410000 */
[----:B------:R-:W-:Y:S01]  /*0d80*/  LOP3.LUT R76, R36, 0xffff0000, RZ, 0xc0, !PT ;  /* 0xffff0000244c7812 */ /* 0x000fe200078ec0ff */
[----:B------:R-:W-:Y:S01]  /*0d90*/  IMAD.U32 R58, R5, 0x10000, RZ ;  /* 0x00010000053a7824 */ /* 0x000fe200078e00ff */
[----:B------:R-:W-:Y:S01]  /*0da0*/  SHF.L.U32 R72, R28, 0x10, RZ ;  /* 0x000000101c487819 */ /* 0x000fe200000006ff */
[----:B------:R-:W-:Y:S01]  /*0db0*/  BSSY B0, `(.L_x_3108) ;  /* 0x00000a4000007945 */ /* 0x000fe20003800000 */
[----:B------:R-:W-:Y:S01]  /*0dc0*/  LOP3.LUT R73, R29, 0xffff0000, RZ, 0xc0, !PT ;  /* 0xffff00001d497812 */ /* 0x000fe200078ec0ff */
[----:B------:R-:W-:Y:S01]  /*0dd0*/  FMUL.FTZ R76, R33, R76 ;  /* 0x0000004c214c7220 */ /* 0x000fe20000410000 */
[C---:B------:R-:W-:Y:S01]  /*0de0*/  SHF.L.U32 R64, R8.reuse, 0x10, RZ ;  /* 0x0000001008407819 */ /* 0x040fe200000006ff */
[----:B------:R-:W-:Y:S01]  /*0df0*/  FFMA.FTZ R63, R63, R72, R74 ;  /* 0x000000483f3f7223 */ /* 0x000fe2000001004a */
[----:B------:R-:W-:Y:S01]  /*0e00*/  LOP3.LUT R31, R8, 0xffff0000, RZ, 0xc0, !PT ;  /* 0xffff0000081f7812 */ /* 0x000fe200078ec0ff */
[----:B------:R-:W-:Y:S01]  /*0e10*/  IMAD.U32 R8, R9, 0x10000, RZ ;  /* 0x0001000009087824 */ /* 0x000fe200078e00ff */
[----:B-1----:R-:W-:Y:S01]  /*0e20*/  LOP3.LUT R61, R6, 0xffff0000, RZ, 0xc0, !PT ;  /* 0xffff0000063d7812 */ /* 0x002fe200078ec0ff */
[----:B------:R-:W-:Y:S01]  /*0e30*/  IMAD.U32 R6, R10, 0x10000, RZ ;  /* 0x000100000a067824 */ /* 0x000fe200078e00ff */
[----:B------:R-:W-:Y:S01]  /*0e40*/  SHF.L.U32 R28, R7, 0x10, RZ ;  /* 0x00000010071c7819 */ /* 0x000fe200000006ff */
[----:B------:R-:W-:Y:S01]  /*0e50*/  IMAD.U32 R33, R37, 0x10000, RZ ;  /* 0x0001000025217824 */ /* 0x000fe200078e00ff */
[----:B------:R-:W-:Y:S01]  /*0e60*/  LOP3.LUT R60, R7, 0xffff0000, RZ, 0xc0, !PT ;  /* 0xffff0000073c7812 */ /* 0x000fe200078ec0ff */
[----:B------:R-:W-:Y:S01]  /*0e70*/  FFMA.FTZ R63, R58, R69, R63 ;  /* 0x000000453a3f7223 */ /* 0x000fe2000001003f */
[----:B------:R-:W-:-:S02]  /*0e80*/  LOP3.LUT R70, R30, 0xffff0000, RZ, 0xc0, !PT ;  /* 0xffff00001e467812 */ /* 0x000fc400078ec0ff */
[----:B------:R-:W-:Y:S02]  /*0e90*/  LOP3.LUT R29, R9, 0xffff0000, RZ, 0xc0, !PT ;  /* 0xffff0000091d7812 */ /* 0x000fe400078ec0ff */
[----:B------:R-:W-:Y:S02]  /*0ea0*/  LOP3.LUT R7, R10, 0xffff0000, RZ, 0xc0, !PT ;  /* 0xffff00000a077812 */ /* 0x000fe400078ec0ff */
[C---:B------:R-:W-:Y:S02]  /*0eb0*/  SHF.L.U32 R9, R34.reuse, 0x10, RZ ;  /* 0x0000001022097819 */ /* 0x040fe400000006ff */
[----:B------:R-:W-:Y:S02]  /*0ec0*/  LOP3.LUT R30, R34, 0xffff0000, RZ, 0xc0, !PT ;  /* 0xffff0000221e7812 */ /* 0x000fe400078ec0ff */
[----:B------:R-:W-:Y:S01]  /*0ed0*/  LOP3.LUT R10, R11, 0xffff0000, RZ, 0xc0, !PT ;  /* 0xffff00000b0a7812 */ /* 0x000fe200078ec0ff */
[----:B------:R-:W-:Y:S01]  /*0ee0*/  IMAD.U32 R11, R12, 0x10000, RZ ;  /* 0x000100000c0b7824 */ /* 0x000fe200078e00ff */
[----:B------:R-:W-:Y:S01]  /*0ef0*/  SHF.L.U32 R34, R36, 0x10, RZ ;  /* 0x0000001024227819 */ /* 0x000fe200000006ff */
[----:B------:R-:W-:Y:S01]  /*0f00*/  IMAD.U32 R12, R13, 0x10000, RZ ;  /* 0x000100000d0c7824 */ /* 0x000fe200078e00ff */
[----:B------:R-:W-:Y:S01]  /*0f10*/  LOP3.LUT R62, R5, 0xffff0000, RZ, 0xc0, !PT ;  /* 0xffff0000053e7812 */ /* 0x000fe200078ec0ff */
[----:B------:R-:W-:Y:S01]  /*0f20*/  IMAD.U32 R5, R35, 0x10000, RZ ;  /* 0x0001000023057824 */ /* 0x000fe200078e00ff */
[----:B------:R-:W-:Y:S01]  /*0f30*/  LOP3.LUT R13, R13, 0xffff0000, RZ, 0xc0, !PT ;  /* 0xffff00000d0d7812 */ /* 0x000fe200078ec0ff */
[----:B------:R-:W-:Y:S01]  /*0f40*/  FFMA.FTZ R11, R11, R34, R76 ;  /* 0x000000220b0b7223 */ /* 0x000fe2000001004c */
[----:B------:R-:W-:Y:S01]  /*0f50*/  LOP3.LUT R36, R37, 0xffff0000, RZ, 0xc0, !PT ;  /* 0xffff000025247812 */ /* 0x000fe200078ec0ff */
[----:B------:R-:W-:Y:S01]  /*0f60*/  FFMA.FTZ R63, R62, R73, R63 ;  /* 0x000000493e3f7223 */ /* 0x000fe2000001003f */
[----:B------:R-:W-:-:S02]  /*0f70*/  IMAD.U32 R34, R38, 0x10000, RZ ;  /* 0x0001000026227824 */ /* 0x000fc400078e00ff */
[----:B------:R-:W-:Y:S01]  /*0f80*/  FFMA.FTZ R12, R12, R33, R11 ;  /* 0x000000210c0c7223 */ /* 0x000fe2000001000b */
[----:B------:R-:W-:Y:S01]  /*0f90*/  SHF.L.U32 R11, R14, 0x10, RZ ;  /* 0x000000100e0b7819 */ /* 0x000fe200000006ff */
[----:B------:R-:W-:Y:S01]  /*0fa0*/  FFMA.FTZ R66, R66, R77, R63 ;  /* 0x0000004d42427223 */ /* 0x000fe2000001003f */
[----:B------:R-:W-:Y:S01]  /*0fb0*/  LOP3.LUT R35, R35, 0xffff0000, RZ, 0xc0, !PT ;  /* 0xffff000023237812 */ /* 0x000fe200078ec0ff */
[----:B------:R-:W-:Y:S01]  /*0fc0*/  FFMA.FTZ R36, R13, R36, R12 ;  /* 0x000000240d247223 */ /* 0x000fe2000001000c */
[----:B------:R-:W-:Y:S01]  /*0fd0*/  LOP3.LUT R12, R14, 0xffff0000, RZ, 0xc0, !PT ;  /* 0xffff00000e0c7812 */ /* 0x000fe200078ec0ff */
[----:B------:R-:W-:Y:S01]  /*0fe0*/  FFMA.FTZ R61, R61, R70, R66 ;  /* 0x000000463d3d7223 */ /* 0x000fe20000010042 */
[----:B------:R-:W-:Y:S01]  /*0ff0*/  LOP3.LUT R13, R38, 0xffff0000, RZ, 0xc0, !PT ;  /* 0xffff0000260d7812 */ /* 0x000fe200078ec0ff */
[----:B------:R-:W-:Y:S01]  /*1000*/  FFMA.FTZ R33, R11, R34, R36 ;  /* 0x000000220b217223 */ /* 0x000fe20000010024 */
[----:B------:R-:W-:Y:S01]  /*1010*/  SHF.L.U32 R34, R39, 0x10, RZ ;  /* 0x0000001027227819 */ /* 0x000fe200000006ff */
[----:B------:R-:W-:-:S02]  /*1020*/  IMAD.U32 R11, R15, 0x10000, RZ ;  /* 0x000100000f0b7824 */ /* 0x000fc400078e00ff */
[----:B------:R-:W-:Y:S01]  /*1030*/  FFMA.FTZ R61, R28, R67, R61 ;  /* 0x000000431c3d7223 */ /* 0x000fe2000001003d */
[----:B------:R-:W-:Y:S01]  /*1040*/  FFMA.FTZ R12, R12, R13, R33 ;  /* 0x0000000d0c0c7223 */ /* 0x000fe20000010021 */
[----:B------:R-:W-:Y:S02]  /*1050*/  LOP3.LUT R14, R15, 0xffff0000, RZ, 0xc0, !PT ;  /* 0xffff00000f0e7812 */ /* 0x000fe400078ec0ff */
[----:B------:R-:W-:Y:S01]  /*1060*/  LOP3.LUT R39, R39, 0xffff0000, RZ, 0xc0, !PT ;  /* 0xffff000027277812 */ /* 0x000fe200078ec0ff */
[----:B------:R-:W-:Y:S01]  /*1070*/  FFMA.FTZ R13, R11, R34, R12 ;  /* 0x000000220b0d7223 */ /* 0x000fe2000001000c */
[----:B------:R-:W-:Y:S01]  /*1080*/  FFMA.FTZ R61, R60, R71, R61 ;  /* 0x000000473c3d7223 */ /* 0x000fe2000001003d */
[----:B------:R-:W-:Y:S01]  /*1090*/  SHF.L.U32 R28, R40, 0x10, RZ ;  /* 0x00000010281c7819 */ /* 0x000fe200000006ff */
[----:B------:R-:W-:Y:S02]  /*10a0*/  IMAD.U32 R11, R16, 0x10000, RZ ;  /* 0x00010000100b7824 */ /* 0x000fe400078e00ff */
[----:B------:R-:W-:Y:S01]  /*10b0*/  FFMA.FTZ R14, R14, R39, R13 ;  /* 0x000000270e0e7223 */ /* 0x000fe2000001000d */
[----:B------:R-:W-:Y:S01]  /*10c0*/  FFMA.FTZ R64, R64, R75, R61 ;  /* 0x0000004b40407223 */ /* 0x000fe2000001003d */
[----:B------:R-:W-:-:S02]  /*10d0*/  LOP3.LUT R12, R16, 0xffff0000, RZ, 0xc0, !PT ;  /* 0xffff0000100c7812 */ /* 0x000fc400078ec0ff */
[----:B------:R-:W-:Y:S01]  /*10e0*/  LOP3.LUT R13, R40, 0xffff0000, RZ, 0xc0, !PT ;  /* 0xffff0000280d7812 */ /* 0x000fe200078ec0ff */
[----:B------:R-:W-:Y:S01]  /*10f0*/  FFMA.FTZ R15, R11, R28, R14 ;  /* 0x0000001c0b0f7223 */ /* 0x000fe2000001000e */
[----:B------:R-:W-:Y:S01]  /*1100*/  FFMA.FTZ R31, R31, R68, R64 ;  /* 0x000000441f1f7223 */ /* 0x000fe20000010040 */
[----:B------:R-:W-:Y:S01]  /*1110*/  SHF.L.U32 R14, R41, 0x10, RZ ;  /* 0x00000010290e7819 */ /* 0x000fe200000006ff */
[C---:B------:R-:W-:Y:S02]  /*1120*/  IMAD.U32 R11, R17.reuse, 0x10000, RZ ;  /* 0x00010000110b7824 */ /* 0x040fe400078e00ff */
[----:B------:R-:W-:Y:S01]  /*1130*/  FFMA.FTZ R12, R12, R13, R15 ;  /* 0x0000000d0c0c7223 */ /* 0x000fe2000001000f */
[----:B------:R-:W-:Y:S01]  /*1140*/  FFMA.FTZ R8, R8, R65, R31 ;  /* 0x0000004108087223 */ /* 0x000fe2000001001f */
[----:B------:R-:W-:Y:S01]  /*1150*/  LOP3.LUT R16, R17, 0xffff0000, RZ, 0xc0, !PT ;  /* 0xffff000011107812 */ /* 0x000fe200078ec0ff */
[----:B------:R-:W-:Y:S01]  /*1160*/  IMAD.U32 R17, R46, 0x10000, RZ ;  /* 0x000100002e117824 */ /* 0x000fe200078e00ff */
[----:B------:R-:W-:Y:S01]  /*1170*/  LOP3.LUT R41, R41, 0xffff0000, RZ, 0xc0, !PT ;  /* 0xffff000029297812 */ /* 0x000fe200078ec0ff */
[----:B------:R-:W-:Y:S01]  /*1180*/  FFMA.FTZ R13, R11, R14, R12 ;  /* 0x0000000e0b0d7223 */ /* 0x000fe2000001000c */
[----:B------:R-:W-:Y:S01]  /*1190*/  FFMA.FTZ R29, R29, R32, R8 ;  /* 0x000000201d1d7223 */ /* 0x000fe20000010008 */
[C---:B------:R-:W-:Y:S01]  /*11a0*/  IMAD.U32 R8, R18.reuse, 0x10000, RZ ;  /* 0x0001000012087824 */ /* 0x040fe200078e00ff */
[----:B------:R-:W-:Y:S01]  /*11b0*/  LOP3.LUT R11, R18, 0xffff0000, RZ, 0xc0, !PT ;  /* 0xffff0000120b7812 */ /* 0x000fe200078ec0ff */
[----:B------:R-:W-:Y:S01]  /*11c0*/  FFMA.FTZ R41, R16, R41, R13 ;  /* 0x0000002910297223 */ /* 0x000fe2000001000d */
[----:B------:R-:W-:-:S02]  /*11d0*/  IMAD.U32 R13, R42, 0x10000, RZ ;  /* 0x000100002a0d7824 */ /* 0x000fc400078e00ff */
[----:B------:R-:W-:Y:S01]  /*11e0*/  FFMA.FTZ R6, R6, R9, R29 ;  /* 0x0000000906067223 */ /* 0x000fe2000001001d */
[----:B------:R-:W-:Y:S01]  /*11f0*/  LOP3.LUT R14, R42, 0xffff0000, RZ, 0xc0, !PT ;  /* 0xffff00002a0e7812 */ /* 0x000fe200078ec0ff */
[----:B------:R-:W-:Y:S02]  /*1200*/  FFMA.FTZ R16, R8, R13, R41 ;  /* 0x0000000d08107223 */ /* 0x000fe40000010029 */
[----:B------:R-:W-:Y:S01]  /*1210*/  FFMA.FTZ R13, R7, R30, R6 ;  /* 0x0000001e070d7223 */ /* 0x000fe20000010006 */
[----:B------:R-:W-:Y:S01]  /*1220*/  SHF.L.U32 R12, R19, 0x10, RZ ;  /* 0x00000010130c7819 */ /* 0x000fe200000006ff */
[----:B------:R-:W-:Y:S01]  /*1230*/  IMAD.U32 R6, R20, 0x10000, RZ ;  /* 0x0001000014067824 */ /* 0x000fe200078e00ff */
[----:B------:R-:W-:Y:S01]  /*1240*/  SHF.L.U32 R15, R43, 0x10, RZ ;  /* 0x000000102b0f7819 */ /* 0x000fe200000006ff */
[----:B------:R-:W-:Y:S01]  /*1250*/  FFMA.FTZ R29, R11, R14, R16 ;  /* 0x0000000e0b1d7223 */ /* 0x000fe20000010010 */
[----:B------:R-:W-:Y:S01]  /*1260*/  FFMA.FTZ R13, R4, R5, R13 ;  /* 0x00000005040d7223 */ /* 0x000fe2000001000d */
[----:B------:R-:W-:Y:S01]  /*1270*/  LOP3.LUT R18, R19, 0xffff0000, RZ, 0xc0, !PT ;  /* 0xffff000013127812 */ /* 0x000fe200078ec0ff */
[----:B------:R-:W-:Y:S01]  /*1280*/  IMAD.U32 R5, R44, 0x10000, RZ ;  /* 0x000100002c057824 */ /* 0x000fe200078e00ff */
[----:B------:R-:W-:Y:S01]  /*1290*/  LOP3.LUT R43, R43, 0xffff0000, RZ, 0xc0, !PT ;  /* 0xffff00002b2b7812 */ /* 0x000fe200078ec0ff */
[----:B------:R-:W-:Y:S01]  /*12a0*/  FFMA.FTZ R15, R12, R15, R29 ;  /* 0x0000000f0c0f7223 */ /* 0x000fe2000001001d */
[----:B------:R-:W-:Y:S01]  /*12b0*/  FFMA.FTZ R35, R10, R35, R13 ;  /* 0x000000230a237223 */ /* 0x000fe2000001000d */
[----:B------:R-:W-:Y:S01]  /*12c0*/  SHF.L.U32 R13, R48, 0x10, RZ ;  /* 0x00000010300d7819 */ /* 0x000fe200000006ff */
[----:B------:R-:W-:-:S02]  /*12d0*/  IMAD.U32 R4, R24, 0x10000, RZ ;  /* 0x0001000018047824 */ /* 0x000fc400078e00ff */
[----:B------:R-:W-:Y:S01]  /*12e0*/  FFMA.FTZ R15, R18, R43, R15 ;  /* 0x0000002b120f7223 */ /* 0x000fe2000001000f */
[----:B------:R-:W-:Y:S01]  /*12f0*/  LOP3.LUT R20, R20, 0xffff0000, RZ, 0xc0, !PT ;  /* 0xffff000014147812 */ /* 0x000fe200078ec0ff */
[----:B------:R-:W-:Y:S01]  /*1300*/  FFMA.FTZ R35, R6, R5, R35 ;  /* 0x0000000506237223 */ /* 0x000fe20000010023 */
[----:B------:R-:W-:Y:S01]  /*1310*/  LOP3.LUT R11, R44, 0xffff0000, RZ, 0xc0, !PT ;  /* 0xffff00002c0b7812 */ /* 0x000fe200078ec0ff */
[----:B------:R-:W-:Y:S01]  /*1320*/  FFMA.FTZ R13, R4, R13, R15 ;  /* 0x0000000d040d7223 */ /* 0x000fe2000001000f */
[----:B------:R-:W-:Y:S01]  /*1330*/  LOP3.LUT R24, R24, 0xffff0000, RZ, 0xc0, !PT ;  /* 0xffff000018187812 */ /* 0x000fe200078ec0ff */
[----:B------:R-:W-:Y:S01]  /*1340*/  IMAD.U32 R4, R25, 0x10000, RZ ;  /* 0x0001000019047824 */ /* 0x000fe200078e00ff */
[----:B------:R-:W-:Y:S01]  /*1350*/  LOP3.LUT R5, R48, 0xffff0000, RZ, 0xc0, !PT ;  /* 0xffff000030057812 */ /* 0x000fe200078ec0ff */
[----:B------:R-:W-:Y:S01]  /*1360*/  FFMA.FTZ R20, R20, R11, R35 ;  /* 0x0000000b14147223 */ /* 0x000fe20000010023 */
[----:B------:R-:W-:Y:S01]  /*1370*/  SHF.L.U32 R7, R21, 0x10, RZ ;  /* 0x0000001015077819 */ /* 0x000fe200000006ff */
[----:B------:R-:W-:Y:S01]  /*1380*/  IMAD.U32 R8, R22, 0x10000, RZ ;  /* 0x0001000016087824 */ /* 0x000fe200078e00ff */
[----:B------:R-:W-:Y:S01]  /*1390*/  SHF.L.U32 R14, R45, 0x10, RZ ;  /* 0x000000102d0e7819 */ /* 0x000fe200000006ff */
[----:B------:R-:W-:Y:S01]  /*13a0*/  FFMA.FTZ R5, R24, R5, R13 ;  /* 0x0000000518057223 */ /* 0x000fe2000001000d */
[----:B------:R-:W-:Y:S01]  /*13b0*/  SHF.L.U32 R11, R49, 0x10, RZ ;  /* 0x00000010310b7819 */ /* 0x000fe200000006ff */
[----:B------:R-:W0:Y:S01]  /*13c0*/  LDC.64 R12, c[0x0][0x2d0] ;  /* 0x0000b400ff0c7b82 */ /* 0x000e220000000a00 */
        /* <DEDUP_REMOVED lines=9> */
[----:B------:R-:W1:Y:S01]  /*1460*/  LDC.64 R14, c[0x0][0x2d8] ;  /* 0x0000b600ff0e7b82 */ /* 0x000e620000000a00 */
[----:B------:R-:W-:Y:S01]  /*1470*/  LOP3.LUT R22, R22, 0xffff0000, RZ, 0xc0, !PT ;  /* 0xffff000016167812 */ /* 0x000fe200078ec0ff */
        /* <DEDUP_REMOVED lines=8> */
[----:B------:R-:W-:Y:S01]  /*1500*/  IMAD.U32 R4, R27, 0x10000, RZ ;  /* 0x000100001b047824 */ /* 0x000fe200078e00ff */
[----:B------:R-:W-:Y:S01]  /*1510*/  SHF.L.U32 R28, R47, 0x10, RZ ;  /* 0x000000102f1c7819 */ /* 0x000fe200000006ff */
[----:B------:R-:W-:Y:S01]  /*1520*/  FFMA.FTZ R7, R26, R7, R25 ;  /* 0x000000071a077223 */ /* 0x000fe20000010019 */
[----:B------:R-:W-:-:S02]  /*1530*/  SHF.L.U32 R5, R51, 0x10, RZ ;  /* 0x0000001033057819 */ /* 0x000fc400000006ff */
[----:B------:R-:W-:Y:S01]  /*1540*/  LOP3.LUT R23, R23, 0xffff0000, RZ, 0xc0, !PT ;  /* 0xffff000017177812 */ /* 0x000fe200078ec0ff */
[----:B------:R-:W-:Y:S01]  /*1550*/  FFMA.FTZ R22, R9, R28, R22 ;  /* 0x0000001c09167223 */ /* 0x000fe20000010016 */
[----:B------:R-:W-:Y:S01]  /*1560*/  LOP3.LUT R30, R47, 0xffff0000, RZ, 0xc0, !PT ;  /* 0xffff00002f1e7812 */ /* 0x000fe200078ec0ff */
[----:B------:R-:W-:Y:S01]  /*1570*/  FFMA.FTZ R4, R4, R5, R7 ;  /* 0x0000000504047223 */ /* 0x000fe20000010007 */
[----:B------:R-:W-:Y:S02]  /*1580*/  LOP3.LUT R27, R27, 0xffff0000, RZ, 0xc0, !PT ;  /* 0xffff00001b1b7812 */ /* 0x000fe400078ec0ff */
[----:B------:R-:W-:Y:S01]  /*1590*/  LOP3.LUT R6, R51, 0xffff0000, RZ, 0xc0, !PT ;  /* 0xffff000033067812 */ /* 0x000fe200078ec0ff */
[----:B------:R-:W-:Y:S01]  /*15a0*/  FFMA.FTZ R22, R23, R30, R22 ;  /* 0x0000001e17167223 */ /* 0x000fe20000010016 */
[----:B------:R-:W-:-:S03]  /*15b0*/  ISETP.NE.AND P0, PT, R54, RZ, PT ;  /* 0x000000ff3600720c */ /* 0x000fc60003f05270 */
[----:B------:R-:W-:Y:S01]  /*15c0*/  FFMA.FTZ R6, R27, R6, R4 ;  /* 0x000000061b067223 */ /* 0x000fe20000010004 */
[----:B------:R-:W2:Y:S04]  /*15d0*/  SHFL.BFLY PT, R5, R22, 0x4, 0x1f ;  /* 0x0c801f0016057f89 */ /* 0x000ea800000e0000 */
[----:B------:R-:W3:Y:S01]  /*15e0*/  SHFL.BFLY PT, R7, R6, 0x4, 0x1f ;  /* 0x0c801f0006077f89 */ /* 0x000ee200000e0000 */
[----:B--2---:R-:W-:Y:S01]  /*15f0*/  FADD.FTZ R5, R22, R5 ;  /* 0x0000000516057221 */ /* 0x004fe20000010000 */
[----:B---3--:R-:W-:-:S04]  /*1600*/  FADD.FTZ R8, R6, R7 ;  /* 0x0000000706087221 */ /* 0x008fc80000010000 */
[----:B------:R-:W2:Y:S04]  /*1610*/  SHFL.BFLY PT, R4, R5, 0x2, 0x1f ;  /* 0x0c401f0005047f89 */ /* 0x000ea800000e0000 */
[----:B------:R-:W3:Y:S01]  /*1620*/  SHFL.BFLY PT, R7, R8, 0x2, 0x1f ;  /* 0x0c401f0008077f89 */ /* 0x000ee200000e0000 */
[----:B--2---:R-:W-:Y:S01]  /*1630*/  FADD.FTZ R4, R5, R4 ;  /* 0x0000000405047221 */ /* 0x004fe20000010000 */
[----:B---3--:R-:W-:-:S04]  /*1640*/  FADD.FTZ R9, R8, R7 ;  /* 0x0000000708097221 */ /* 0x008fc80000010000 */
[----:B------:R-:W2:Y:S04]  /*1650*/  SHFL.BFLY PT, R7, R4, 0x1, 0x1f ;  /* 0x0c201f0004077f89 */ /* 0x000ea800000e0000 */
[----:B------:R-:W3:Y:S01]  /*1660*/  SHFL.BFLY PT, R10, R9, 0x1, 0x1f ;  /* 0x0c201f00090a7f89 */ /* 0x000ee200000e0000 */
[----:B--2---:R-:W-:Y:S01]  /*1670*/  FADD.FTZ R16, R4, R7 ;  /* 0x0000000704107221 */ /* 0x004fe20000010000 */
[----:B---3--:R-:W-:Y:S01]  /*1680*/  FADD.FTZ R17, R9, R10 ;  /* 0x0000000a09117221 */ /* 0x008fe20000010000 */
[----:B01----:R-:W-:Y:S06]  /*1690*/  @P0 BRA `(.L_x_3109) ;  /* 0x0000000000540947 */ /* 0x003fec0003800000 */
[----:B------:R-:W0:Y:S01]  /*16a0*/  LDC.64 R8, c[0x0][0x278] ;  /* 0x00009e00ff087b82 */ /* 0x000e220000000a00 */
[----:B------:R-:W-:Y:S01]  /*16b0*/  SHF.R.S32.HI R3, RZ, 0x1f, R2 ;  /* 0x0000001fff037819 */ /* 0x000fe20000011402 */
[----:B------:R-:W-:Y:S01]  /*16c0*/  ULDC.64 UR12, c[0x0][0x260] ;  /* 0x00009800000c7ab9 */ /* 0x000fe20000000a00 */
[----:B------:R-:W-:-:S05]  /*16d0*/  ISETP.GE.AND P1, PT, R52, R59, PT ;  /* 0x0000003b3400720c */ /* 0x000fca0003f26270 */
[----:B------:R-:W1:Y:S01]  /*16e0*/  LDC.64 R10, c[0x0][0x280] ;  /* 0x0000a000ff0a7b82 */ /* 0x000e620000000a00 */
[C---:B0-----:R-:W-:Y:S02]  /*16f0*/  IMAD R6, R8.reuse, UR10, RZ ;  /* 0x0000000a08067c24 */ /* 0x041fe4000f8e02ff */
[----:B------:R-:W-:-:S04]  /*1700*/  IMAD.WIDE.U32 R4, R8, UR8, R2 ;  /* 0x0000000808047c25 */ /* 0x000fc8000f8e0002 */
[----:B------:R-:W-:Y:S02]  /*1710*/  IMAD R7, R9, UR8, R6 ;  /* 0x0000000809077c24 */ /* 0x000fe4000f8e0206 */
[C---:B-1----:R-:W-:Y:S02]  /*1720*/  IMAD R6, R10.reuse, UR11, RZ ;  /* 0x0000000b0a067c24 */ /* 0x042fe4000f8e02ff */
[----:B------:R-:W-:Y:S02]  /*1730*/  IMAD.IADD R5, R5, 0x1, R7 ;  /* 0x0000000105057824 */ /* 0x000fe400078e0207 */
[----:B------:R-:W-:Y:S02]  /*1740*/  IMAD R7, R11, UR9, R6 ;  /* 0x000000090b077c24 */ /* 0x000fe4000f8e0206 */
[----:B------:R-:W-:-:S03]  /*1750*/  IMAD.WIDE.U32 R4, R10, UR9, R4 ;  /* 0x000000090a047c25 */ /* 0x000fc6000f8e0004 */
[----:B------:R-:W-:-:S04]  /*1760*/  IADD3 R6, P0, R52, R4, RZ ;  /* 0x0000000434067210 */ /* 0x000fc80007f1e0ff */
[----:B------:R-:W-:Y:S02]  /*1770*/  IADD3.X R5, R53, R5, R7, P0, !PT ;  /* 0x0000000535057210 */ /* 0x000fe400007fe407 */
[----:B------:R-:W-:Y:S02]  /*1780*/  LEA R4, P2, R6, UR12, 0x2 ;  /* 0x0000000c06047c11 */ /* 0x000fe4000f8410ff */
[----:B------:R-:W-:Y:S02]  /*1790*/  ISETP.GE.AND P0, PT, R0, R59, PT ;  /* 0x0000003b0000720c */ /* 0x000fe40003f06270 */
[----:B------:R-:W-:Y:S02]  /*17a0*/  LEA.HI.X R5, R6, UR13, R5, 0x2, P2 ;  /* 0x0000000d06057c11 */ /* 0x000fe400090f1405 */
[----:B------:R-:W-:Y:S02]  /*17b0*/  FSEL R7, R16, RZ, !P1 ;  /* 0x000000ff10077208 */ /* 0x000fe40004800000 */
[----:B------:R-:W-:-:S03]  /*17c0*/  FSEL R9, R17, RZ, !P0 ;  /* 0x000000ff11097208 */ /* 0x000fc60004000000 */
[----:B------:R0:W-:Y:S04]  /*17d0*/  STG.E desc[UR6][R4.64], R7 ;  /* 0x0000000704007986 */ /* 0x0001e8000c101906 */
[----:B------:R0:W-:Y:S02]  /*17e0*/  STG.E desc[UR6][R4.64+0x80], R9 ;  /* 0x0000800904007986 */ /* 0x0001e4000c101906 */
.L_x_3109:
[----:B------:R-:W-:Y:S05]  /*17f0*/  BSYNC B0 ;  /* 0x0000000000007941 */ /* 0x000fea0003800000 */
.L_x_3108:
[----:B------:R-:W-:Y:S01]  /*1800*/  UIADD3 UR4, UR4, 0x3f, URZ ;  /* 0x0000003f04047890 */ /* 0x000fe2000fffe03f */
[----:B------:R-:W-:Y:S01]  /*1810*/  IMAD R0, R55, 0x3000, RZ ;  /* 0x0000300037007824 */ /* 0x000fe200078e02ff */
[----:B0-----:R-:W-:Y:S01]  /*1820*/  SHF.L.U32 R5, R57, 0x2, RZ ;  /* 0x0000000239057819 */ /* 0x001fe200000006ff */
[----:B------:R-:W-:Y:S01]  /*1830*/  IMAD R6, R14, UR11, RZ ;  /* 0x0000000b0e067c24 */ /* 0x000fe2000f8e02ff */
[----:B------:R-:W-:Y:S01]  /*1840*/  USHF.R.S32.HI UR5, URZ, 0x1f, UR4 ;  /* 0x0000001f3f057899 */ /* 0x000fe20008011404 */
[----:B------:R-:W-:Y:S01]  /*1850*/  BSSY B0, `(.L_x_3110) ;  /* 0x0000025000007945 */ /* 0x000fe20003800000 */
[----:B------:R-:W-:Y:S01]  /*1860*/  SHF.R.S32.HI R7, RZ, 0x1f, R5 ;  /* 0x0000001fff077819 */ /* 0x000fe20000011405 */
[----:B------:R-:W-:Y:S01]  /*1870*/  IMAD R9, R15, UR9, R6 ;  /* 0x000000090f097c24 */ /* 0x000fe2000f8e0206 */
[----:B------:R-:W-:Y:S01]  /*1880*/  IADD3 R4, P0, R0, R5, RZ ;  /* 0x0000000500047210 */ /* 0x000fe20007f1e0ff */
[----:B------:R-:W-:-:S03]  /*1890*/  ULEA.HI UR5, UR5, UR4, URZ, 0x6 ;  /* 0x0000000405057291 */ /* 0x000fc6000f8f303f */
[----:B------:R-:W-:Y:S01]  /*18a0*/  LEA.HI.X.SX32 R5, R0, R7, 0x1, P0 ;  /* 0x0000000700057211 */ /* 0x000fe200000f0eff */
[----:B------:R-:W-:Y:S01]  /*18b0*/  ULOP3.LUT UR5, UR5, 0xffffffc0, URZ, 0xc0, !UPT ;  /* 0xffffffc005057892 */ /* 0x000fe2000f8ec03f */
[C---:B------:R-:W-:Y:S02]  /*18c0*/  IMAD R0, R12.reuse, UR10, RZ ;  /* 0x0000000a0c007c24 */ /* 0x040fe4000f8e02ff */
[----:B------:R-:W-:-:S04]  /*18d0*/  IMAD.WIDE.U32 R4, R12, UR8, R4 ;  /* 0x000000080c047c25 */ /* 0x000fc8000f8e0004 */
[----:B------:R-:W-:Y:S01]  /*18e0*/  IMAD R7, R13, UR8, R0 ;  /* 0x000000080d077c24 */ /* 0x000fe2000f8e0200 */
[----:B------:R-:W-:-:S03]  /*18f0*/  IADD3 R0, -R2, UR5, RZ ;  /* 0x0000000502007c10 */ /* 0x000fc6000fffe1ff */
[----:B------:R-:W-:Y:S01]  /*1900*/  IMAD.IADD R5, R5, 0x1, R7 ;  /* 0x0000000105057824 */ /* 0x000fe200078e0207 */
[----:B------:R-:W-:Y:S01]  /*1910*/  ISETP.GE.AND P0, PT, R57, R0, PT ;  /* 0x000000003900720c */ /* 0x000fe20003f06270 */
[----:B------:R-:W-:-:S03]  /*1920*/  IMAD.WIDE.U32 R6, R14, UR9, R4 ;  /* 0x000000090e067c25 */ /* 0x000fc6000f8e0004 */
[----:B------:R-:W-:Y:S02]  /*1930*/  ISETP.GT.OR P0, PT, R57, 0x3f, P0 ;  /* 0x0000003f3900780c */ /* 0x000fe40000704670 */
[----:B------:R-:W-:-:S11]  /*1940*/  IADD3 R9, R7, R9, RZ ;  /* 0x0000000907097210 */ /* 0x000fd60007ffe0ff */
[----:B------:R-:W-:Y:S05]  /*1950*/  @P0 BRA `(.L_x_3111) ;  /* 0x0000000000500947 */ /* 0x000fea0003800000 */
[----:B------:R-:W0:Y:S01]  /*1960*/  LDC.64 R10, c[0x0][0x2a8] ;  /* 0x0000aa00ff0a7b82 */ /* 0x000e220000000a00 */
[----:B------:R-:W-:Y:S01]  /*1970*/  SHF.R.S32.HI R3, RZ, 0x1f, R57 ;  /* 0x0000001fff037819 */ /* 0x000fe20000011439 */
[----:B------:R-:W-:Y:S01]  /*1980*/  ULDC.64 UR4, c[0x0][0x2a0] ;  /* 0x0000a80000047ab9 */ /* 0x000fe20000000a00 */
[----:B------:R-:W-:-:S04]  /*1990*/  IADD3 R4, P0, R2, R57, RZ ;  /* 0x0000003902047210 */ /* 0x000fc80007f1e0ff */
[----:B------:R-:W-:Y:S01]  /*19a0*/  LEA.HI.X.SX32 R5, R2, R3, 0x1, P0 ;  /* 0x0000000302057211 */ /* 0x000fe200000f0eff */
[----:B------:R-:W1:Y:S01]  /*19b0*/  LDC.64 R12, c[0x0][0x2b0] ;  /* 0x0000ac00ff0c7b82 */ /* 0x000e620000000a00 */
[----:B------:R-:W-:Y:S01]  /*19c0*/  FSETP.NEU.FTZ.AND P0, PT, R56, -INF , PT ;  /* 0xff8000003800780b */ /* 0x000fe20003f1d000 */
[C---:B0-----:R-:W-:Y:S02]  /*19d0*/  IMAD R0, R10.reuse, UR10, RZ ;  /* 0x0000000a0a007c24 */ /* 0x041fe4000f8e02ff */
[----:B------:R-:W-:-:S04]  /*19e0*/  IMAD.WIDE.U32 R2, R10, UR8, R4 ;  /* 0x000000080a027c25 */ /* 0x000fc8000f8e0004 */
[----:B------:R-:W-:Y:S02]  /*19f0*/  IMAD R11, R11, UR8, R0 ;  /* 0x000000080b0b7c24 */ /* 0x000fe4000f8e0200 */
[----:B-1----:R-:W-:Y:S02]  /*1a00*/  IMAD R0, R12, UR11, RZ ;  /* 0x0000000b0c007c24 */ /* 0x002fe4000f8e02ff */
[----:B------:R-:W-:Y:S02]  /*1a10*/  IMAD.IADD R3, R3, 0x1, R11 ;  /* 0x0000000103037824 */ /* 0x000fe400078e020b */
[----:B------:R-:W-:Y:S02]  /*1a20*/  IMAD R5, R13, UR9, R0 ;  /* 0x000000090d057c24 */ /* 0x000fe4000f8e0200 */
[----:B------:R-:W-:Y:S01]  /*1a30*/  FMUL.FTZ R0, R56, 1.4426950216293334961 ;  /* 0x3fb8aa3b38007820 */ /* 0x000fe20000410000 */
[----:B------:R-:W-:-:S05]  /*1a40*/  IMAD.WIDE.U32 R2, R12, UR9, R2 ;  /* 0x000000090c027c25 */ /* 0x000fca000f8e0002 */
[----:B------:R-:W-:Y:S02]  /*1a50*/  IADD3 R3, R3, R5, RZ ;  /* 0x0000000503037210 */ /* 0x000fe40007ffe0ff */
[----:B------:R-:W-:-:S04]  /*1a60*/  LEA R4, P1, R2, UR4, 0x2 ;  /* 0x0000000402047c11 */ /* 0x000fc8000f8210ff */
[----:B------:R-:W-:Y:S02]  /*1a70*/  LEA.HI.X R5, R2, UR5, R3, 0x2, P1 ;  /* 0x0000000502057c11 */ /* 0x000fe400088f1403 */
[----:B------:R-:W-:-:S05]  /*1a80*/  FSEL R3, R0, RZ, P0 ;  /* 0x000000ff00037208 */ /* 0x000fca0000000000 */
[----:B------:R0:W-:Y:S02]  /*1a90*/  STG.E desc[UR6][R4.64], R3 ;  /* 0x0000000304007986 */ /* 0x0001e4000c101906 */
.L_x_3111:
[----:B------:R-:W-:Y:S05]  /*1aa0*/  BSYNC B0 ;  /* 0x0000000000007941 */ /* 0x000fea0003800000 */
.L_x_3110:
[----:B------:R-:W-:Y:S01]  /*1ab0*/  ULDC.64 UR12, c[0x0][0x2e8] ;  /* 0x0000ba00000c7ab9 */ /* 0x000fe20000000a00 */
[----:B------:R-:W-:Y:S01]  /*1ac0*/  ULDC.64 UR4, c[0x0][0x2b8] ;  /* 0x0000ae0000047ab9 */ /* 0x000fe20000000a00 */
[----:B------:R-:W-:Y:S02]  /*1ad0*/  ISETP.NE.U32.AND P0, PT, RZ, UR12, PT ;  /* 0x0000000cff007c0c */ /* 0x000fe4000bf05070 */
[C---:B------:R-:W-:Y:S02]  /*1ae0*/  LEA R2, P1, R6.reuse, UR4, 0x2 ;  /* 0x0000000406027c11 */ /* 0x040fe4000f8210ff */
[----:B------:R-:W-:Y:S02]  /*1af0*/  ISETP.NE.AND.EX P0, PT, RZ, UR13, PT, P0 ;  /* 0x0000000dff007c0c */ /* 0x000fe4000bf05300 */
[----:B0-----:R-:W-:Y:S02]  /*1b00*/  LEA.HI.X R3, R6, UR5, R9, 0x2, P1 ;  /* 0x0000000506037c11 */ /* 0x001fe400088f1409 */
[----:B------:R-:W-:-:S03]  /*1b10*/  ISETP.NE.OR P0, PT, R57, RZ, !P0 ;  /* 0x000000ff3900720c */ /* 0x000fc60004705670 */
[----:B------:R0:W-:Y:S04]  /*1b20*/  STG.E.128 desc[UR6][R2.64], RZ ;  /* 0x000000ff02007986 */ /* 0x0001e8000c101d06 */
        /* <DEDUP_REMOVED lines=10> */
[----:B------:R0:W-:Y:S01]  /*1bd0*/  STG.E.128 desc[UR6][R2.64+0xb000], RZ ;  /* 0x00b000ff02007986 */ /* 0x0001e2000c101d06 */
[----:B------:R-:W-:Y:S05]  /*1be0*/  @P0 EXIT ;  /* 0x000000000000094d */ /* 0x000fea0003800000 */
[----:B------:R-:W1:Y:S08]  /*1bf0*/  LDC R0, c[0x0][0x2e0] ;  /* 0x0000b800ff007b82 */ /* 0x000e700000000800 */
[----:B------:R-:W2:Y:S08]  /*1c00*/  LDC R4, c[0x0][0x220] ;  /* 0x00008800ff047b82 */ /* 0x000eb00000000800 */
[----:B0-----:R-:W0:Y:S01]  /*1c10*/  LDC.64 R2, c[0x0][0x2e8] ;  /* 0x0000ba00ff027b82 */ /* 0x001e220000000a00 */
[----:B-1----:R-:W-:-:S04]  /*1c20*/  IMAD R55, R55, R0, UR9 ;  /* 0x0000000937377e24 */ /* 0x002fc8000f8e0200 */
[----:B--2---:R-:W-:-:S04]  /*1c30*/  IMAD R55, R55, R4, UR8 ;  /* 0x0000000837377e24 */ /* 0x004fc8000f8e0204 */
[----:B0-----:R-:W-:-:S05]  /*1c40*/  IMAD.WIDE R2, R55, 0x4, R2 ;  /* 0x0000000437027825 */ /* 0x001fca00078e0202 */
[----:B------:R-:W-:Y:S01]  /*1c50*/  STG.E desc[UR6][R2.64], RZ ;  /* 0x000000ff02007986 */ /* 0x000fe2000c101906 */
[----:B------:R-:W-:Y:S05]  /*1c60*/  EXIT ;  /* 0x000000000000794d */ /* 0x000fea0003800000 */
.L_x_3112:
        /* <DEDUP_REMOVED lines=9> */
.L_x_3875:


//--------------------- .text._ZN7cutlass13device_kernelIN5flash11enable_sm90INS1_16FlashAttnBwdSm90INS1_25CollectiveMainloopBwdSm90ILi2ELi1ELi1EN4cute5tupleIJNS5_1CILi1EEES8_S8_EEENS6_IJNS7_ILi64EEENS7_ILi96EEENS7_ILi192EEEEEENS_10bfloat16_tEfNS_4arch4Sm90ELb1ELb0ELb1ELb1ELb0ELb0ELb1ELb0ELi3ELi1ELi1ELi1ELb0EEENS1_21CollectiveEpilogueBwdISD_SE_SG_Li384ELb1ELb1ELi3EEENS1_25SingleTileBwdLPTSchedulerILb1ELi96ELb0EEEEEEEEEvNT_6ParamsE --------------------------
	.section	.text._ZN7cutlass13device_kernelIN5flash11enable_sm90INS1_16FlashAttnBwdSm90INS1_25CollectiveMainloopBwdSm90ILi2ELi1ELi1EN4cute5tupleIJNS5_1CILi1EEES8_S8_EEENS6_IJNS7_ILi64EEENS7_ILi96EEENS7_ILi192EEEEEENS_10bfloat16_tEfNS_4arch4Sm90ELb1ELb0ELb1ELb1ELb0ELb0ELb1ELb0ELi3ELi1ELi1ELi1ELb0EEENS1_21CollectiveEpilogueBwdISD_SE_SG_Li384ELb1ELb1ELi3EEENS1_25SingleTileBwdLPTSchedulerILb1ELi96ELb0EEEEEEEEEvNT_6ParamsE,"ax",@progbits
	.align	128
.text._ZN7cutlass13device_kernelIN5flash11enable_sm90INS1_16FlashAttnBwdSm90INS1_25CollectiveMainloopBwdSm90ILi2ELi1ELi1EN4cute5tupleIJNS5_1CILi1EEES8_S8_EEENS6_IJNS7_ILi64EEENS7_ILi96EEENS7_ILi192EEEEEENS_10bfloat16_tEfNS_4arch4Sm90ELb1ELb0ELb1ELb1ELb0ELb0ELb1ELb0ELi3ELi1ELi1ELi1ELb0EEENS1_21CollectiveEpilogueBwdISD_SE_SG_Li384ELb1ELb1ELi3EEENS1_25SingleTileBwdLPTSchedulerILb1ELi96ELb0EEEEEEEEEvNT_6ParamsE:
        .type           _ZN7cutlass13device_kernelIN5flash11enable_sm90INS1_16FlashAttnBwdSm90INS1_25CollectiveMainloopBwdSm90ILi2ELi1ELi1EN4cute5tupleIJNS5_1CILi1EEES8_S8_EEENS6_IJNS7_ILi64EEENS7_ILi96EEENS7_ILi192EEEEEENS_10bfloat16_tEfNS_4arch4Sm90ELb1ELb0ELb1ELb1ELb0ELb0ELb1ELb0ELi3ELi1ELi1ELi1ELb0EEENS1_21CollectiveEpilogueBwdISD_SE_SG_Li384ELb1ELb1ELi3EEENS1_25SingleTileBwdLPTSchedulerILb1ELi96ELb0EEEEEEEEEvNT_6ParamsE,@function
        .size           _ZN7cutlass13device_kernelIN5flash11enable_sm90INS1_16FlashAttnBwdSm90INS1_25CollectiveMainloopBwdSm90ILi2ELi1ELi1EN4cute5tupleIJNS5_1CILi1EEES8_S8_EEENS6_IJNS7_ILi64EEENS7_ILi96EEENS7_ILi192EEEEEENS_10bfloat16_tEfNS_4arch4Sm90ELb1ELb0ELb1ELb1ELb0ELb0ELb1ELb0ELi3ELi1ELi1ELi1ELb0EEENS1_21CollectiveEpilogueBwdISD_SE_SG_Li384ELb1ELb1ELi3EEENS1_25SingleTileBwdLPTSchedulerILb1ELi96ELb0EEEEEEEEEvNT_6ParamsE,(.L_x_3876 - _ZN7cutlass13device_kernelIN5flash11enable_sm90INS1_16FlashAttnBwdSm90INS1_25CollectiveMainloopBwdSm90ILi2ELi1ELi1EN4cute5tupleIJNS5_1CILi1EEES8_S8_EEENS6_IJNS7_ILi64EEENS7_ILi96EEENS7_ILi192EEEEEENS_10bfloat16_tEfNS_4arch4Sm90ELb1ELb0ELb1ELb1ELb0ELb0ELb1ELb0ELi3ELi1ELi1ELi1ELb0EEENS1_21CollectiveEpilogueBwdISD_SE_SG_Li384ELb1ELb1ELi3EEENS1_25SingleTileBwdLPTSchedulerILb1ELi96ELb0EEEEEEEEEvNT_6ParamsE)
        .other          _ZN7cutlass13device_kernelIN5flash11enable_sm90INS1_16FlashAttnBwdSm90INS1_25CollectiveMainloopBwdSm90ILi2ELi1ELi1EN4cute5tupleIJNS5_1CILi1EEES8_S8_EEENS6_IJNS7_ILi64EEENS7_ILi96EEENS7_ILi192EEEEEENS_10bfloat16_tEfNS_4arch4Sm90ELb1ELb0ELb1ELb1ELb0ELb0ELb1ELb0ELi3ELi1ELi1ELi1ELb0EEENS1_21CollectiveEpilogueBwdISD_SE_SG_Li384ELb1ELb1ELi3EEENS1_25SingleTileBwdLPTSchedulerILb1ELi96ELb0EEEEEEEEEvNT_6ParamsE,@"STO_CUDA_ENTRY STV_DEFAULT"
_ZN7cutlass13device_kernelIN5flash11enable_sm90INS1_16FlashAttnBwdSm90INS1_25CollectiveMainloopBwdSm90ILi2ELi1ELi1EN4cute5tupleIJNS5_1CILi1EEES8_S8_EEENS6_IJNS7_ILi64EEENS7_ILi96EEENS7_ILi192EEEEEENS_10bfloat16_tEfNS_4arch4Sm90ELb1ELb0ELb1ELb1ELb0ELb0ELb1ELb0ELi3ELi1ELi1ELi1ELb0EEENS1_21CollectiveEpilogueBwdISD_SE_SG_Li384ELb1ELb1ELi3EEENS1_25SingleTileBwdLPTSchedulerILb1ELi96ELb0EEEEEEEEEvNT_6ParamsE:
        /* <DEDUP_REMOVED lines=23> */
.L_x_3114:
[----:B------:R-:W-:Y:S05]  /*0170*/  BSYNC B0 ;  /* 0x0000000000007941 */ /* 0x000fea0003800000 */
.L_x_3113:
        /* <DEDUP_REMOVED lines=34> */
.L_x_3115:
        /* <DEDUP_REMOVED lines=20> */
.L_x_3116:
        /* <DEDUP_REMOVED lines=9> */
.L_x_3119:
        /* <DEDUP_REMOVED lines=24> */
[----:B------:R-:W1:Y:S01]  /*06f0*/  LDC R2, c[0x0][0x8dc] ;  /* 0x00023700ff027b82 */ /* 0x000e620000000800 */
[----:B------:R-:W-:Y:S01]  /*0700*/  IMAD.U32 R3, RZ, RZ, UR4 ;  /* 0x00000004ff037e24 */ /* 0x000fe2000f8e00ff */
[----:B-1----:R-:W-:-:S13]  /*0710*/  ISETP.NE.AND P0, PT, R2, 0x1, PT ;  /* 0x000000010200780c */ /* 0x002fda0003f05270 */
[----:B------:R-:W1:Y:S02]  /*0720*/  @P0 LDC.64 R4, c[0x0][0x8e0] ;  /* 0x00023800ff040b82 */ /* 0x000e640000000a00 */
[----:B-1----:R-:W-:-:S05]  /*0730*/  @P0 IMAD.HI.U32 R0, R4, UR4, RZ ;  /* 0x0000000404000c27 */ /* 0x002fca000f8e00ff */
[----:B------:R-:W-:-:S05]  /*0740*/  @P0 SHF.R.U32.HI R3, RZ, R5, R0 ;  /* 0x00000005ff030219 */ /* 0x000fca0000011600 */
[----:B------:R1:W-:Y:S01]  /*0750*/  STL [R1+0x10], R3 ;  /* 0x0000100301007387 */ /* 0x0003e20000100800 */
[----:B------:R-:W-:Y:S01]  /*0760*/  IMAD R0, R3, R2, RZ ;  /* 0x0000000203007224 */ /* 0x000fe200078e02ff */
[----:B------:R-:W-:Y:S06]  /*0770*/  BRA `(.L_x_3121) ;  /* 0x0000000000207947 */ /* 0x000fec0003800000 */
.L_x_3120:
[----:B------:R-:W1:Y:S01]  /*0780*/  LDC R2, c[0x0][0x8c4] ;  /* 0x00023100ff027b82 */ /* 0x000e620000000800 */
[----:B------:R-:W-:Y:S01]  /*0790*/  IMAD.U32 R3, RZ, RZ, UR4 ;  /* 0x00000004ff037e24 */ /* 0x000fe2000f8e00ff */
[----:B-1----:R-:W-:-:S13]  /*07a0*/  ISETP.NE.AND P0, PT, R2, 0x1, PT ;  /* 0x000000010200780c */ /* 0x002fda0003f05270 */
[----:B------:R-:W1:Y:S02]  /*07b0*/  @P0 LDC.64 R4, c[0x0][0x8c8] ;  /* 0x00023200ff040b82 */ /* 0x000e640000000a00 */
[----:B-1----:R-:W-:-:S05]  /*07c0*/  @P0 IMAD.HI.U32 R0, R4, UR4, RZ ;  /* 0x0000000404000c27 */ /* 0x002fca000f8e00ff */
[----:B------:R-:W-:-:S05]  /*07d0*/  @P0 SHF.R.U32.HI R3, RZ, R5, R0 ;  /* 0x00000005ff030219 */ /* 0x000fca0000011600 */
[----:B------:R2:W-:Y:S01]  /*07e0*/  STL [R1+0x10], R3 ;  /* 0x0000100301007387 */ /* 0x0005e20000100800 */
[----:B------:R-:W-:-:S07]  /*07f0*/  IMAD R0, R3, R2, RZ ;  /* 0x0000000203007224 */ /* 0x000fce00078e02ff */
.L_x_3121:
[----:B------:R-:W3:Y:S01]  /*0800*/  LDC R2, c[0x0][0x8b8] ;  /* 0x00022e00ff027b82 */ /* 0x000ee20000000800 */
[----:B------:R-:W-:Y:S01]  /*0810*/  IADD3 R0, -R0, UR4, RZ ;  /* 0x0000000400007c10 */ /* 0x000fe2000fffe1ff */
[----:B------:R-:W-:Y:S02]  /*0820*/  ULDC.64 UR4, c[0x0][0x8f8] ;  /* 0x00023e0000047ab9 */ /* 0x000fe40000000a00 */
[----:B------:R-:W-:-:S04]  /*0830*/  ISETP.NE.U32.AND P0, PT, RZ, UR4, PT ;  /* 0x00000004ff007c0c */ /* 0x000fc8000bf05070 */
[----:B------:R-:W4:Y:S01]  /*0840*/  LDC R5, c[0x0][0x8c4] ;  /* 0x00023100ff057b82 */ /* 0x000f220000000800 */
[----:B------:R-:W-:Y:S02]  /*0850*/  ISETP.NE.AND.EX P0, PT, RZ, UR5, PT, P0 ;  /* 0x00000005ff007c0c */ /* 0x000fe4000bf05300 */
[----:B---3--:R-:W-:Y:S01]  /*0860*/  ISETP.NE.AND P1, PT, R2, 0x1, PT ;  /* 0x000000010200780c */ /* 0x008fe20003f25270 */
[----:B----4-:R-:W-:-:S04]  /*0870*/  IMAD R4, R5, UR6, R0 ;  /* 0x0000000605047c24 */ /* 0x010fc8000f8e0200 */
[----:B------:R-:W-:-:S08]  /*0880*/  IMAD.MOV.U32 R5, RZ, RZ, R4 ;  /* 0x000000ffff057224 */ /* 0x000fd000078e0004 */
[----:B-12---:R-:W1:Y:S08]  /*0890*/  @P1 LDC R3, c[0x0][0x8bc] ;  /* 0x00022f00ff031b82 */ /* 0x006e700000000800 */
[----:B------:R-:W2:Y:S01]  /*08a0*/  @P1 LDC R7, c[0x0][0x8c0] ;  /* 0x00023000ff071b82 */ /* 0x000ea20000000800 */
[----:B-1----:R-:W-:-:S05]  /*08b0*/  @P1 IMAD.HI.U32 R0, R4, R3, RZ ;  /* 0x0000000304001227 */ /* 0x002fca00078e00ff */
[----:B--2---:R-:W-:-:S05]  /*08c0*/  @P1 SHF.R.U32.HI R5, RZ, R7, R0 ;  /* 0x00000007ff051219 */ /* 0x004fca0000011600 */
[----:B------:R-:W-:-:S04]  /*08d0*/  IMAD.MOV R3, RZ, RZ, -R5 ;  /* 0x000000ffff037224 */ /* 0x000fc800078e0a05 */
[----:B------:R-:W-:-:S05]  /*08e0*/  IMAD R8, R2, R3, R4 ;  /* 0x0000000302087224 */ /* 0x000fca00078e0204 */
[----:B------:R1:W-:Y:S01]  /*08f0*/  STL [R1+0x14], R8 ;  /* 0x0000140801007387 */ /* 0x0003e20000100800 */
[----:B------:R-:W-:Y:S05]  /*0900*/  @!P0 BRA `(.L_x_3122) ;  /* 0x0000000000108947 */ /* 0x000fea0003800000 */
[----:B------:R-:W2:Y:S02]  /*0910*/  LDC.64 R2, c[0x0][0x8f8] ;  /* 0x00023e00ff027b82 */ /* 0x000ea40000000a00 */
[----:B--2---:R-:W-:-:S05]  /*0920*/  IMAD.WIDE R2, R5, 0x4, R2 ;  /* 0x0000000405027825 */ /* 0x004fca00078e0202 */
[----:B------:R3:W5:Y:S01]  /*0930*/  LDG.E R0, desc[UR38][R2.64] ;  /* 0x0000002602007981 */ /* 0x000762000c1e1900 */
[----:B------:R-:W-:Y:S05]  /*0940*/  BRA `(.L_x_3123) ;  /* 0x00000000002c7947 */ /* 0x000fea0003800000 */
.L_x_3122:
[----:B------:R-:W-:Y:S02]  /*0950*/  ULDC.64 UR4, c[0x0][0x8f0] ;  /* 0x00023c0000047ab9 */ /* 0x000fe40000000a00 */
[----:B------:R-:W-:-:S04]  /*0960*/  ISETP.NE.U32.AND P0, PT, RZ, UR4, PT ;  /* 0x00000004ff007c0c */ /* 0x000fc8000bf05070 */
[----:B------:R-:W-:-:S13]  /*0970*/  ISETP.NE.AND.EX P0, PT, RZ, UR5, PT, P0 ;  /* 0x00000005ff007c0c */ /* 0x000fda000bf05300 */
[----:B------:R-:W-:Y:S05]  /*0980*/  @!P0 BRA `(.L_x_3124) ;  /* 0x0000000000188947 */ /* 0x000fea0003800000 */
[----:B------:R-:W2:Y:S02]  /*0990*/  LDC.64 R2, c[0x0][0x8f0] ;  /* 0x00023c00ff027b82 */ /* 0x000ea40000000a00 */
[----:B--2---:R-:W-:-:S05]  /*09a0*/  IMAD.WIDE R2, R5, 0x4, R2 ;  /* 0x0000000405027825 */ /* 0x004fca00078e0202 */
[----:B------:R-:W2:Y:S04]  /*09b0*/  LDG.E R0, desc[UR38][R2.64] ;  /* 0x0000002602007981 */ /* 0x000ea8000c1e1900 */
[----:B------:R-:W2:Y:S02]  /*09c0*/  LDG.E R7, desc[UR38][R2.64+0x4] ;  /* 0x0000042602077981 */ /* 0x000ea4000c1e1900 */
[----:B--2---:R-:W-:Y:S01]  /*09d0*/  IMAD.IADD R0, R7, 0x1, -R0 ;  /* 0x0000000107007824 */ /* 0x004fe200078e0a00 */
[----:B------:R-:W-:Y:S06]  /*09e0*/  BRA `(.L_x_3123) ;  /* 0x0000000000047947 */ /* 0x000fec0003800000 */
.L_x_3124:
[----:B------:R-:W2:Y:S02]  /*09f0*/  LDC R0, c[0x0][0x8ec] ;  /* 0x00023b00ff007b82 */ /* 0x000ea40000000800 */
.L_x_3123:
[----:B------:R-:W4:Y:S01]  /*0a00*/  LDL R4, [R1+0x10] ;  /* 0x0000100001047983 */ /* 0x000f220000100800 */
[----:B--2--5:R-:W-:-:S04]  /*0a10*/  VIADD R0, R0, 0x5f ;  /* 0x0000005f00007836 */ /* 0x024fc80000000000 */
[----:B------:R-:W-:-:S05]  /*0a20*/  IMAD.HI R0, R0, 0x2aaaaaab, RZ ;  /* 0x2aaaaaab00007827 */ /* 0x000fca00078e02ff */
[----:B---3--:R-:W-:-:S04]  /*0a30*/  SHF.R.U32.HI R3, RZ, 0x1f, R0 ;  /* 0x0000001fff037819 */ /* 0x008fc80000011600 */
[----:B------:R-:W-:-:S04]  /*0a40*/  LEA.HI.SX32 R3, R0, R3, 0x1c ;  /* 0x0000000300037211 */ /* 0x000fc800078fe2ff */
[----:B----4-:R-:W-:-:S04]  /*0a50*/  ISETP.GE.AND P0, PT, R4, R3, PT ;  /* 0x000000030400720c */ /* 0x010fc80003f06270 */
[----:B------:R-:W-:-:S04]  /*0a60*/  SEL R6, R5, 0xffffffff, !P0 ;  /* 0xffffffff05067807 */ /* 0x000fc80004000000 */
[----:B------:R-:W-:Y:S01]  /*0a70*/  ISETP.GE.AND P0, PT, R6, RZ, PT ;  /* 0x000000ff0600720c */ /* 0x000fe20003f06270 */
[----:B------:R2:W-:-:S12]  /*0a80*/  STL [R1+0xc], R6 ;  /* 0x00000c0601007387 */ /* 0x0005d80000100800 */
[----:B--2---:R-:W-:Y:S05]  /*0a90*/  @!P0 BRA `(.L_x_3125) ;  /* 0x000000a800748947 */ /* 0x004fea0003800000 */
[----:B------:R-:W-:Y:S01]  /*0aa0*/  SHF.R.S32.HI R0, RZ, 0x1f, R8 ;  /* 0x0000001fff007819 */ /* 0x000fe20000011408 */
[----:B------:R-:W-:Y:S01]  /*0ab0*/  ULDC.64 UR4, c[0x0][0x780] ;  /* 0x0001e00000047ab9 */ /* 0x000fe20000000a00 */
[----:B------:R-:W2:Y:S01]  /*0ac0*/  LDC R17, c[0x0][0x290] ;  /* 0x0000a400ff117b82 */ /* 0x000ea20000000800 */
[----:B------:R-:W-:Y:S02]  /*0ad0*/  ISETP.NE.U32.AND P0, PT, RZ, UR4, PT ;  /* 0x00000004ff007c0c */ /* 0x000fe4000bf05070 */
[----:B------:R3:W-:Y:S02]  /*0ae0*/  STL [R1+0x18], R0 ;  /* 0x0000180001007387 */ /* 0x0007e40000100800 */
[----:B------:R-:W-:-:S13]  /*0af0*/  ISETP.NE.AND.EX P0, PT, RZ, UR5, PT, P0 ;  /* 0x00000005ff007c0c */ /* 0x000fda000bf05300 */
[----:B---3--:R-:W-:Y:S05]  /*0b00*/  @!P0 BRA `(.L_x_3126) ;  /* 0x0000000000108947 */ /* 0x008fea0003800000 */
[----:B------:R-:W3:Y:S02]  /*0b10*/  LDC.64 R18, c[0x0][0x780] ;  /* 0x0001e000ff127b82 */ /* 0x000ee40000000a00 */
[----:B---3--:R-:W-:-:S06]  /*0b20*/  IMAD.WIDE R18, R6, 0x4, R18 ;  /* 0x0000000406127825 */ /* 0x008fcc00078e0212 */
[----:B------:R3:W5:Y:S01]  /*0b30*/  LDG.E R18, desc[UR38][R18.64] ;  /* 0x0000002612127981 */ /* 0x000762000c1e1900 */
[----:B------:R-:W-:Y:S05]  /*0b40*/  BRA `(.L_x_3127) ;  /* 0x0000000000287947 */ /* 0x000fea0003800000 */
.L_x_3126:
[----:B------:R-:W-:Y:S01]  /*0b50*/  ULDC.64 UR4, c[0x0][0x770] ;  /* 0x0001dc0000047ab9 */ /* 0x000fe20000000a00 */
[----:B------:R-:W4:Y:S01]  /*0b60*/  LDC R18, c[0x0][0x280] ;  /* 0x0000a000ff127b82 */ /* 0x000f220000000800 */
[----:B------:R-:W-:-:S04]  /*0b70*/  ISETP.NE.U32.AND P0, PT, RZ, UR4, PT ;  /* 0x00000004ff007c0c */ /* 0x000fc8000bf05070 */
[----:B------:R-:W-:-:S13]  /*0b80*/  ISETP.NE.AND.EX P0, PT, RZ, UR5, PT, P0 ;  /* 0x00000005ff007c0c */ /* 0x000fda000bf05300 */
[----:B------:R-:W-:Y:S05]  /*0b90*/  @!P0 BRA `(.L_x_3127) ;  /* 0x0000000000148947 */ /* 0x000fea0003800000 */
[----:B------:R-:W3:Y:S02]  /*0ba0*/  LDC.64 R2, c[0x0][0x770] ;  /* 0x0001dc00ff027b82 */ /* 0x000ee40000000a00 */
[----:B---3--:R-:W-:-:S05]  /*0bb0*/  IMAD.WIDE R2, R6, 0x4, R2 ;  /* 0x0000000406027825 */ /* 0x008fca00078e0202 */
[----:B----4-:R-:W3:Y:S04]  /*0bc0*/  LDG.E R18, desc[UR38][R2.64] ;  /* 0x0000002602127981 */ /* 0x010ee8000c1e1900 */
[----:B------:R-:W3:Y:S02]  /*0bd0*/  LDG.E R5, desc[UR38][R2.64+0x4] ;  /* 0x0000042602057981 */ /* 0x000ee4000c1e1900 */
[----:B---3--:R-:W-:-:S07]  /*0be0*/  IMAD.IADD R18, R5, 0x1, -R18 ;  /* 0x0000000105127824 */ /* 0x008fce00078e0a12 */
.L_x_3127:
[----:B------:R-:W-:Y:S02]  /*0bf0*/  ULDC.64 UR4, c[0x0][0x788] ;  /* 0x0001e20000047ab9 */ /* 0x000fe40000000a00 */
[----:B------:R-:W-:-:S04]  /*0c00*/  ISETP.NE.U32.AND P0, PT, RZ, UR4, PT ;  /* 0x00000004ff007c0c */ /* 0x000fc8000bf05070 */
[----:B------:R-:W-:-:S13]  /*0c10*/  ISETP.NE.AND.EX P0, PT, RZ, UR5, PT, P0 ;  /* 0x00000005ff007c0c */ /* 0x000fda000bf05300 */
[----:B------:R-:W-:Y:S05]  /*0c20*/  @!P0 BRA `(.L_x_3128) ;  /* 0x0000000000108947 */ /* 0x000fea0003800000 */
[----:B------:R-:W1:Y:S02]  /*0c30*/  LDC.64 R2, c[0x0][0x788] ;  /* 0x0001e200ff027b82 */ /* 0x000e640000000a00 */
[----:B-1----:R-:W-:-:S05]  /*0c40*/  IMAD.WIDE R2, R6, 0x4, R2 ;  /* 0x0000000406027825 */ /* 0x002fca00078e0202 */
[----:B--2---:R1:W5:Y:S01]  /*0c50*/  LDG.E R17, desc[UR38][R2.64] ;  /* 0x0000002602117981 */ /* 0x004362000c1e1900 */
[----:B------:R-:W-:Y:S05]  /*0c60*/  BRA `(.L_x_3129) ;  /* 0x0000000000247947 */ /* 0x000fea0003800000 */
.L_x_3128:
[----:B------:R-:W-:Y:S02]  /*0c70*/  ULDC.64 UR4, c[0x0][0x778] ;  /* 0x0001de0000047ab9 */ /* 0x000fe40000000a00 */
[----:B------:R-:W-:-:S04]  /*0c80*/  ISETP.NE.U32.AND P0, PT, RZ, UR4, PT ;  /* 0x00000004ff007c0c */ /* 0x000fc8000bf05070 */
[----:B------:R-:W-:-:S13]  /*0c90*/  ISETP.NE.AND.EX P0, PT, RZ, UR5, PT, P0 ;  /* 0x00000005ff007c0c */ /* 0x000fda000bf05300 */
[----:B------:R-:W-:Y:S05]  /*0ca0*/  @!P0 BRA `(.L_x_3129) ;  /* 0x0000000000148947 */ /* 0x000fea0003800000 */
[----:B------:R-:W1:Y:S02]  /*0cb0*/  LDC.64 R2, c[0x0][0x778] ;  /* 0x0001de00ff027b82 */ /* 0x000e640000000a00 */
[----:B-1----:R-:W-:-:S05]  /*0cc0*/  IMAD.WIDE R2, R6, 0x4, R2 ;  /* 0x0000000406027825 */ /* 0x002fca00078e0202 */
[----:B--2---:R-:W2:Y:S04]  /*0cd0*/  LDG.E R17, desc[UR38][R2.64] ;  /* 0x0000002602117981 */ /* 0x004ea8000c1e1900 */
[----:B------:R-:W2:Y:S02]  /*0ce0*/  LDG.E R0, desc[UR38][R2.64+0x4] ;  /* 0x0000042602007981 */ /* 0x000ea4000c1e1900 */
[----:B--2---:R-:W-:-:S07]  /*0cf0*/  IMAD.IADD R17, R0, 0x1, -R17 ;  /* 0x0000000100117824 */ /* 0x004fce00078e0a11 */
.L_x_3129:
[----:B--2-45:R-:W-:Y:S01]  /*0d00*/  IMAD.IADD R0, R18, 0x1, -R17 ;  /* 0x0000000112007824 */ /* 0x034fe200078e0a11 */
[----:B------:R-:W-:Y:S01]  /*0d10*/  ULDC UR4, c[0x0][0x74c] ;  /* 0x0001d30000047ab9 */ /* 0x000fe20000000800 */
[----:B------:R-:W-:Y:S02]  /*0d20*/  PLOP3.LUT P0, PT, PT, PT, PT, 0x80, 0x0 ;  /* 0x000000000000781c */ /* 0x000fe40003f0f070 */
[----:B------:R-:W-:Y:S01]  /*0d30*/  CS2R R70, SRZ ;  /* 0x0000000000467805 */ /* 0x000fe2000001ff00 */
[----:B-1----:R-:W-:Y:S01]  /*0d40*/  IMAD R2, R4, 0x60, R0 ;  /* 0x0000006004027824 */ /* 0x002fe200078e0200 */
[----:B------:R-:W-:Y:S01]  /*0d50*/  CS2R R68, SRZ ;  /* 0x0000000000447805 */ /* 0x000fe2000001ff00 */
[----:B------:R-:W-:Y:S01]  /*0d60*/  VIADD R0, R18, 0x3f ;  /* 0x0000003f12007836 */ /* 0x000fe20000000000 */
[----:B------:R-:W-:Y:S01]  /*0d70*/  CS2R R66, SRZ ;  /* 0x0000000000427805 */ /* 0x000fe2000001ff00 */
[----:B------:R-:W-:Y:S01]  /*0d80*/  VIADD R2, R2, -UR4 ;  /* 0x8000000402027c36 */ /* 0x000fe20008000000 */
[----:B------:R-:W-:-:S02]  /*0d90*/  CS2R R64, SRZ ;  /* 0x0000000000407805 */ /* 0x000fc4000001ff00 */
[----:B------:R-:W-:Y:S02]  /*0da0*/  CS2R R62, SRZ ;  /* 0x00000000003e7805 */ /* 0x000fe4000001ff00 */
[----:B------:R-:W-:Y:S02]  /*0db0*/  SHF.R.S32.HI R3, RZ, 0x1f, R0 ;  /* 0x0000001fff037819 */ /* 0x000fe40000011400 */
[----:B------:R-:W-:Y:S02]  /*0dc0*/  CS2R R60, SRZ ;  /* 0x00000000003c7805 */ /* 0x000fe4000001ff00 */
[----:B------:R-:W-:Y:S02]  /*0dd0*/  SHF.R.S32.HI R5, RZ, 0x1f, R2 ;  /* 0x0000001fff057819 */ /* 0x000fe40000011402 */
[----:B------:R-:W-:Y:S02]  /*0de0*/  CS2R R58, SRZ ;  /* 0x00000000003a7805 */ /* 0x000fe4000001ff00 */
[----:B------:R-:W-:-:S02]  /*0df0*/  LEA.HI R3, R3, R0, RZ, 0x6 ;  /* 0x0000000003037211 */ /* 0x000fc400078f30ff */
[----:B------:R-:W-:Y:S02]  /*0e00*/  CS2R R56, SRZ ;  /* 0x0000000000387805 */ /* 0x000fe4000001ff00 */
[----:B------:R-:W-:Y:S02]  /*0e10*/  LEA.HI R5, R5, R2, RZ, 0x6 ;  /* 0x0000000205057211 */ /* 0x000fe400078f30ff */
[----:B------:R-:W-:Y:S02]  /*0e20*/  CS2R R54, SRZ ;  /* 0x0000000000367805 */ /* 0x000fe4000001ff00 */
[----:B------:R-:W-:Y:S02]  /*0e30*/  SHF.R.S32.HI R4, RZ, 0x6, R3 ;  /* 0x00000006ff047819 */ /* 0x000fe40000011403 */
[----:B------:R-:W-:Y:S02]  /*0e40*/  CS2R R52, SRZ ;  /* 0x0000000000347805 */ /* 0x000fe4000001ff00 */
[----:B------:R-:W-:-:S02]  /*0e50*/  SHF.R.S32.HI R5, RZ, 0x6, R5 ;  /* 0x00000006ff057819 */ /* 0x000fc40000011405 */
[----:B------:R-:W-:Y:S02]  /*0e60*/  CS2R R50, SRZ ;  /* 0x0000000000327805 */ /* 0x000fe4000001ff00 */
[----:B------:R-:W-:Y:S01]  /*0e70*/  CS2R R48, SRZ ;  /* 0x0000000000307805 */ /* 0x000fe2000001ff00 */
[----:B------:R1:W-:Y:S01]  /*0e80*/  STL [R1+0x8], R4 ;  /* 0x0000080401007387 */ /* 0x0003e20000100800 */
[----:B------:R-:W-:Y:S02]  /*0e90*/  VIMNMX R16, RZ, R5, !PT ;  /* 0x00000005ff107248 */ /* 0x000fe40007fe0100 */
[----:B------:R-:W-:Y:S02]  /*0ea0*/  CS2R R46, SRZ ;  /* 0x00000000002e7805 */ /* 0x000fe4000001ff00 */
[----:B------:R-:W-:Y:S02]  /*0eb0*/  CS2R R44, SRZ ;  /* 0x00000000002c7805 */ /* 0x000fe4000001ff00 */
[----:B------:R-:W-:-:S02]  /*0ec0*/  CS2R R42, SRZ ;  /* 0x00000000002a7805 */ /* 0x000fc4000001ff00 */
[----:B------:R-:W-:Y:S02]  /*0ed0*/  ISETP.GT.AND P1, PT, R4, R16, PT ;  /* 0x000000100400720c */ /* 0x000fe40003f24270 */
        /* <DEDUP_REMOVED lines=33> */
[----:B-1----:R-:W-:Y:S06]  /*10f0*/  @!P1 BRA `(.L_x_3130) ;  /* 0x0000003400189947 */ /* 0x002fec0003800000 */
        /* <DEDUP_REMOVED lines=24> */
[----:B--23--:R-:W-:Y:S05]  /*1280*/  CALL.ABS.NOINC R14 ;  /* 0x000000000e007343 */ /* 0x00cfea0003c00000 */
.L_x_3132:
        /* <DEDUP_REMOVED lines=15> */
.L_x_3131:
        /* <DEDUP_REMOVED lines=20> */
.L_x_3134:
        /* <DEDUP_REMOVED lines=15> */
.L_x_3133:
        /* <DEDUP_REMOVED lines=8> */
.L_x_3274:
[----:B------:R-:W-:Y:S01]  /*1630*/  SHF.L.U32 R10, RZ, 0x1f, RZ ;  /* 0x0000001fff0a7819 */ /* 0x000fe200000006ff */
[----:B--2---:R-:W-:Y:S01]  /*1640*/  IMAD.HI R4, R14, 0x55555556, RZ ;  /* 0x555555560e047827 */ /* 0x004fe200078e02ff */
[----:B------:R-:W-:Y:S02]  /*1650*/  LOP3.LUT R5, R2, 0xffffff80, RZ, 0xc0, !PT ;  /* 0xffffff8002057812 */ /* 0x000fe400078ec0ff */
[----:B------:R-:W2:Y:S01]  /*1660*/  SYNCS.PHASECHK.TRANS64.TRYWAIT P0, [UR36+0x36400], R10 ;  /* 0x0364000aff0075a7 */ /* 0x000ea20008000164 */
[-C--:B------:R-:W-:Y:S01]  /*1670*/  LEA.HI R2, R3, R0.reuse, RZ, 0x5 ;  /* 0x0000000003027211 */ /* 0x080fe200078f28ff */
[----:B------:R-:W-:Y:S01]  /*1680*/  IMAD.HI R8, R13, 0x55555556, RZ ;  /* 0x555555560d087827 */ /* 0x000fe200078e02ff */
[----:B------:R-:W-:Y:S02]  /*1690*/  LEA.HI R7, R3, R0, RZ, 0x4 ;  /* 0x0000000003077211 */ /* 0x000fe400078f20ff */
[--C-:B------:R-:W-:Y:S02]  /*16a0*/  SHF.R.S32.HI R6, RZ, 0x5, R2.reuse ;  /* 0x00000005ff067819 */ /* 0x100fe40000011402 */
[----:B------:R-:W-:Y:S01]  /*16b0*/  SHF.R.S32.HI R11, RZ, 0x1f, R2 ;  /* 0x0000001fff0b7819 */ /* 0x000fe20000011402 */
[----:B------:R-:W-:Y:S01]  /*16c0*/  IMAD.IADD R2, R0, 0x1, -R5 ;  /* 0x0000000100027824 */ /* 0x000fe200078e0a05 */
[----:B------:R-:W-:-:S02]  /*16d0*/  LEA.HI R3, R4, R4, RZ, 0x1 ;  /* 0x0000000404037211 */ /* 0x000fc400078f08ff */
[----:B------:R-:W-:Y:S02]  /*16e0*/  LOP3.LUT R9, R7, 0xfffffff0, RZ, 0xc0, !PT ;  /* 0xfffffff007097812 */ /* 0x000fe400078ec0ff */
[----:B------:R-:W-:Y:S01]  /*16f0*/  LEA.HI R11, R11, R6, RZ, 0x2 ;  /* 0x000000060b0b7211 */ /* 0x000fe200078f10ff */
[----:B------:R-:W-:Y:S01]  /*1700*/  IMAD R4, R3, -0x3, R14 ;  /* 0xfffffffd03047824 */ /* 0x000fe200078e020e */
[----:B------:R-:W-:Y:S01]  /*1710*/  LEA.HI R8, R8, R8, RZ, 0x1 ;  /* 0x0000000808087211 */ /* 0x000fe200078f08ff */
[----:B------:R-:W-:Y:S01]  /*1720*/  IMAD.IADD R9, R0, 0x1, -R9 ;  /* 0x0000000100097824 */ /* 0x000fe200078e0a09 */
[----:B------:R-:W-:Y:S02]  /*1730*/  SHF.R.S32.HI R3, RZ, 0x1f, R2 ;  /* 0x0000001fff037819 */ /* 0x000fe40000011402 */
[----:B------:R-:W-:Y:S01]  /*1740*/  LOP3.LUT R11, R11, 0x3ffffc, RZ, 0xc0, !PT ;  /* 0x003ffffc0b0b7812 */ /* 0x000fe200078ec0ff */
[----:B--2---:R-:W-:Y:S06]  /*1750*/  @P0 BRA `(.L_x_3136) ;  /* 0x0000000000080947 */ /* 0x004fec0003800000 */
[----:B------:R-:W2:Y:S02]  /*1760*/  SYNCS.PHASECHK.TRANS64.TRYWAIT P0, [UR36+0x36400], R10 ;  /* 0x0364000aff0075a7 */ /* 0x000ea40008000164 */
[----:B--2---:R-:W-:Y:S05]  /*1770*/  @!P0 BRA `(.L_x_3137) ;  /* 0x0000009c00608947 */ /* 0x004fea0003800000 */
.L_x_3136:
[----:B------:R-:W4:Y:S04]  /*1780*/  LDL R20, [R1+0x10] ;  /* 0x0000100001147983 */ /* 0x000f280000100800 */
[----:B---3--:R-:W3:Y:S01]  /*1790*/  LDL.LU R19, [R1+0x4] ;  /* 0x0000040001137983 */ /* 0x008ee20000300800 */
[----:B--2---:R-:W-:Y:S01]  /*17a0*/  LEA.HI R0, R3, R2, RZ, 0x2 ;  /* 0x0000000203007211 */ /* 0x004fe200078f10ff */
[----:B------:R-:W-:Y:S01]  /*17b0*/  IMAD R14, R8, -0x3, R13 ;  /* 0xfffffffd080e7824 */ /* 0x000fe200078e020d */
[----:B------:R-:W-:Y:S01]  /*17c0*/  LEA.HI R8, R9, R9, RZ, 0x1 ;  /* 0x0000000909087211 */ /* 0x000fe200078f08ff */
[----:B------:R-:W-:Y:S01]  /*17d0*/  IMAD.IADD R12, R6, 0x1, -R11 ;  /* 0x00000001060c7824 */ /* 0x000fe200078e0a0b */
[----:B------:R-:W-:Y:S02]  /*17e0*/  SHF.R.S32.HI R5, RZ, 0x2, R0 ;  /* 0x00000002ff057819 */ /* 0x000fe40000011400 */
[----:B------:R-:W-:-:S02]  /*17f0*/  CS2R R70, SRZ ;  /* 0x0000000000467805 */ /* 0x000fc4000001ff00 */
[----:B------:R-:W-:Y:S02]  /*1800*/  SHF.R.S32.HI R6, RZ, 0x1f, R0 ;  /* 0x0000001fff067819 */ /* 0x000fe40000011400 */
[----:B------:R-:W-:Y:S02]  /*1810*/  CS2R R68, SRZ ;  /* 0x0000000000447805 */ /* 0x000fe4000001ff00 */
[----:B------:R-:W-:Y:S02]  /*1820*/  LOP3.LUT R15, R0, 0x7ffffffc, RZ, 0xc0, !PT ;  /* 0x7ffffffc000f7812 */ /* 0x000fe400078ec0ff */
[----:B------:R-:W-:Y:S02]  /*1830*/  CS2R R66, SRZ ;  /* 0x0000000000427805 */ /* 0x000fe4000001ff00 */
[----:B------:R-:W-:Y:S02]  /*1840*/  SHF.R.S32.HI R0, RZ, 0x1, R8 ;  /* 0x00000001ff007819 */ /* 0x000fe40000011408 */
[----:B------:R-:W-:-:S02]  /*1850*/  CS2R R64, SRZ ;  /* 0x0000000000407805 */ /* 0x000fc4000001ff00 */
[----:B------:R-:W-:Y:S01]  /*1860*/  SHF.R.S32.HI R11, RZ, 0x1f, R8 ;  /* 0x0000001fff0b7819 */ /* 0x000fe20000011408 */
[----:B------:R-:W-:Y:S01]  /*1870*/  IMAD.IADD R15, R2, 0x1, -R15 ;  /* 0x00000001020f7824 */ /* 0x000fe200078e0a0f */
[----:B------:R-:W-:Y:S02]  /*1880*/  SHF.R.S32.HI R10, RZ, 0x1f, R9 ;  /* 0x0000001fff0a7819 */ /* 0x000fe40000011409 */
[----:B------:R-:W-:Y:S02]  /*1890*/  CS2R R62, SRZ ;  /* 0x00000000003e7805 */ /* 0x000fe4000001ff00 */
[----:B------:R-:W-:Y:S01]  /*18a0*/  LEA.HI R11, R11, R0, RZ, 0x2 ;  /* 0x000000000b0b7211 */ /* 0x000fe200078f10ff */
[----:B------:R-:W-:Y:S01]  /*18b0*/  IMAD R14, R14, 0x10, R15 ;  /* 0x000000100e0e7824 */ /* 0x000fe200078e020f */
[----:B------:R-:W-:Y:S01]  /*18c0*/  LEA.HI R10, R10, R9, RZ, 0x3 ;  /* 0x000000090a0a7211 */ /* 0x000fe200078f18ff */
[----:B------:R-:W-:Y:S01]  /*18d0*/  IMAD R15, R13, 0x400, R2 ;  /* 0x000004000d0f7824 */ /* 0x000fe200078e0202 */
[----:B------:R-:W-:Y:S01]  /*18e0*/  LOP3.LUT R11, R11, 0xfffffffc, RZ, 0xc0, !PT ;  /* 0xfffffffc0b0b7812 */ /* 0x000fe200078ec0ff */
[----:B------:R-:W-:Y:S01]  /*18f0*/  IMAD.SHL.U32 R157, R14, 0x2, RZ ;  /* 0x000000020e9d7824 */ /* 0x000fe200078e00ff */
[----:B------:R-:W-:Y:S01]  /*1900*/  SHF.R.S32.HI R7, RZ, 0x4, R7 ;  /* 0x00000004ff077819 */ /* 0x000fe20000011407 */
[----:B------:R-:W-:Y:S01]  /*1910*/  IMAD.SHL.U32 R10, R10, 0x20, RZ ;  /* 0x000000200a0a7824 */ /* 0x000fe200078e00ff */
[----:B------:R-:W-:Y:S01]  /*1920*/  LOP3.LUT R8, R8, 0x7fffffe, RZ, 0xc0, !PT ;  /* 0x07fffffe08087812 */ /* 0x000fe200078ec0ff */
[----:B------:R-:W-:Y:S01]  /*1930*/  IMAD.IADD R11, R0, 0x1, -R11 ;  /* 0x00000001000b7824 */ /* 0x000fe200078e0a0b */
[----:B------:R-:W-:Y:S01]  /*1940*/  LEA.HI R6, R6, R5, RZ, 0x3 ;  /* 0x0000000506067211 */ /* 0x000fe200078f18ff */
[----:B------:R-:W-:Y:S01]  /*1950*/  IMAD.SHL.U32 R7, R7, 0x8, RZ ;  /* 0x0000000807077824 */ /* 0x000fe200078e00ff */
[----:B------:R-:W-:Y:S01]  /*1960*/  LOP3.LUT R10, R10, 0x7fffff00, RZ, 0xc0, !PT ;  /* 0x7fffff000a0a7812 */ /* 0x000fe200078ec0ff */
[----:B------:R-:W-:Y:S01]  /*1970*/  IMAD.SHL.U32 R0, R11, 0x40, RZ ;  /* 0x000000400b007824 */ /* 0x000fe200078e00ff */
[----:B------:R-:W-:Y:S01]  /*1980*/  LOP3.LUT R6, R6, 0xfffffff8, RZ, 0xc0, !PT ;  /* 0xfffffff806067812 */ /* 0x000fe200078ec0ff */
[----:B------:R-:W-:Y:S01]  /*1990*/  IMAD.IADD R9, R9, 0x1, -R8 ;  /* 0x0000000109097824 */ /* 0x000fe200078e0a08 */
[----:B------:R-:W-:Y:S01]  /*19a0*/  LEA.HI R3, R3, R2, RZ, 0x5 ;  /* 0x0000000203037211 */ /* 0x000fe200078f28ff */
[----:B------:R-:W-:Y:S01]  /*19b0*/  IMAD R10, R13, 0x800, R10 ;  /* 0x000008000d0a7824 */ /* 0x000fe200078e020a */
[----:B------:R-:W-:Y:S01]  /*19c0*/  LOP3.LUT R0, R0, 0xc0, RZ, 0xc0, !PT ;  /* 0x000000c000007812 */ /* 0x000fe200078ec0ff */
[----:B------:R-:W-:Y:S01]  /*19d0*/  IMAD.IADD R6, R5, 0x1, -R6 ;  /* 0x0000000105067824 */ /* 0x000fe200078e0a06 */
[----:B------:R-:W-:Y:S01]  /*19e0*/  SHF.R.S32.HI R3, RZ, 0x5, R3 ;  /* 0x00000005ff037819 */ /* 0x000fe20000011403 */
[----:B------:R-:W-:Y:S01]  /*19f0*/  IMAD R9, R9, 0x20, R10 ;  /* 0x0000002009097824 */ /* 0x000fe200078e020a */
[----:B------:R-:W-:Y:S01]  /*1a00*/  LOP3.LUT R7, R0, 0x8, R7, 0xf8, !PT ;  /* 0x0000000800077812 */ /* 0x000fe200078ef807 */
[----:B------:R-:W-:Y:S01]  /*1a10*/  IMAD.MOV.U32 R10, RZ, RZ, 0x20 ;  /* 0x00000020ff0a7424 */ /* 0x000fe200078e00ff */
[----:B------:R-:W-:Y:S01]  /*1a20*/  SHF.R.U32.HI R0, RZ, 0x3, R0 ;  /* 0x00000003ff007819 */ /* 0x000fe20000011600 */
[----:B------:R-:W-:Y:S01]  /*1a30*/  IMAD R9, R12, 0x200, R9 ;  /* 0x000002000c097824 */ /* 0x000fe200078e0209 */
[----:B------:R-:W-:Y:S01]  /*1a40*/  LOP3.LUT P0, RZ, R11, 0x2, RZ, 0xc0, !PT ;  /* 0x000000020bff7812 */ /* 0x000fe2000780c0ff */
[----:B------:R-:W-:Y:S01]  /*1a50*/  IMAD R6, R3, 0x10, R6 ;  /* 0x0000001003067824 */ /* 0x000fe200078e0206 */
[----:B------:R-:W-:Y:S01]  /*1a60*/  LOP3.LUT R0, R7, R0, RZ, 0x3c, !PT ;  /* 0x0000000007007212 */ /* 0x000fe200078e3cff */
[----:B------:R-:W-:Y:S01]  /*1a70*/  IMAD.SHL.U32 R3, R15, 0x4, RZ ;  /* 0x000000040f037824 */ /* 0x000fe200078e00ff */
[----:B------:R-:W-:Y:S01]  /*1a80*/  SEL R10, R10, 0xffffffe0, !P0 ;  /* 0xffffffe00a0a7807 */ /* 0x000fe20004000000 */
[----:B------:R-:W-:Y:S01]  /*1a90*/  IMAD.MOV.U32 R7, RZ, RZ, RZ ;  /* 0x000000ffff077224 */ /* 0x000fe200078e00ff */
[----:B------:R-:W-:Y:S01]  /*1aa0*/  CS2R R60, SRZ ;  /* 0x00000000003c7805 */ /* 0x000fe2000001ff00 */
[----:B------:R-:W-:Y:S01]  /*1ab0*/  IMAD.IADD R0, R9, 0x1, R0 ;  /* 0x0000000109007824 */ /* 0x000fe200078e0200 */
[----:B------:R-:W-:Y:S01]  /*1ac0*/  CS2R R58, SRZ ;  /* 0x00000000003a7805 */ /* 0x000fe2000001ff00 */
[----:B------:R-:W-:Y:S01]  /*1ad0*/  IMAD.MOV.U32 R5, RZ, RZ, RZ ;  /* 0x000000ffff057224 */ /* 0x000fe200078e00ff */
[----:B------:R-:W-:-:S02]  /*1ae0*/  CS2R R56, SRZ ;  /* 0x0000000000387805 */ /* 0x000fc4000001ff00 */
[----:B------:R-:W-:Y:S02]  /*1af0*/  CS2R R54, SRZ ;  /* 0x0000000000367805 */ /* 0x000fe4000001ff00 */
[----:B------:R-:W-:Y:S02]  /*1b00*/  LEA R155, R0, UR36, 0x1 ;  /* 0x00000024009b7c11 */ /* 0x000fe4000f8e08ff */
[----:B------:R-:W-:Y:S02]  /*1b10*/  CS2R R52, SRZ ;  /* 0x0000000000347805 */ /* 0x000fe4000001ff00 */
[----:B------:R-:W-:Y:S02]  /*1b20*/  LEA R0, R3, UR36, 0x2 ;  /* 0x0000002403007c11 */ /* 0x000fe4000f8e10ff */
[----:B------:R-:W-:Y:S02]  /*1b30*/  CS2R R50, SRZ ;  /* 0x0000000000327805 */ /* 0x000fe4000001ff00 */
[----:B------:R-:W-:-:S02]  /*1b40*/  IADD3 R3, R10, 0x30400, R155 ;  /* 0x000304000a037810 */ /* 0x000fc40007ffe09b */
        /* <DEDUP_REMOVED lines=37> */
[----:B----4-:R-:W-:-:S04]  /*1da0*/  IMAD R17, R20, -0x60, R17 ;  /* 0xffffffa014117824 */ /* 0x010fc800078e0211 */
[----:B------:R-:W-:Y:S01]  /*1db0*/  IMAD.IADD R2, R17, 0x1, -R157 ;  /* 0x0000000111027824 */ /* 0x000fe200078e0a9d */
[----:B------:R-:W-:Y:S02]  /*1dc0*/  IADD3 R18, -R18, 0x1, R17 ;  /* 0x0000000112127810 */ /* 0x000fe40007ffe111 */
[----:B---3--:R-:W-:Y:S02]  /*1dd0*/  LOP3.LUT R8, R19, 0x1, RZ, 0xfc, !PT ;  /* 0x0000000113087812 */ /* 0x008fe400078efcff */
[----:B------:R2:W-:Y:S01]  /*1de0*/  STL [R1], R2 ;  /* 0x0000000201007387 */ /* 0x0005e20000100800 */
[----:B------:R-:W-:-:S03]  /*1df0*/  IMAD.IADD R157, R18, 0x1, -R157 ;  /* 0x00000001129d7824 */ /* 0x000fc600078e0a9d */
[----:B------:R3:W-:Y:S01]  /*1e00*/  STL [R1+0x4], R3 ;  /* 0x0000040301007387 */ /* 0x0007e20000100800 */
[----:B--2---:R-:W-:-:S07]  /*1e10*/  IMAD.MOV.U32 R2, RZ, RZ, RZ ;  /* 0x000000ffff027224 */ /* 0x004fce00078e00ff */
.L_x_3148:
[----:B------:R-:W-:-:S13]  /*1e20*/  ISETP.NE.AND P0, PT, R8, 0x3, PT ;  /* 0x000000030800780c */ /* 0x000fda0003f05270 */
[----:B------:R-:W-:Y:S05]  /*1e30*/  @!P0 BRA `(.L_x_3138) ;  /* 0x0000000000048947 */ /* 0x000fea0003800000 */
[----:B------:R-:W-:Y:S01]  /*1e40*/  BPT.TRAP 0x1 ;  /* 0x000000040000795c */ /* 0x000fe20000300000 */
.L_x_3138:
[----:B---3--:R-:W-:Y:S02]  /*1e50*/  LEA R3, R2, UR36, 0x3 ;  /* 0x0000002402037c11 */ /* 0x008fe4000f8e18ff */
[----:B------:R-:W-:-:S04]  /*1e60*/  SHF.L.U32 R10, R7, 0x1f, RZ ;  /* 0x0000001f070a7819 */ /* 0x000fc800000006ff */
[----:B------:R2:W3:Y:S01]  /*1e70*/  SYNCS.PHASECHK.TRANS64.TRYWAIT P1, [R3+URZ+0x36410], R10 ;  /* 0x0364100a030075a7 */ /* 0x0004e2000802017f */
[----:B------:R-:W-:Y:S05]  /*1e80*/  @!P0 BRA `(.L_x_3139) ;  /* 0x0000000000048947 */ /* 0x000fea0003800000 */
[----:B------:R-:W-:Y:S01]  /*1e90*/  BPT.TRAP 0x1 ;  /* 0x000000040000795c */ /* 0x000fe20000300000 */
.L_x_3139:
[----:B---3--:R-:W-:Y:S05]  /*1ea0*/  @P1 BRA `(.L_x_3140) ;  /* 0x0000000000081947 */ /* 0x008fea0003800000 */
[----:B------:R-:W3:Y:S02]  /*1eb0*/  SYNCS.PHASECHK.TRANS64.TRYWAIT P1, [R3+URZ+0x36410], R10 ;  /* 0x0364100a030075a7 */ /* 0x000ee4000802017f */
[----:B---3--:R-:W-:Y:S05]  /*1ec0*/  @!P1 BRA `(.L_x_3141) ;  /* 0x0000009400a49947 */ /* 0x008fea0003800000 */
.L_x_3140:
        /* <DEDUP_REMOVED lines=99> */
[----:B------:R4:W1:Y:S04]  /*2500*/  LDS R142, [R9+0x30000] ;  /* 0x03000000098e7984 */ /* 0x0008680000000800 */
[----:B------:R4:W1:Y:S01]  /*2510*/  LDS R139, [R9+0x30020] ;  /* 0x03002000098b7984 */ /* 0x0008620000000800 */
[----:B------:R-:W-:Y:S05]  /*2520*/  @!P0 BRA `(.L_x_3142) ;  /* 0x0000000000048947 */ /* 0x000fea0003800000 */
[----:B------:R-:W-:Y:S01]  /*2530*/  BPT.TRAP 0x1 ;  /* 0x000000040000795c */ /* 0x000fe20000300000 */
.L_x_3142:
[----:B------:R-:W-:-:S04]  /*2540*/  SHF.L.U32 R14, R5, 0x1f, RZ ;  /* 0x0000001f050e7819 */ /* 0x000fc800000006ff */
[----:B------:R1:W1:Y:S01]  /*2550*/  SYNCS.PHASECHK.TRANS64.TRYWAIT P1, [UR36+0x36430], R14 ;  /* 0x0364300eff0075a7 */ /* 0x0002620008020164 */
[----:B------:R-:W-:Y:S05]  /*2560*/  @!P0 BRA `(.L_x_3143) ;  /* 0x0000000000048947 */ /* 0x000fea0003800000 */
[----:B------:R-:W-:Y:S01]  /*2570*/  BPT.TRAP 0x1 ;  /* 0x000000040000795c */ /* 0x000fe20000300000 */
.L_x_3143:
[----:B------:R-:W5:Y:S01]  /*2580*/  LDL R15, [R1] ;  /* 0x00000000010f7983 */ /* 0x000f620000100800 */
[----:B------:R-:W-:Y:S01]  /*2590*/  FMUL.FTZ R11, R120, UR40 ;  /* 0x00000028780b7c20 */ /* 0x000fe20008410000 */
[----:B------:R-:W-:Y:S01]  /*25a0*/  FMUL.FTZ R12, R121, UR40 ;  /* 0x00000028790c7c20 */ /* 0x000fe20008410000 */
[----:B----4-:R-:W-:Y:S01]  /*25b0*/  FMUL.FTZ R9, R122, UR40 ;  /* 0x000000287a097c20 */ /* 0x010fe20008410000 */
[----:B--23--:R-:W-:Y:S01]  /*25c0*/  FMUL.FTZ R10, R123, UR40 ;  /* 0x000000287b0a7c20 */ /* 0x00cfe20008410000 */
[----:B-1----:R-:W-:Y:S01]  /*25d0*/  FMUL.FTZ R13, R124, UR40 ;  /* 0x000000287c0d7c20 */ /* 0x002fe20008410000 */
        /* <DEDUP_REMOVED lines=15> */
[----:B------:R-:W4:Y:S08]  /*26d0*/  MUFU.TANH R10, R10 ;  /* 0x0000000a000a7308 */ /* 0x000f300000002400 */
        /* <DEDUP_REMOVED lines=11> */
[----:B-1234-:R-:W-:Y:S06]  /*2790*/  @P1 BRA `(.L_x_3144) ;  /* 0x0000000000081947 */ /* 0x01efec0003800000 */
[----:B------:R-:W1:Y:S02]  /*27a0*/  SYNCS.PHASECHK.TRANS64.TRYWAIT P1, [UR36+0x36430], R14 ;  /* 0x0364300eff0075a7 */ /* 0x000e640008020164 */
[----:B-1----:R-:W-:Y:S05]  /*27b0*/  @!P1 BRA `(.L_x_3145) ;  /* 0x0000008c007c9947 */ /* 0x002fea0003800000 */
.L_x_3144:
        /* <DEDUP_REMOVED lines=17> */
[----:B------:R-:W4:Y:S01]  /*28d0*/  MUFU.TANH R136, R136 ;  /* 0x0000008800887308 */ /* 0x000f220000002400 */
[----:B------:R-:W-:Y:S01]  /*28e0*/  FSEL R151, R17, -INF , P5 ;  /* 0xff80000011977808 */ /* 0x000fe20002800000 */
[----:B------:R-:W-:Y:S01]  /*28f0*/  ULOP3.LUT UR6, UR6, 0x10000, URZ, 0xfc, !UPT ;  /* 0x0001000006067892 */ /* 0x000fe2000f8efc3f */
[----:B------:R-:W-:Y:S01]  /*2900*/  FSEL R149, R22, -INF , P6 ;  /* 0xff80000016957808 */ /* 0x000fe20003000000 */
[----:B------:R-:W-:Y:S01]  /*2910*/  ULOP3.LUT UR8, UR5, 0x10000, URZ, 0xfc, !UPT ;  /* 0x0001000005087892 */ /* 0x000fe2000f8efc3f */
[----:B------:R-:W-:Y:S01]  /*2920*/  FSEL R143, R23, -INF , P1 ;  /* 0xff800000178f7808 */ /* 0x000fe20000800000 */
[--C-:B------:R-:W-:Y:S01]  /*2930*/  FFMA.FTZ R153, R153, UR41, -R142.reuse ;  /* 0x0000002999997c23 */ /* 0x100fe2000801088e */
        /* <DEDUP_REMOVED lines=13> */
[----:B------:R-:W-:Y:S01]  /*2a10*/  MUFU.EX2 R151, R151 ;  /* 0x0000009700977308 */ /* 0x000fe20000000800 */
[----:B--2---:R-:W-:Y:S02]  /*2a20*/  VIMNMX R120, R121, R120, PT ;  /* 0x0000007879787248 */ /* 0x004fe40003fe0100 */
[C---:B------:R-:W-:Y:S01]  /*2a30*/  FSEL R121, R11.reuse, -INF , P2 ;  /* 0xff8000000b797808 */ /* 0x040fe20001000000 */
[----:B------:R-:W-:Y:S01]  /*2a40*/  FFMA.FTZ R11, -R11, R11, 1 ;  /* 0x3f8000000b0b7423 */ /* 0x000fe2000001010b */
[----:B------:R-:W-:Y:S02]  /*2a50*/  ISETP.GT.AND P2, PT, R15, 0x18, PT ;  /* 0x000000180f00780c */ /* 0x000fe40003f44270 */
[----:B------:R-:W-:Y:S01]  /*2a60*/  FSEL R15, R13, -INF , P4 ;  /* 0xff8000000d0f7808 */ /* 0x000fe20002000000 */
[--C-:B------:R-:W-:Y:S01]  /*2a70*/  FFMA.FTZ R154, R121, UR41, -R142.reuse ;  /* 0x00000029799a7c23 */ /* 0x100fe2000801088e */
[C---:B------:R-:W-:Y:S01]  /*2a80*/  ISETP.GT.AND P4, PT, R120.reuse, RZ, PT ;  /* 0x000000ff7800720c */ /* 0x040fe20003f84270 */
[----:B------:R-:W-:Y:S01]  /*2a90*/  FFMA.FTZ R13, -R13, R13, 1 ;  /* 0x3f8000000d0d7423 */ /* 0x000fe2000001010d */
[----:B------:R-:W-:Y:S01]  /*2aa0*/  ISETP.GT.AND P5, PT, R120, 0x1, PT ;  /* 0x000000017800780c */ /* 0x000fe20003fa4270 */
[----:B------:R-:W-:Y:S01]  /*2ab0*/  FFMA.FTZ R14, R15, UR41, -R142 ;  /* 0x000000290f0e7c23 */ /* 0x000fe2000801088e */
[----:B------:R-:W-:Y:S01]  /*2ac0*/  FSEL R123, R138, -INF , P2 ;  /* 0xff8000008a7b7808 */ /* 0x000fe20001000000 */
[----:B------:R-:W1:Y:S01]  /*2ad0*/  MUFU.EX2 R154, R154 ;  /* 0x0000009a009a7308 */ /* 0x000e620000000800 */
[----:B------:R-:W-:-:S02]  /*2ae0*/  FSEL R144, R9, -INF , P4 ;  /* 0xff80000009907808 */ /* 0x000fc40002000000 */
        /* <DEDUP_REMOVED lines=8> */
[----:B------:R-:W-:Y:S02]  /*2b70*/  ISETP.GT.AND P4, PT, R120, 0x18, PT ;  /* 0x000000187800780c */ /* 0x000fe40003f84270 */
[----:B------:R-:W-:-:S02]  /*2b80*/  FSEL R150, R10, -INF , P5 ;  /* 0xff8000000a967808 */ /* 0x000fc40002800000 */
        /* <DEDUP_REMOVED lines=11> */
[----:B----4-:R-:W-:Y:S01]  /*2c40*/  FSEL R122, R136, -INF , P5 ;  /* 0xff800000887a7808 */ /* 0x010fe20002800000 */
        /* <DEDUP_REMOVED lines=86> */
[----:B------:R-:W-:Y:S02]  /*31b0*/  FADD.FTZ R125, R125, -R145 ;  /* 0x800000917d7d7221 */ /* 0x000fe40000010000 */
[----:B-1----:R-:W-:Y:S01]  /*31c0*/  FMUL.FTZ R120, R154, R120 ;  /* 0x000000789a787220 */ /* 0x002fe20000410000 */
[----:B--2---:R-:W-:-:S03]  /*31d0*/  FMUL.FTZ R124, R14, R124 ;  /* 0x0000007c0e7c7220 */ /* 0x004fc60000410000 */
[----:B------:R-:W-:Y:S01]  /*31e0*/  FMUL.FTZ R11, R11, R120 ;  /* 0x000000780b0b7220 */ /* 0x000fe20000410000 */
[----:B------:R-:W-:Y:S01]  /*31f0*/  FADD.FTZ R120, R121, -R145 ;  /* 0x8000009179787221 */ /* 0x000fe20000010000 */
[C---:B------:R-:W-:Y:S01]  /*3200*/  FMUL.FTZ R125, R151.reuse, R125 ;  /* 0x0000007d977d7220 */ /* 0x040fe20000410000 */
[----:B------:R-:W-:Y:S01]  /*3210*/  F2FP.BF16.F32.PACK_AB R14, R151, R14 ;  /* 0x0000000e970e723e */ /* 0x000fe200000010ff */
[----:B------:R-:W1:Y:S01]  /*3220*/  MUFU.EX2 R121, R156 ;  /* 0x0000009c00797308 */ /* 0x000e620000000800 */
[----:B------:R-:W-:Y:S01]  /*3230*/  FMUL.FTZ R120, R153, R120 ;  /* 0x0000007899787220 */ /* 0x000fe20000410000 */
[----:B------:R1:W2:Y:S01]  /*3240*/  LDS R151, [R15+0x30220] ;  /* 0x030220000f977984 */ /* 0x0002a20000000800 */
[----:B------:R-:W-:Y:S02]  /*3250*/  FMUL.FTZ R124, R13, R124 ;  /* 0x0000007c0d7c7220 */ /* 0x000fe40000410000 */
[----:B------:R-:W-:Y:S01]  /*3260*/  FMUL.FTZ R120, R12, R120 ;  /* 0x000000780c787220 */ /* 0x000fe20000410000 */
[----:B------:R-:W-:-:S02]  /*3270*/  F2FP.BF16.F32.PACK_AB R12, R153, R154 ;  /* 0x0000009a990c723e */ /* 0x000fc400000010ff */
[----:B------:R-:W4:Y:S01]  /*3280*/  LDL R153, [R1+0x4] ;  /* 0x0000040001997983 */ /* 0x000f220000100800 */
[----:B---3--:R-:W-:Y:S01]  /*3290*/  F2FP.BF16.F32.PACK_AB R13, R150, R144 ;  /* 0x00000090960d723e */ /* 0x008fe200000010ff */
[----:B------:R-:W3:Y:S01]  /*32a0*/  MUFU.EX2 R143, R143 ;  /* 0x0000008f008f7308 */ /* 0x000ee20000000800 */
[--C-:B------:R-:W-:Y:S01]  /*32b0*/  FADD.FTZ R128, R128, -R145.reuse ;  /* 0x8000009180807221 */ /* 0x100fe20000010000 */
[--C-:B------:R-:W-:Y:S01]  /*32c0*/  FADD.FTZ R132, R132, -R145.reuse ;  /* 0x8000009184847221 */ /* 0x100fe20000010000 */
[--C-:B------:R-:W-:Y:S01]  /*32d0*/  FADD.FTZ R129, R129, -R145.reuse ;  /* 0x8000009181817221 */ /* 0x100fe20000010000 */
[----:B------:R-:W-:Y:S01]  /*32e0*/  FFMA.FTZ R23, -R23, R23, 1 ;  /* 0x3f80000017177423 */ /* 0x000fe20000010117 */
[----:B------:R-:W-:Y:S01]  /*32f0*/  R2UR UR10, R4 ;  /* 0x00000000040a72ca */ /* 0x000fe200000e0000 */
[----:B------:R-:W-:Y:S01]  /*3300*/  FFMA.FTZ R17, -R17, R17, 1 ;  /* 0x3f80000011117423 */ /* 0x000fe20000010111 */
[----:B-1----:R-:W-:Y:S01]  /*3310*/  F2FP.BF16.F32.PACK_AB R15, R152, R121 ;  /* 0x00000079980f723e */ /* 0x002fe200000010ff */
[----:B------:R-:W-:Y:S01]  /*3320*/  BAR.SYNC.DEFER_BLOCKING 0x9, 0x180 ;  /* 0x0246000000007b1d */ /* 0x000fe20000010000 */
[----:B------:R-:W-:Y:S01]  /*3330*/  FFMA.FTZ R22, -R22, R22, 1 ;  /* 0x3f80000016167423 */ /* 0x000fe20000010116 */
[----:B------:R-:W-:Y:S01]  /*3340*/  FFMA.FTZ R9, -R9, R9, 1 ;  /* 0x3f80000009097423 */ /* 0x000fe20000010109 */
[----:B------:R-:W-:Y:S01]  /*3350*/  FADD.FTZ R133, R133, -R145 ;  /* 0x8000009185857221 */ /* 0x000fe20000010000 */
[----:B------:R-:W-:Y:S01]  /*3360*/  FMUL.FTZ R17, R17, R125 ;  /* 0x0000007d11117220 */ /* 0x000fe20000410000 */
[----:B------:R-:W-:Y:S01]  /*3370*/  FFMA.FTZ R125, -R138, R138, 1 ;  /* 0x3f8000008a7d7423 */ /* 0x000fe2000001018a */
[----:B------:R-:W1:Y:S01]  /*3380*/  MUFU.EX2 R142, R142 ;  /* 0x0000008e008e7308 */ /* 0x000e620000000800 */
[----:B------:R-:W-:Y:S01]  /*3390*/  FFMA.FTZ R20, -R20, R20, 1 ;  /* 0x3f80000014147423 */ /* 0x000fe20000010114 */
[----:B------:R-:W-:Y:S01]  /*33a0*/  FFMA.FTZ R21, -R21, R21, 1 ;  /* 0x3f80000015157423 */ /* 0x000fe20000010115 */
[----:B---3--:R-:W-:Y:S01]  /*33b0*/  FMUL.FTZ R129, R143, R129 ;  /* 0x000000818f817220 */ /* 0x008fe20000410000 */
[----:B------:R-:W-:Y:S01]  /*33c0*/  USHF.R.U32.HI UR5, URZ, 0x4, UR37 ;  /* 0x000000043f057899 */ /* 0x000fe20008011625 */
[----:B------:R-:W-:Y:S01]  /*33d0*/  F2FP.BF16.F32.PACK_AB R120, R120, R11 ;  /* 0x0000000b7878723e */ /* 0x000fe200000010ff */
[----:B------:R-:W-:Y:S01]  /*33e0*/  ULEA UR4, UR10, UR4, 0xd ;  /* 0x000000040a047291 */ /* 0x000fe2000f8e683f */
[----:B------:R-:W-:Y:S01]  /*33f0*/  FMUL.FTZ R23, R23, R129 ;  /* 0x0000008117177220 */ /* 0x000fe20000410000 */
[----:B------:R-:W-:Y:S01]  /*3400*/  MUFU.EX2 R148, R148 ;  /* 0x0000009400947308 */ /* 0x000fe20000000800 */
[----:B------:R-:W-:-:S02]  /*3410*/  ULOP3.LUT UR5, UR5, 0x3fff, URZ, 0xc0, !UPT ;  /* 0x00003fff05057892 */ /* 0x000fc4000f8ec03f */
[----:B------:R-:W-:Y:S02]  /*3420*/  USHF.R.U32.HI UR4, URZ, 0x4, UR4 ;  /* 0x000000043f047899 */ /* 0x000fe40008011604 */
[----:B------:R-:W-:Y:S02]  /*3430*/  ULOP3.LUT UR9, UR5, 0x1000000, URZ, 0xfc, !UPT ;  /* 0x0100000005097892 */ /* 0x000fe4000f8efc3f */
[----:B------:R-:W-:Y:S01]  /*3440*/  ULOP3.LUT UR8, UR4, 0x3fff, URZ, 0xc0, !UPT ;  /* 0x00003fff04087892 */ /* 0x000fe2000f8ec03f */
[----:B------:R-:W3:Y:S01]  /*3450*/  MUFU.EX2 R147, R147 ;  /* 0x0000009300937308 */ /* 0x000ee20000000800 */
[----:B-1----:R-:W-:Y:S01]  /*3460*/  FMUL.FTZ R133, R142, R133 ;  /* 0x000000858e857220 */ /* 0x002fe20000410000 */
[----:B------:R1:W-:Y:S01]  /*3470*/  STSM.16.M88.4 [R155+0x30400], R12 ;  /* 0x0304000c9b007844 */ /* 0x0003e20000000200 */
[--C-:B--2---:R-:W-:Y:S01]  /*3480*/  FADD.FTZ R126, R126, -R151.reuse ;  /* 0x800000977e7e7221 */ /* 0x104fe20000010000 */
[--C-:B------:R-:W-:Y:S01]  /*3490*/  FADD.FTZ R129, R127, -R151.reuse ;  /* 0x800000977f817221 */ /* 0x100fe20000010000 */
[--C-:B------:R-:W-:Y:S01]  /*34a0*/  FADD.FTZ R127, R134, -R151.reuse ;  /* 0x80000097867f7221 */ /* 0x100fe20000010000 */
[----:B------:R-:W-:Y:S01]  /*34b0*/  UMOV UR6, UR9 ;  /* 0x0000000900067c82 */ /* 0x000fe20008000000 */
[----:B------:R-:W-:Y:S01]  /*34c0*/  FMUL.FTZ R126, R121, R126 ;  /* 0x0000007e797e7220 */ /* 0x000fe20000410000 */
[----:B------:R-:W2:Y:S01]  /*34d0*/  MUFU.EX2 R146, R146 ;  /* 0x0000009200927308 */ /* 0x000ea20000000800 */
[----:B------:R-:W-:Y:S01]  /*34e0*/  FFMA.FTZ R121, -R10, R10, 1 ;  /* 0x3f8000000a797423 */ /* 0x000fe2000001010a */
[----:B------:R-:W-:Y:S01]  /*34f0*/  FMUL.FTZ R129, R152, R129 ;  /* 0x0000008198817220 */ /* 0x000fe20000410000 */
[----:B------:R-:W-:Y:S01]  /*3500*/  FFMA.FTZ R10, -R19, R19, 1 ;  /* 0x3f800000130a7423 */ /* 0x000fe20000010113 */
[----:B------:R-:W-:Y:S01]  /*3510*/  UMOV UR7, 0x80000020 ;  /* 0x8000002000077882 */ /* 0x000fe20000000000 */
[----:B------:R-:W-:Y:S01]  /*3520*/  UMOV UR4, UR8 ;  /* 0x0000000800047c82 */ /* 0x000fe20008000000 */
[----:B------:R-:W-:Y:S01]  /*3530*/  UMOV UR5, 0x40000040 ;  /* 0x4000004000057882 */ /* 0x000fe20000000000 */
[----:B------:R-:W-:Y:S01]  /*3540*/  FMUL.FTZ R129, R10, R129 ;  /* 0x000000810a817220 */ /* 0x000fe20000410000 */
[----:B------:R-:W5:Y:S01]  /*3550*/  MUFU.EX2 R139, R139 ;  /* 0x0000008b008b7308 */ /* 0x000f620000000800 */
[----:B------:R-:W-:Y:S01]  /*3560*/  FFMA.FTZ R10, -R137, R137, 1 ;  /* 0x3f800000890a7423 */ /* 0x000fe20000010189 */
[--C-:B-1----:R-:W-:Y:S01]  /*3570*/  FADD.FTZ R13, R122, -R151.reuse ;  /* 0x800000977a0d7221 */ /* 0x102fe20000010000 */
[--C-:B------:R-:W-:Y:S01]  /*3580*/  FADD.FTZ R15, R123, -R151.reuse ;  /* 0x800000977b0f7221 */ /* 0x100fe20000010000 */
[--C-:B------:R-:W-:Y:S01]  /*3590*/  FADD.FTZ R123, R130, -R151.reuse ;  /* 0x80000097827b7221 */ /* 0x100fe20000010000 */
[--C-:B------:R-:W-:Y:S01]  /*35a0*/  FADD.FTZ R122, R131, -R151.reuse ;  /* 0x80000097837a7221 */ /* 0x100fe20000010000 */
[----:B------:R-:W-:Y:S01]  /*35b0*/  FMUL.FTZ R144, R144, R13 ;  /* 0x0000000d90907220 */ /* 0x000fe20000410000 */
[----:B------:R-:W-:Y:S01]  /*35c0*/  FMUL.FTZ R150, R150, R15 ;  /* 0x0000000f96967220 */ /* 0x000fe20000410000 */
[----:B------:R-:W1:Y:S01]  /*35d0*/  MUFU.EX2 R12, R149 ;  /* 0x00000095000c7308 */ /* 0x000e620000000800 */
[----:B---3--:R-:W-:Y:S01]  /*35e0*/  F2FP.BF16.F32.PACK_AB R13, R147, R148 ;  /* 0x00000094930d723e */ /* 0x008fe200000010ff */
[----:B------:R-:W-:Y:S01]  /*35f0*/  FADD.FTZ R130, R135, -R151 ;  /* 0x8000009787827221 */ /* 0x000fe20000010000 */
[----:B------:R-:W-:Y:S01]  /*3600*/  FFMA.FTZ R131, -R18, R18, 1 ;  /* 0x3f80000012837423 */ /* 0x000fe20000010112 */
[----:B------:R-:W-:Y:S01]  /*3610*/  FMUL.FTZ R144, R9, R144 ;  /* 0x0000009009907220 */ /* 0x000fe20000410000 */
[----:B------:R-:W-:Y:S01]  /*3620*/  FMUL.FTZ R123, R148, R123 ;  /* 0x0000007b947b7220 */ /* 0x000fe20000410000 */
[----:B------:R-:W-:Y:S01]  /*3630*/  FMUL.FTZ R122, R147, R122 ;  /* 0x0000007a937a7220 */ /* 0x000fe20000410000 */
[----:B--2---:R-:W-:Y:S01]  /*3640*/  FMUL.FTZ R127, R146, R127 ;  /* 0x0000007f927f7220 */ /* 0x004fe20000410000 */
[----:B------:R-:W2:Y:S01]  /*3650*/  MUFU.EX2 R14, R140 ;  /* 0x0000008c000e7308 */ /* 0x000ea20000000800 */
[C---:B-----5:R-:W-:Y:S01]  /*3660*/  F2FP.BF16.F32.PACK_AB R15, R139.reuse, R146 ;  /* 0x000000928b0f723e */ /* 0x060fe200000010ff */
[----:B------:R-:W-:Y:S01]  /*3670*/  FMUL.FTZ R130, R139, R130 ;  /* 0x000000828b827220 */ /* 0x000fe20000410000 */
[----:B------:R-:W-:Y:S01]  /*3680*/  FFMA.FTZ R9, -R136, R136, 1 ;  /* 0x3f80000088097423 */ /* 0x000fe20000010188 */
[----:B------:R-:W-:Y:S01]  /*3690*/  FMUL.FTZ R121, R121, R150 ;  /* 0x0000009679797220 */ /* 0x000fe20000410000 */
[----:B------:R-:W-:Y:S01]  /*36a0*/  FMUL.FTZ R126, R131, R126 ;  /* 0x0000007e837e7220 */ /* 0x000fe20000410000 */
[----:B------:R-:W-:Y:S01]  /*36b0*/  FMUL.FTZ R18, R21, R122 ;  /* 0x0000007a15127220 */ /* 0x000fe20000410000 */
[----:B------:R-:W-:Y:S01]  /*36c0*/  FMUL.FTZ R10, R10, R127 ;  /* 0x0000007f0a0a7220 */ /* 0x000fe20000410000 */
[----:B------:R-:W-:Y:S01]  /*36d0*/  FMUL.FTZ R9, R9, R130 ;  /* 0x0000008209097220 */ /* 0x000fe20000410000 */
[----:B-1----:R-:W-:Y:S01]  /*36e0*/  FMUL.FTZ R128, R12, R128 ;  /* 0x000000800c807220 */ /* 0x002fe20000410000 */
[----:B------:R-:W-:Y:S01]  /*36f0*/  F2FP.BF16.F32.PACK_AB R12, R143, R12 ;  /* 0x0000000c8f0c723e */ /* 0x000fe200000010ff */
[----:B------:R-:W-:Y:S01]  /*3700*/  UMOV UR11, 0x40000040 ;  /* 0x40000040000b7882 */ /* 0x000fe20000000000 */
[----:B------:R-:W-:Y:S01]  /*3710*/  F2FP.BF16.F32.PACK_AB R122, R17, R124 ;  /* 0x0000007c117a723e */ /* 0x000fe200000010ff */
[----:B------:R-:W-:Y:S01]  /*3720*/  FMUL.FTZ R22, R22, R128 ;  /* 0x0000008016167220 */ /* 0x000fe20000410000 */
[----:B------:R-:W-:Y:S01]  /*3730*/  FFMA.FTZ R128, -R141, R141, 1 ;  /* 0x3f8000008d807423 */ /* 0x000fe2000001018d */
[----:B------:R-:W-:Y:S01]  /*3740*/  F2FP.BF16.F32.PACK_AB R121, R121, R144 ;  /* 0x000000907979723e */ /* 0x000fe200000010ff */
[----:B--2---:R-:W-:Y:S01]  /*3750*/  FMUL.FTZ R132, R14, R132 ;  /* 0x000000840e847220 */ /* 0x004fe20000410000 */
[----:B------:R-:W-:Y:S01]  /*3760*/  F2FP.BF16.F32.PACK_AB R14, R142, R14 ;  /* 0x0000000e8e0e723e */ /* 0x000fe200000010ff */
[----:B------:R-:W-:-:S02]  /*3770*/  FMUL.FTZ R128, R128, R133 ;  /* 0x0000008580807220 */ /* 0x000fc40000410000 */
[----:B------:R-:W-:Y:S02]  /*3780*/  FMUL.FTZ R125, R125, R132 ;  /* 0x000000847d7d7220 */ /* 0x000fe40000410000 */
[----:B----4-:R1:W-:Y:S01]  /*3790*/  STSM.16.M88.4 [R153], R12 ;  /* 0x0000000c99007844 */ /* 0x0103e20000000200 */
        /* <DEDUP_REMOVED lines=8> */
[----:B------:R-:W-:Y:S02]  /*3820*/  F2FP.BF16.F32.PACK_AB R12, R23, R22 ;  /* 0x00000016170c723e */ /* 0x000fe400000010ff */
        /* <DEDUP_REMOVED lines=88> */
.L_x_3146:
        /* <DEDUP_REMOVED lines=60> */
.L_x_3147:
        /* <DEDUP_REMOVED lines=12> */
[----:B----4-:R-:W-:Y:S05]  /*4230*/  @!P1 BRA `(.L_x_3148) ;  /* 0xffffffd800f89947 */ /* 0x010fea000383ffff */
        /* <DEDUP_REMOVED lines=50> */
.L_x_3130:
[----:B------:R-:W-:Y:S05]  /*4560*/  @P0 BRA `(.L_x_3149) ;  /* 0x0000001400f40947 */ /* 0x000fea0003800000 */
[----:B------:R-:W2:Y:S01]  /*4570*/  LDL R120, [R1+0xc] ;  /* 0x00000c0001787983 */ /* 0x000ea20000100800 */
[----:B------:R-:W1:Y:S01]  /*4580*/  S2UR UR5, SR_CgaCtaId ;  /* 0x00000000000579c3 */ /* 0x000e620000008800 */
[----:B------:R-:W-:Y:S01]  /*4590*/  UMOV UR4, 0x400 ;  /* 0x0000040000047882 */ /* 0x000fe20000000000 */
[----:B------:R-:W-:Y:S01]  /*45a0*/  F2FP.BF16.F32.PACK_AB R72, R73, R72 ;  /* 0x000000484948723e */ /* 0x000fe200000010ff */
[----:B------:R-:W4:Y:S01]  /*45b0*/  S2R R0, SR_TID.X ;  /* 0x0000000000007919 */ /* 0x000f220000002100 */
        /* <DEDUP_REMOVED lines=10> */
[----:B-1----:R-:W-:Y:S01]  /*4660*/  ULEA UR4, UR5, UR4, 0x18 ;  /* 0x0000000405047291 */ /* 0x002fe2000f8ec03f */
[----:B------:R-:W-:-:S02]  /*4670*/  F2FP.BF16.F32.PACK_AB R90, R93, R92 ;  /* 0x0000005c5d5a723e */ /* 0x000fc400000010ff */
[----:B------:R-:W-:Y:S02]  /*4680*/  F2FP.BF16.F32.PACK_AB R91, R95, R94 ;  /* 0x0000005e5f5b723e */ /* 0x000fe400000010ff */
[----:B------:R-:W-:Y:S02]  /*4690*/  F2FP.BF16.F32.PACK_AB R97, R99, R98 ;  /* 0x000000626361723e */ /* 0x000fe400000010ff */
[----:B------:R-:W-:Y:S02]  /*46a0*/  F2FP.BF16.F32.PACK_AB R104, R105, R104 ;  /* 0x000000686968723e */ /* 0x000fe400000010ff */
[----:B------:R-:W-:Y:S01]  /*46b0*/  F2FP.BF16.F32.PACK_AB R98, R101, R100 ;  /* 0x000000646562723e */ /* 0x000fe200000010ff */
[----:B----4-:R-:W-:Y:S01]  /*46c0*/  VIADD R0, R0, 0xffffff80 ;  /* 0xffffff8000007836 */ /* 0x010fe20000000000 */
        /* <DEDUP_REMOVED lines=33> */
[----:B------:R-:W2:Y:S01]  /*48e0*/  LDC.64 R4, c[0x0][0x870] ;  /* 0x00021c00ff047b82 */ /* 0x000ea20000000a00 */
        /* <DEDUP_REMOVED lines=27> */
[----:B------:R-:W-:Y:S01]  /*4aa0*/  STSM.16.MT88.4 [R8], R24 ;  /* 0x0000001808007844 */ /* 0x000fe20000004200 */
[----:B-1----:R-:W-:-:S03]  /*4ab0*/  ISETP.NE.U32.AND P0, PT, R2, RZ, PT ;  /* 0x000000ff0200720c */ /* 0x002fc60003f05070 */
[----:B------:R-:W-:Y:S01]  /*4ac0*/  STSM.16.MT88.4 [R8+0x800], R32 ;  /* 0x0008002008007844 */ /* 0x000fe20000004200 */
[----:B------:R-:W-:-:S03]  /*4ad0*/  ISETP.NE.AND.EX P0, PT, R3, RZ, PT, P0 ;  /* 0x000000ff0300720c */ /* 0x000fc60003f05300 */
[----:B------:R1:W-:Y:S04]  /*4ae0*/  STSM.16.MT88.4 [R8+0x1000], R40 ;  /* 0x0010002808007844 */ /* 0x0003e80000004200 */
[----:B------:R-:W-:Y:S04]  /*4af0*/  STSM.16.MT88.4 [R8+0x1800], R48 ;  /* 0x0018003008007844 */ /* 0x000fe80000004200 */
[----:B------:R-:W-:Y:S04]  /*4b00*/  STSM.16.MT88.4 [R8+0x2000], R56 ;  /* 0x0020003808007844 */ /* 0x000fe80000004200 */
[----:B------:R4:W-:Y:S01]  /*4b10*/  STSM.16.MT88.4 [R8+0x2800], R64 ;  /* 0x0028004008007844 */ /* 0x0009e20000004200 */
[----:B--2---:R-:W-:Y:S01]  /*4b20*/  IMAD.WIDE R6, R120, 0x4, R4 ;  /* 0x0000000478067825 */ /* 0x004fe200078e0204 */
[----:B------:R-:W-:Y:S08]  /*4b30*/  BAR.SYNC.DEFER_BLOCKING 0x1, 0x180 ;  /* 0x0046000000007b1d */ /* 0x000ff00000010000 */
[----:B------:R-:W2:Y:S01]  /*4b40*/  LDC.64 R4, c[0x0][0x878] ;  /* 0x00021e00ff047b82 */ /* 0x000ea20000000a00 */
[----:B------:R-:W3:Y:S01]  /*4b50*/  @P0 LDG.E R3, desc[UR38][R6.64] ;  /* 0x0000002606030981 */ /* 0x000ee2000c1e1900 */
[----:B------:R-:W-:-:S06]  /*4b60*/  IMAD.HI R10, R0, 0x2aaaaaab, RZ ;  /* 0x2aaaaaab000a7827 */ /* 0x000fcc00078e02ff */
[----:B------:R-:W4:Y:S01]  /*4b70*/  LDC R9, c[0x0][0x808] ;  /* 0x00020200ff097b82 */ /* 0x000f220000000800 */
[----:B--2---:R-:W-:-:S04]  /*4b80*/  ISETP.NE.U32.AND P1, PT, R4, RZ, PT ;  /* 0x000000ff0400720c */ /* 0x004fc80003f25070 */
[----:B------:R-:W-:Y:S02]  /*4b90*/  ISETP.NE.AND.EX P1, PT, R5, RZ, PT, P1 ;  /* 0x000000ff0500720c */ /* 0x000fe40003f25310 */
[----:B------:R-:W-:-:S04]  /*4ba0*/  SHF.R.U32.HI R11, RZ, 0x1f, R10 ;  /* 0x0000001fff0b7819 */ /* 0x000fc8000001160a */
[----:B-1----:R-:W-:-:S07]  /*4bb0*/  LEA.HI.SX32 R43, R10, R11, 0x1e ;  /* 0x0000000b0a2b7211 */ /* 0x002fce00078ff2ff */
[----:B------:R-:W1:Y:S01]  /*4bc0*/  @P1 LDC.64 R4, c[0x0][0x878] ;  /* 0x00021e00ff041b82 */ /* 0x000e620000000a00 */
[C---:B------:R-:W-:Y:S02]  /*4bd0*/  IMAD R0, R43.reuse, -0x18, R0 ;  /* 0xffffffe82b007824 */ /* 0x040fe400078e0200 */
[----:B----4-:R-:W-:-:S03]  /*4be0*/  IMAD.SHL.U32 R8, R43, 0x40, RZ ;  /* 0x000000402b087824 */ /* 0x010fc600078e00ff */
[----:B------:R-:W-:Y:S01]  /*4bf0*/  SHF.R.S32.HI R13, RZ, 0x1f, R0 ;  /* 0x0000001fff0d7819 */ /* 0x000fe20000011400 */
[----:B------:R-:W-:-:S03]  /*4c00*/  IMAD.SHL.U32 R2, R0, 0x8, RZ ;  /* 0x0000000800027824 */ /* 0x000fc600078e00ff */
[----:B------:R-:W-:Y:S02]  /*4c10*/  LEA.HI R12, R13, R0, RZ, 0x3 ;  /* 0x000000000d0c7211 */ /* 0x000fe400078f18ff */
[----:B------:R-:W-:Y:S02]  /*4c20*/  LOP3.LUT R13, R8, 0x1c0, RZ, 0xc0, !PT ;  /* 0x000001c0080d7812 */ /* 0x000fe400078ec0ff */
[----:B------:R-:W-:Y:S02]  /*4c30*/  LEA.HI R11, R10, R11, RZ, 0x1b ;  /* 0x0000000b0a0b7211 */ /* 0x000fe400078fd8ff */
[----:B------:R-:W-:Y:S02]  /*4c40*/  LOP3.LUT R0, R13, 0x38, R2, 0xf8, !PT ;  /* 0x000000380d007812 */ /* 0x000fe400078ef802 */
[----:B------:R-:W-:Y:S02]  /*4c50*/  SHF.R.S32.HI R12, RZ, 0x3, R12 ;  /* 0x00000003ff0c7819 */ /* 0x000fe4000001140c */
[----:B------:R-:W-:Y:S01]  /*4c60*/  SHF.R.U32.HI R13, RZ, 0x3, R13 ;  /* 0x00000003ff0d7819 */ /* 0x000fe2000001160d */
[----:B-1----:R-:W-:-:S03]  /*4c70*/  @P1 IMAD.WIDE R4, R120, 0x4, R4 ;  /* 0x0000000478041825 */ /* 0x002fc600078e0204 */
[----:B------:R-:W-:Y:S01]  /*4c80*/  LOP3.LUT R0, R0, R13, RZ, 0x3c, !PT ;  /* 0x0000000d00007212 */ /* 0x000fe200078e3cff */
[----:B------:R-:W-:Y:S01]  /*4c90*/  IMAD R11, R12, 0xc, R11 ;  /* 0x0000000c0c0b7824 */ /* 0x000fe200078e020b */
[----:B------:R3:W5:Y:S01]  /*4ca0*/  @P1 LDG.E R9, desc[UR38][R4.64] ;  /* 0x0000002604091981 */ /* 0x000762000c1e1900 */
[----:B------:R-:W-:Y:S02]  /*4cb0*/  CS2R R24, SRZ ;  /* 0x0000000000187805 */ /* 0x000fe4000001ff00 */
[----:B------:R-:W-:Y:S01]  /*4cc0*/  IMAD.U32 R0, R11, 0x200, R0 ;  /* 0x000002000b007824 */ /* 0x000fe200078e0000 */
[----:B---3--:R-:W-:Y:S01]  /*4cd0*/  @P0 SHF.R.S32.HI R4, RZ, 0x1f, R3 ;  /* 0x0000001fff040819 */ /* 0x008fe20000011403 */
[----:B------:R-:W-:Y:S06]  /*4ce0*/  @P1 BRA `(.L_x_3150) ;  /* 0x0000000000101947 */ /* 0x000fec0003800000 */
[----:B------:R-:W-:Y:S05]  /*4cf0*/  @!P0 BRA `(.L_x_3150) ;  /* 0x00000000000c8947 */ /* 0x000fea0003800000 */
[----:B------:R-:W2:Y:S04]  /*4d00*/  LDG.E R8, desc[UR38][R6.64] ;  /* 0x0000002606087981 */ /* 0x000ea8000c1e1900 */
[----:B-----5:R-:W2:Y:S02]  /*4d10*/  LDG.E R9, desc[UR38][R6.64+0x4] ;  /* 0x0000042606097981 */ /* 0x020ea4000c1e1900 */
[----:B--2---:R-:W-:-:S07]  /*4d20*/  IMAD.IADD R9, R9, 0x1, -R8 ;  /* 0x0000000109097824 */ /* 0x004fce00078e0a08 */
.L_x_3150:
[----:B------:R-:W2:Y:S01]  /*4d30*/  LDL.LU R38, [R1+0x10] ;  /* 0x0000100001267983 */ /* 0x000ea20000300800 */
[----:B------:R-:W-:Y:S01]  /*4d40*/  LEA R0, R0, UR4, 0x1 ;  /* 0x0000000400007c11 */ /* 0x000fe2000f8e08ff */
[----:B------:R-:W-:Y:S01]  /*4d50*/  @P0 IMAD.MOV.U32 R24, RZ, RZ, R3 ;  /* 0x000000ffff180224 */ /* 0x000fe200078e0003 */
[----:B------:R-:W-:Y:S01]  /*4d60*/  ULDC.64 UR4, c[0x0][0x850] ;  /* 0x0002140000047ab9 */ /* 0x000fe20000000a00 */
[----:B------:R-:W3:Y:S01]  /*4d70*/  LDL R47, [R1+0x18] ;  /* 0x00001800012f7983 */ /* 0x000ee20000100800 */
[----:B------:R-:W-:Y:S01]  /*4d80*/  @P0 IMAD.MOV.U32 R25, RZ, RZ, R4 ;  /* 0x000000ffff190224 */ /* 0x000fe200078e0004 */
[----:B------:R-:W-:Y:S02]  /*4d90*/  ULDC UR6, c[0x0][0x83c] ;  /* 0x00020f0000067ab9 */ /* 0x000fe40000000800 */
[----:B------:R-:W4:Y:S01]  /*4da0*/  LDL R46, [R1+0x14] ;  /* 0x00001400012e7983 */ /* 0x000f220000100800 */
[C---:B------:R-:W-:Y:S01]  /*4db0*/  VIADD R26, R43.reuse, 0x10 ;  /* 0x000000102b1a7836 */ /* 0x040fe20000000000 */
[C---:B------:R-:W-:Y:S01]  /*4dc0*/  IADD3 R24, P1, R43.reuse, R24, RZ ;  /* 0x000000182b187210 */ /* 0x040fe20007f3e0ff */
[C---:B------:R-:W-:Y:S01]  /*4dd0*/  VIADD R32, R43.reuse, 0x30 ;  /* 0x000000302b207836 */ /* 0x040fe20000000000 */
[----:B------:R1:W1:Y:S01]  /*4de0*/  LDS.128 R28, [R0+0x9800] ;  /* 0x00980000001c7984 */ /* 0x0002620000000c00 */
[----:B------:R-:W-:Y:S01]  /*4df0*/  SEL R45, R120, RZ, !P0 ;  /* 0x000000ff782d7207 */ /* 0x000fe20004000000 */
[C---:B------:R-:W-:Y:S01]  /*4e00*/  VIADD R33, R43.reuse, 0x40 ;  /* 0x000000402b217836 */ /* 0x040fe20000000000 */
[----:B------:R-:W-:Y:S01]  /*4e10*/  LEA.HI.X.SX32 R25, R43, R25, 0x1, P1 ;  /* 0x000000192b197211 */ /* 0x000fe200008f0eff */
[----:B------:R1:W1:Y:S01]  /*4e20*/  LDS.128 R20, [R0+0x800] ;  /* 0x0008000000147984 */ /* 0x0002620000000c00 */
[----:B------:R-:W-:Y:S03]  /*4e30*/  BSSY B0, `(.L_x_3151) ;  /* 0x0000028000007945 */ /* 0x000fe60003800000 */
[----:B------:R1:W1:Y:S04]  /*4e40*/  LDS.128 R16, [R0+0x1000] ;  /* 0x0010000000107984 */ /* 0x0002680000000c00 */
[----:B------:R1:W1:Y:S04]  /*4e50*/  LDS.128 R12, [R0+0x1800] ;  /* 0x00180000000c7984 */ /* 0x0002680000000c00 */
[----:B------:R1:W1:Y:S01]  /*4e60*/  LDS.128 R4, [R0+0x2800] ;  /* 0x0028000000047984 */ /* 0x0002620000000c00 */
[----:B--2--5:R-:W-:-:S03]  /*4e70*/  IMAD R3, R38, -0x60, R9 ;  /* 0xffffffa026037824 */ /* 0x024fc600078e0209 */
[----:B------:R2:W1:Y:S01]  /*4e80*/  LDS.128 R8, [R0+0x2000] ;  /* 0x0020000000087984 */ /* 0x0004620000000c00 */
[----:B------:R-:W-:Y:S01]  /*4e90*/  IMAD.WIDE R24, R38, 0x60, R24 ;  /* 0x0000006026187825 */ /* 0x000fe200078e0218 */
[----:B------:R-:W-:-:S03]  /*4ea0*/  VIMNMX R44, R3, 0x60, PT ;  /* 0x00000060032c7848 */ /* 0x000fc60003fe0100 */
[----:B------:R-:W-:Y:S02]  /*4eb0*/  VIADD R3, R43, 0x20 ;  /* 0x000000202b037836 */ /* 0x000fe40000000000 */
[----:B---3--:R-:W-:Y:S01]  /*4ec0*/  IMAD R34, R47, UR4, RZ ;  /* 0x000000042f227c24 */ /* 0x008fe2000f8e02ff */
[-C--:B------:R-:W-:Y:S02]  /*4ed0*/  ISETP.GE.AND P3, PT, R43, R44.reuse, PT ;  /* 0x0000002c2b00720c */ /* 0x080fe40003f66270 */
[----:B------:R-:W-:Y:S01]  /*4ee0*/  ISETP.GE.AND P5, PT, R3, R44, PT ;  /* 0x0000002c0300720c */ /* 0x000fe20003fa6270 */
[----:B----4-:R-:W-:Y:S01]  /*4ef0*/  IMAD R35, R46, UR5, R34 ;  /* 0x000000052e237c24 */ /* 0x010fe2000f8e0222 */
[----:B------:R-:W-:Y:S02]  /*4f00*/  SHF.R.S32.HI R3, RZ, 0x1f, R2 ;  /* 0x0000001fff037819 */ /* 0x000fe40000011402 */
[----:B------:R-:W-:Y:S02]  /*4f10*/  SHF.R.S32.HI R34, RZ, 0x1f, R120 ;  /* 0x0000001fff227819 */ /* 0x000fe40000011478 */
[----:B------:R-:W-:-:S02]  /*4f20*/  ISETP.GE.OR P6, PT, R2, UR6, P3 ;  /* 0x0000000602007c0c */ /* 0x000fc40009fc6670 */
[-C--:B------:R-:W-:Y:S01]  /*4f30*/  ISETP.GE.AND P4, PT, R26, R44.reuse, PT ;  /* 0x0000002c1a00720c */ /* 0x080fe20003f86270 */
[----:B------:R-:W-:Y:S01]  /*4f40*/  IMAD.WIDE.U32 R26, R46, UR4, R2 ;  /* 0x000000042e1a7c25 */ /* 0x000fe2000f8e0002 */
[----:B------:R-:W-:Y:S01]  /*4f50*/  SEL R42, R34, RZ, !P0 ;  /* 0x000000ff222a7207 */ /* 0x000fe20004000000 */
[----:B------:R-:W-:Y:S01]  /*4f60*/  ULDC.64 UR4, c[0x0][0x858] ;  /* 0x0002160000047ab9 */ /* 0x000fe20000000a00 */
[-C--:B------:R-:W-:Y:S01]  /*4f70*/  ISETP.GE.AND P2, PT, R32, R44.reuse, PT ;  /* 0x0000002c2000720c */ /* 0x080fe20003f46270 */
[----:B------:R-:W-:Y:S01]  /*4f80*/  IMAD.IADD R27, R27, 0x1, R35 ;  /* 0x000000011b1b7824 */ /* 0x000fe200078e0223 */
[----:B------:R-:W-:Y:S01]  /*4f90*/  ISETP.GE.AND P1, PT, R33, R44, PT ;  /* 0x0000002c2100720c */ /* 0x000fe20003f26270 */
[----:B------:R-:W-:Y:S01]  /*4fa0*/  IMAD R32, R42, UR4, RZ ;  /* 0x000000042a207c24 */ /* 0x000fe2000f8e02ff */
[----:B------:R-:W-:Y:S01]  /*4fb0*/  ISETP.GE.OR P0, PT, R2, UR6, P4 ;  /* 0x0000000602007c0c */ /* 0x000fe2000a706670 */
[----:B------:R-:W-:-:S04]  /*4fc0*/  IMAD.WIDE.U32 R40, R45, UR4, R26 ;  /* 0x000000042d287c25 */ /* 0x000fc8000f8e001a */
[----:B------:R-:W-:-:S04]  /*4fd0*/  IMAD R37, R45, UR5, R32 ;  /* 0x000000052d257c24 */ /* 0x000fc8000f8e0220 */
        /* <DEDUP_REMOVED lines=13> */
.L_x_3152:
[----:B------:R-:W-:Y:S05]  /*50b0*/  BSYNC B0 ;  /* 0x0000000000007941 */ /* 0x000fea0003800000 */
.L_x_3151:
        /* <DEDUP_REMOVED lines=15> */
.L_x_3154:
[----:B------:R-:W-:Y:S05]  /*51b0*/  BSYNC B0 ;  /* 0x0000000000007941 */ /* 0x000fea0003800000 */
.L_x_3153:
[----:B-1-3--:R1:W3:Y:S01]  /*51c0*/  LDS.128 R28, [R0+0xa000] ;  /* 0x00a00000001c7984 */ /* 0x00a2e20000000c00 */
[C---:B------:R-:W-:Y:S01]  /*51d0*/  ISETP.GE.OR P6, PT, R2.reuse, UR6, P5 ;  /* 0x0000000602007c0c */ /* 0x040fe2000afc6670 */
[----:B------:R-:W-:Y:S01]  /*51e0*/  BSSY B0, `(.L_x_3155) ;  /* 0x0000010000007945 */ /* 0x000fe20003800000 */
[----:B------:R-:W-:-:S11]  /*51f0*/  ISETP.GE.OR P0, PT, R2, UR6, P2 ;  /* 0x0000000602007c0c */ /* 0x000fd60009706670 */
[----:B-1----:R-:W-:Y:S05]  /*5200*/  @P6 BRA `(.L_x_3156) ;  /* 0x0000000000346947 */ /* 0x002fea0003800000 */
        /* <DEDUP_REMOVED lines=12> */
[----:B---3--:R1:W-:Y:S02]  /*52d0*/  STG.E.128 desc[UR38][R32.64], R28 ;  /* 0x0000001c20007986 */ /* 0x0083e4000c101d26 */
.L_x_3156:
[----:B------:R-:W-:Y:S05]  /*52e0*/  BSYNC B0 ;  /* 0x0000000000007941 */ /* 0x000fea0003800000 */
.L_x_3155:
[----:B-1-3--:R1:W3:Y:S01]  /*52f0*/  LDS.128 R28, [R0+0xa800] ;  /* 0x00a80000001c7984 */ /* 0x00a2e20000000c00 */
[----:B------:R-:W-:Y:S01]  /*5300*/  BSSY B0, `(.L_x_3157) ;  /* 0x0000010000007945 */ /* 0x000fe20003800000 */
[----:B------:R-:W-:-:S03]  /*5310*/  VIADD R43, R43, 0x50 ;  /* 0x000000502b2b7836 */ /* 0x000fc60000000000 */
        /* <DEDUP_REMOVED lines=14> */
.L_x_3158:
[----:B------:R-:W-:Y:S05]  /*5400*/  BSYNC B0 ;  /* 0x0000000000007941 */ /* 0x000fea0003800000 */
.L_x_3157:
[----:B---34-:R3:W4:Y:S01]  /*5410*/  LDS.128 R28, [R0+0xb000] ;  /* 0x00b00000001c7984 */ /* 0x0187220000000c00 */
[----:B------:R-:W-:Y:S01]  /*5420*/  ISETP.GE.OR P6, PT, R2, UR6, P1 ;  /* 0x0000000602007c0c */ /* 0x000fe20008fc6670 */
[----:B------:R-:W-:Y:S01]  /*5430*/  BSSY B0, `(.L_x_3159) ;  /* 0x0000010000007945 */ /* 0x000fe20003800000 */
[----:B------:R-:W-:-:S11]  /*5440*/  ISETP.GE.AND P0, PT, R43, R44, PT ;  /* 0x0000002c2b00720c */ /* 0x000fd60003f06270 */
        /* <DEDUP_REMOVED lines=13> */
[----:B----4-:R2:W-:Y:S02]  /*5520*/  STG.E.128 desc[UR38][R32.64], R28 ;  /* 0x0000001c20007986 */ /* 0x0105e4000c101d26 */
.L_x_3160:
[----:B------:R-:W-:Y:S05]  /*5530*/  BSYNC B0 ;  /* 0x0000000000007941 */ /* 0x000fea0003800000 */
.L_x_3159:
[----:B--2-4-:R2:W4:Y:S01]  /*5540*/  LDS.128 R28, [R0+0xb800] ;  /* 0x00b80000001c7984 */ /* 0x0145220000000c00 */
[----:B------:R-:W-:Y:S01]  /*5550*/  ISETP.GE.OR P6, PT, R2, UR6, P0 ;  /* 0x0000000602007c0c */ /* 0x000fe200087c6670 */
[----:B------:R-:W-:-:S12]  /*5560*/  BSSY B0, `(.L_x_3161) ;  /* 0x000000f000007945 */ /* 0x000fd80003800000 */
        /* <DEDUP_REMOVED lines=14> */
.L_x_3162:
[----:B------:R-:W-:Y:S05]  /*5650*/  BSYNC B0 ;  /* 0x0000000000007941 */ /* 0x000fea0003800000 */
.L_x_3161:
[----:B------:R-:W-:Y:S01]  /*5660*/  ULDC.64 UR4, c[0x0][0x820] ;  /* 0x0002080000047ab9 */ /* 0x000fe20000000a00 */
[----:B------:R-:W-:Y:S01]  /*5670*/  ULDC UR6, c[0x0][0x80c] ;  /* 0x0002030000067ab9 */ /* 0x000fe20000000800 */
[----:B--2-4-:R-:W-:Y:S01]  /*5680*/  IMAD R28, R47, UR4, RZ ;  /* 0x000000042f1c7c24 */ /* 0x014fe2000f8e02ff */
[----:B------:R-:W-:Y:S01]  /*5690*/  ISETP.GE.OR P3, PT, R2, UR6, P3 ;  /* 0x0000000602007c0c */ /* 0x000fe20009f66670 */
[----:B------:R-:W-:Y:S01]  /*56a0*/  IMAD.WIDE.U32 R26, R46, UR4, R2 ;  /* 0x000000042e1a7c25 */ /* 0x000fe2000f8e0002 */
[----:B------:R-:W-:Y:S01]  /*56b0*/  BSSY B0, `(.L_x_3163) ;  /* 0x0000019000007945 */ /* 0x000fe20003800000 */
[----:B------:R-:W-:Y:S02]  /*56c0*/  ISETP.GE.OR P4, PT, R2, UR6, P4 ;  /* 0x0000000602007c0c */ /* 0x000fe4000a786670 */
[----:B------:R-:W-:Y:S01]  /*56d0*/  IMAD R3, R46, UR5, R28 ;  /* 0x000000052e037c24 */ /* 0x000fe2000f8e021c */
[----:B------:R-:W-:Y:S01]  /*56e0*/  ULDC.64 UR4, c[0x0][0x828] ;  /* 0x00020a0000047ab9 */ /* 0x000fe20000000a00 */
[----:B------:R2:W4:Y:S01]  /*56f0*/  LDS.128 R28, [R0] ;  /* 0x00000000001c7984 */ /* 0x0005220000000c00 */
[C---:B------:R-:W-:Y:S01]  /*5700*/  ISETP.GE.OR P5, PT, R2.reuse, UR6, P5 ;  /* 0x0000000602007c0c */ /* 0x040fe2000afa6670 */
[----:B------:R-:W-:Y:S01]  /*5710*/  IMAD.IADD R27, R27, 0x1, R3 ;  /* 0x000000011b1b7824 */ /* 0x000fe200078e0203 */
[----:B------:R-:W-:Y:S01]  /*5720*/  ISETP.GE.OR P2, PT, R2, UR6, P2 ;  /* 0x0000000602007c0c */ /* 0x000fe20009746670 */
[----:B------:R-:W-:Y:S01]  /*5730*/  IMAD R3, R42, UR4, RZ ;  /* 0x000000042a037c24 */ /* 0x000fe2000f8e02ff */
[C---:B------:R-:W-:Y:S01]  /*5740*/  ISETP.GE.OR P1, PT, R2.reuse, UR6, P1 ;  /* 0x0000000602007c0c */ /* 0x040fe20008f26670 */
[----:B------:R-:W-:Y:S01]  /*5750*/  IMAD.WIDE.U32 R34, R45, UR4, R26 ;  /* 0x000000042d227c25 */ /* 0x000fe2000f8e001a */
[----:B------:R-:W-:-:S03]  /*5760*/  ISETP.GE.OR P0, PT, R2, UR6, P0 ;  /* 0x0000000602007c0c */ /* 0x000fc60008706670 */
[----:B------:R-:W-:-:S04]  /*5770*/  IMAD R3, R45, UR5, R3 ;  /* 0x000000052d037c24 */ /* 0x000fc8000f8e0203 */
        /* <DEDUP_REMOVED lines=11> */
[----:B----4-:R2:W-:Y:S02]  /*5830*/  STG.E.128 desc[UR38][R32.64], R28 ;  /* 0x0000001c20007986 */ /* 0x0105e4000c101d26 */
.L_x_3164:
[----:B------:R-:W-:Y:S05]  /*5840*/  BSYNC B0 ;  /* 0x0000000000007941 */ /* 0x000fea0003800000 */
.L_x_3163:
[----:B------:R-:W-:Y:S04]  /*5850*/  BSSY B0, `(.L_x_3165) ;  /* 0x000000f000007945 */ /* 0x000fe80003800000 */
[----:B------:R-:W-:Y:S05]  /*5860*/  @P4 BRA `(.L_x_3166) ;  /* 0x0000000000344947 */ /* 0x000fea0003800000 */
[----:B--2-4-:R-:W-:Y:S01]  /*5870*/  IADD3 R29, P3, R24, 0x10, RZ ;  /* 0x00000010181d7810 */ /* 0x014fe20007f7e0ff */
[----:B------:R-:W-:Y:S01]  /*5880*/  ULDC.64 UR4, c[0x0][0x818] ;  /* 0x0002060000047ab9 */ /* 0x000fe20000000a00 */
[----:B------:R-:W-:Y:S02]  /*5890*/  IMAD.MOV.U32 R2, RZ, RZ, R34 ;  /* 0x000000ffff027224 */ /* 0x000fe400078e0022 */
[----:B------:R-:W-:Y:S02]  /*58a0*/  IMAD.MOV.U32 R3, RZ, RZ, R27 ;  /* 0x000000ffff037224 */ /* 0x000fe400078e001b */
[----:B-1-3--:R-:W-:Y:S02]  /*58b0*/  IMAD.X R0, RZ, RZ, R25, P3 ;  /* 0x000000ffff007224 */ /* 0x00afe400018e0619 */
        /* <DEDUP_REMOVED lines=8> */
.L_x_3166:
[----:B------:R-:W-:Y:S05]  /*5940*/  BSYNC B0 ;  /* 0x0000000000007941 */ /* 0x000fea0003800000 */
.L_x_3165:
[----:B------:R-:W-:Y:S04]  /*5950*/  BSSY B0, `(.L_x_3167) ;  /* 0x000000f000007945 */ /* 0x000fe80003800000 */
[----:B------:R-:W-:Y:S05]  /*5960*/  @P5 BRA `(.L_x_3168) ;  /* 0x0000000000345947 */ /* 0x000fea0003800000 */
[----:B-1----:R-:W-:Y:S01]  /*5970*/  IADD3 R21, P3, R24, 0x20, RZ ;  /* 0x0000002018157810 */ /* 0x002fe20007f7e0ff */
[----:B------:R-:W-:Y:S01]  /*5980*/  ULDC.64 UR4, c[0x0][0x818] ;  /* 0x0002060000047ab9 */ /* 0x000fe20000000a00 */
[----:B------:R-:W-:Y:S02]  /*5990*/  IMAD.MOV.U32 R2, RZ, RZ, R34 ;  /* 0x000000ffff027224 */ /* 0x000fe400078e0022 */
[----:B------:R-:W-:Y:S02]  /*59a0*/  IMAD.MOV.U32 R3, RZ, RZ, R27 ;  /* 0x000000ffff037224 */ /* 0x000fe400078e001b */
[----:B---3--:R-:W-:Y:S02]  /*59b0*/  IMAD.X R0, RZ, RZ, R25, P3 ;  /* 0x000000ffff007224 */ /* 0x008fe400018e0619 */
        /* <DEDUP_REMOVED lines=8> */
.L_x_3168:
[----:B------:R-:W-:Y:S05]  /*5a40*/  BSYNC B0 ;  /* 0x0000000000007941 */ /* 0x000fea0003800000 */
.L_x_3167:
        /* <DEDUP_REMOVED lines=15> */
.L_x_3170:
[----:B------:R-:W-:Y:S05]  /*5b40*/  BSYNC B0 ;  /* 0x0000000000007941 */ /* 0x000fea0003800000 */
.L_x_3169:
        /* <DEDUP_REMOVED lines=15> */
.L_x_3172:
[----:B------:R-:W-:Y:S05]  /*5c40*/  BSYNC B0 ;  /* 0x0000000000007941 */ /* 0x000fea0003800000 */
.L_x_3171:
        /* <DEDUP_REMOVED lines=15> */
.L_x_3149:
[----:B------:R-:W2:Y:S01]  /*5d40*/  LDL R15, [R1+0xc] ;  /* 0x00000c00010f7983 */ /* 0x000ea20000100800 */
[----:B------:R-:W2:Y:S08]  /*5d50*/  LDC.64 R2, c[0x0][0x870] ;  /* 0x00021c00ff027b82 */ /* 0x000eb00000000a00 */
[----:B------:R-:W1:Y:S08]  /*5d60*/  LDC.64 R4, c[0x0][0x870] ;  /* 0x00021c00ff047b82 */ /* 0x000e700000000a00 */
[----:B------:R-:W4:Y:S01]  /*5d70*/  LDC R0, c[0x0][0x808] ;  /* 0x00020200ff007b82 */ /* 0x000f220000000800 */
[----:B-1----:R-:W-:-:S04]  /*5d80*/  ISETP.NE.U32.AND P0, PT, R4, RZ, PT ;  /* 0x000000ff0400720c */ /* 0x002fc80003f05070 */
[----:B------:R-:W-:Y:S01]  /*5d90*/  ISETP.NE.AND.EX P0, PT, R5, RZ, PT, P0 ;  /* 0x000000ff0500720c */ /* 0x000fe20003f05300 */
[----:B--2---:R-:W-:Y:S02]  /*5da0*/  IMAD.WIDE R6, R15, 0x4, R2 ;  /* 0x000000040f067825 */ /* 0x004fe400078e0202 */
[----:B------:R-:W1:Y:S10]  /*5db0*/  LDC.64 R2, c[0x0][0x878] ;  /* 0x00021e00ff027b82 */ /* 0x000e740000000a00 */
[----:B------:R-:W2:Y:S01]  /*5dc0*/  @P0 LDG.E R5, desc[UR38][R6.64] ;  /* 0x0000002606050981 */ /* 0x000ea2000c1e1900 */
[----:B-1----:R-:W-:-:S04]  /*5dd0*/  ISETP.NE.U32.AND P1, PT, R2, RZ, PT ;  /* 0x000000ff0200720c */ /* 0x002fc80003f25070 */
[----:B------:R-:W-:-:S13]  /*5de0*/  ISETP.NE.AND.EX P1, PT, R3, RZ, PT, P1 ;  /* 0x000000ff0300720c */ /* 0x000fda0003f25310 */
[----:B------:R-:W1:Y:S02]  /*5df0*/  @P1 LDC.64 R2, c[0x0][0x878] ;  /* 0x00021e00ff021b82 */ /* 0x000e640000000a00 */
[----:B-1----:R-:W-:-:S05]  /*5e00*/  @P1 IMAD.WIDE R8, R15, 0x4, R2 ;  /* 0x000000040f081825 */ /* 0x002fca00078e0202 */
[----:B----4-:R1:W5:Y:S01]  /*5e10*/  @P1 LDG.E R0, desc[UR38][R8.64] ;  /* 0x0000002608001981 */ /* 0x010362000c1e1900 */
[----:B------:R-:W4:Y:S02]  /*5e20*/  S2R R2, SR_TID.X ;  /* 0x0000000000027919 */ /* 0x000f240000002100 */
[----:B----4-:R-:W-:Y:S01]  /*5e30*/  VIADD R10, R2, 0xffffff80 ;  /* 0xffffff80020a7836 */ /* 0x010fe20000000000 */
[----:B------:R-:W-:-:S03]  /*5e40*/  CS2R R2, SRZ ;  /* 0x0000000000027805 */ /* 0x000fc6000001ff00 */
[----:B------:R-:W-:-:S05]  /*5e50*/  IMAD.HI R4, R10, 0x2aaaaaab, RZ ;  /* 0x2aaaaaab0a047827 */ /* 0x000fca00078e02ff */
[----:B------:R-:W-:-:S04]  /*5e60*/  SHF.R.U32.HI R11, RZ, 0x1f, R4 ;  /* 0x0000001fff0b7819 */ /* 0x000fc80000011604 */
[----:B------:R-:W-:-:S05]  /*5e70*/  LEA.HI.SX32 R17, R4, R11, 0x1e ;  /* 0x0000000b04117211 */ /* 0x000fca00078ff2ff */
[----:B------:R-:W-:Y:S02]  /*5e80*/  IMAD R10, R17, -0x18, R10 ;  /* 0xffffffe8110a7824 */ /* 0x000fe400078e020a */
[--C-:B--2---:R-:W-:Y:S01]  /*5e90*/  @P0 IMAD.MOV.U32 R2, RZ, RZ, R5.reuse ;  /* 0x000000ffff020224 */ /* 0x104fe200078e0005 */
[----:B------:R-:W-:-:S04]  /*5ea0*/  @P0 SHF.R.S32.HI R3, RZ, 0x1f, R5 ;  /* 0x0000001fff030819 */ /* 0x000fc80000011405 */
[----:B------:R-:W-:Y:S01]  /*5eb0*/  IADD3 R4, P2, R17, R2, RZ ;  /* 0x0000000211047210 */ /* 0x000fe20007f5e0ff */
[----:B-1----:R-:W-:-:S12]  /*5ec0*/  @P1 BRA `(.L_x_3173) ;  /* 0x0000000000101947 */ /* 0x002fd80003800000 */
[----:B------:R-:W-:Y:S05]  /*5ed0*/  @!P0 BRA `(.L_x_3173) ;  /* 0x00000000000c8947 */ /* 0x000fea0003800000 */
[----:B------:R-:W2:Y:S04]  /*5ee0*/  LDG.E R9, desc[UR38][R6.64] ;  /* 0x0000002606097981 */ /* 0x000ea8000c1e1900 */
[----:B-----5:R-:W2:Y:S02]  /*5ef0*/  LDG.E R0, desc[UR38][R6.64+0x4] ;  /* 0x0000042606007981 */ /* 0x020ea4000c1e1900 */
[----:B--2---:R-:W-:-:S07]  /*5f00*/  IMAD.IADD R0, R0, 0x1, -R9 ;  /* 0x0000000100007824 */ /* 0x004fce00078e0a09 */
.L_x_3173:
[----:B------:R-:W2:Y:S01]  /*5f10*/  LDL.LU R18, [R1+0x10] ;  /* 0x0000100001127983 */ /* 0x000ea20000300800 */
[----:B------:R-:W-:Y:S01]  /*5f20*/  VIADD R7, R17, 0x10 ;  /* 0x0000001011077836 */ /* 0x000fe20000000000 */
[----:B------:R-:W-:Y:S01]  /*5f30*/  ULDC.64 UR4, c[0x0][0x820] ;  /* 0x0002080000047ab9 */ /* 0x000fe20000000a00 */
[----:B------:R-:W-:Y:S01]  /*5f40*/  IMAD.SHL.U32 R10, R10, 0x8, RZ ;  /* 0x000000080a0a7824 */ /* 0x000fe200078e00ff */
[----:B------:R-:W4:Y:S01]  /*5f50*/  LDL R20, [R1+0x18] ;  /* 0x0000180001147983 */ /* 0x000f220000100800 */
[----:B------:R-:W-:-:S03]  /*5f60*/  ULDC UR6, c[0x0][0x80c] ;  /* 0x0002030000067ab9 */ /* 0x000fc60000000800 */
[----:B------:R-:W3:Y:S01]  /*5f70*/  LDL R16, [R1+0x14] ;  /* 0x0000140001107983 */ /* 0x000ee20000100800 */
[----:B------:R-:W-:Y:S01]  /*5f80*/  SHF.R.S32.HI R11, RZ, 0x1f, R10 ;  /* 0x0000001fff0b7819 */ /* 0x000fe2000001140a */
[C---:B------:R-:W-:Y:S01]  /*5f90*/  VIADD R9, R17.reuse, 0x20 ;  /* 0x0000002011097836 */ /* 0x040fe20000000000 */
[C---:B------:R-:W-:Y:S01]  /*5fa0*/  LEA.HI.X.SX32 R5, R17.reuse, R3, 0x1, P2 ;  /* 0x0000000311057211 */ /* 0x040fe200010f0eff */
[----:B------:R-:W-:Y:S01]  /*5fb0*/  VIADD R13, R17, 0x40 ;  /* 0x00000040110d7836 */ /* 0x000fe20000000000 */
[----:B------:R-:W-:Y:S01]  /*5fc0*/  BSSY B0, `(.L_x_3174) ;  /* 0x0000022000007945 */ /* 0x000fe20003800000 */
[----:B--2--5:R-:W-:Y:S02]  /*5fd0*/  IMAD R12, R18, -0x60, R0 ;  /* 0xffffffa0120c7824 */ /* 0x024fe400078e0200 */
[----:B----4-:R-:W-:-:S03]  /*5fe0*/  IMAD R0, R20, UR4, RZ ;  /* 0x0000000414007c24 */ /* 0x010fc6000f8e02ff */
[-C--:B------:R-:W-:Y:S02]  /*5ff0*/  ISETP.GE.AND P4, PT, R7, R12.reuse, PT ;  /* 0x0000000c0700720c */ /* 0x080fe40003f86270 */
[-C--:B------:R-:W-:Y:S01]  /*6000*/  ISETP.GE.AND P3, PT, R17, R12.reuse, PT ;  /* 0x0000000c1100720c */ /* 0x080fe20003f66270 */
[C---:B---3--:R-:W-:Y:S01]  /*6010*/  IMAD R7, R16.reuse, UR5, R0 ;  /* 0x0000000510077c24 */ /* 0x048fe2000f8e0200 */
[----:B------:R-:W-:Y:S01]  /*6020*/  SHF.R.S32.HI R0, RZ, 0x1f, R15 ;  /* 0x0000001fff007819 */ /* 0x000fe2000001140f */
[----:B------:R-:W-:Y:S01]  /*6030*/  IMAD.WIDE.U32 R2, R16, UR4, R10 ;  /* 0x0000000410027c25 */ /* 0x000fe2000f8e000a */
[----:B------:R-:W-:Y:S01]  /*6040*/  ISETP.GE.OR P6, PT, R10, UR6, P3 ;  /* 0x000000060a007c0c */ /* 0x000fe20009fc6670 */
[----:B------:R-:W-:Y:S01]  /*6050*/  ULDC.64 UR4, c[0x0][0x828] ;  /* 0x00020a0000047ab9 */ /* 0x000fe20000000a00 */
[----:B------:R-:W-:Y:S01]  /*6060*/  SEL R14, R0, RZ, !P0 ;  /* 0x000000ff000e7207 */ /* 0x000fe20004000000 */
[----:B------:R-:W-:Y:S01]  /*6070*/  IMAD.IADD R3, R3, 0x1, R7 ;  /* 0x0000000103037824 */ /* 0x000fe200078e0207 */
[-C--:B------:R-:W-:Y:S01]  /*6080*/  ISETP.GE.AND P5, PT, R9, R12.reuse, PT ;  /* 0x0000000c0900720c */ /* 0x080fe20003fa6270 */
[----:B------:R-:W-:Y:S01]  /*6090*/  VIADD R9, R17, 0x30 ;  /* 0x0000003011097836 */ /* 0x000fe20000000000 */
[----:B------:R-:W-:Y:S01]  /*60a0*/  SEL R15, R15, RZ, !P0 ;  /* 0x000000ff0f0f7207 */ /* 0x000fe20004000000 */
[----:B------:R-:W-:Y:S01]  /*60b0*/  IMAD R0, R14, UR4, RZ ;  /* 0x000000040e007c24 */ /* 0x000fe2000f8e02ff */
[----:B------:R-:W-:-:S02]  /*60c0*/  ISETP.GE.AND P1, PT, R13, R12, PT ;  /* 0x0000000c0d00720c */ /* 0x000fc40003f26270 */
        /* <DEDUP_REMOVED lines=17> */
.L_x_3175:
[----:B------:R-:W-:Y:S05]  /*61e0*/  BSYNC B0 ;  /* 0x0000000000007941 */ /* 0x000fea0003800000 */
.L_x_3174:
        /* <DEDUP_REMOVED lines=12> */
[----:B-1----:R-:W-:Y:S01]  /*62b0*/  LEA R18, P0, R4, UR4, 0x1 ;  /* 0x0000000404127c11 */ /* 0x002fe2000f8008ff */
[----:B------:R-:W-:-:S05]  /*62c0*/  IMAD.IADD R5, R5, 0x1, R13 ;  /* 0x0000000105057824 */ /* 0x000fca00078e020d */
[----:B------:R-:W-:-:S05]  /*62d0*/  LEA.HI.X R19, R4, UR5, R5, 0x1, P0 ;  /* 0x0000000504137c11 */ /* 0x000fca00080f0c05 */
[----:B------:R2:W-:Y:S02]  /*62e0*/  STG.E.128 desc[UR38][R18.64], RZ ;  /* 0x000000ff12007986 */ /* 0x0005e4000c101d26 */
.L_x_3177:
[----:B------:R-:W-:Y:S05]  /*62f0*/  BSYNC B0 ;  /* 0x0000000000007941 */ /* 0x000fea0003800000 */
.L_x_3176:
        /* <DEDUP_REMOVED lines=12> */
[----:B-12---:R-:W-:Y:S01]  /*63c0*/  LEA R18, P6, R4, UR4, 0x1 ;  /* 0x0000000404127c11 */ /* 0x006fe2000f8c08ff */
[----:B------:R-:W-:-:S05]  /*63d0*/  IMAD.IADD R5, R5, 0x1, R13 ;  /* 0x0000000105057824 */ /* 0x000fca00078e020d */
[----:B------:R-:W-:-:S05]  /*63e0*/  LEA.HI.X R19, R4, UR5, R5, 0x1, P6 ;  /* 0x0000000504137c11 */ /* 0x000fca000b0f0c05 */
[----:B------:R3:W-:Y:S02]  /*63f0*/  STG.E.128 desc[UR38][R18.64], RZ ;  /* 0x000000ff12007986 */ /* 0x0007e4000c101d26 */
.L_x_3179:
[----:B------:R-:W-:Y:S05]  /*6400*/  BSYNC B0 ;  /* 0x0000000000007941 */ /* 0x000fea0003800000 */
.L_x_3178:
        /* <DEDUP_REMOVED lines=13> */
[----:B-123--:R-:W-:Y:S01]  /*64e0*/  LEA R18, P0, R4, UR4, 0x1 ;  /* 0x0000000404127c11 */ /* 0x00efe2000f8008ff */
[----:B------:R-:W-:-:S05]  /*64f0*/  IMAD.IADD R5, R5, 0x1, R13 ;  /* 0x0000000105057824 */ /* 0x000fca00078e020d */
[----:B------:R-:W-:-:S05]  /*6500*/  LEA.HI.X R19, R4, UR5, R5, 0x1, P0 ;  /* 0x0000000504137c11 */ /* 0x000fca00080f0c05 */
[----:B------:R4:W-:Y:S02]  /*6510*/  STG.E.128 desc[UR38][R18.64], RZ ;  /* 0x000000ff12007986 */ /* 0x0009e4000c101d26 */
.L_x_3181:
[----:B------:R-:W-:Y:S05]  /*6520*/  BSYNC B0 ;  /* 0x0000000000007941 */ /* 0x000fea0003800000 */
.L_x_3180:
        /* <DEDUP_REMOVED lines=16> */
.L_x_3183:
[----:B------:R-:W-:Y:S05]  /*6630*/  BSYNC B0 ;  /* 0x0000000000007941 */ /* 0x000fea0003800000 */
.L_x_3182:
[----:B------:R-:W-:Y:S01]  /*6640*/  ISETP.GE.OR P6, PT, R10, UR6, P0 ;  /* 0x000000060a007c0c */ /* 0x000fe200087c6670 */
[----:B------:R-:W-:-:S12]  /*6650*/  BSSY B0, `(.L_x_3184) ;  /* 0x000000f000007945 */ /* 0x000fd80003800000 */
        /* <DEDUP_REMOVED lines=14> */
.L_x_3185:
[----:B------:R-:W-:Y:S05]  /*6740*/  BSYNC B0 ;  /* 0x0000000000007941 */ /* 0x000fea0003800000 */
.L_x_3184:
[----:B------:R-:W-:Y:S01]  /*6750*/  ULDC.64 UR4, c[0x0][0x850] ;  /* 0x0002140000047ab9 */ /* 0x000fe20000000a00 */
[----:B------:R-:W-:Y:S01]  /*6760*/  ULDC UR6, c[0x0][0x83c] ;  /* 0x00020f0000067ab9 */ /* 0x000fe20000000800 */
[----:B------:R-:W-:Y:S01]  /*6770*/  IMAD R0, R20, UR4, RZ ;  /* 0x0000000414007c24 */ /* 0x000fe2000f8e02ff */
[----:B------:R-:W-:Y:S01]  /*6780*/  ISETP.GE.OR P3, PT, R10, UR6, P3 ;  /* 0x000000060a007c0c */ /* 0x000fe20009f66670 */
[----:B------:R-:W-:Y:S01]  /*6790*/  IMAD.WIDE.U32 R4, R16, UR4, R10 ;  /* 0x0000000410047c25 */ /* 0x000fe2000f8e000a */
[----:B------:R-:W-:Y:S01]  /*67a0*/  BSSY B0, `(.L_x_3186) ;  /* 0x0000018000007945 */ /* 0x000fe20003800000 */
[----:B------:R-:W-:Y:S02]  /*67b0*/  ISETP.GE.OR P4, PT, R10, UR6, P4 ;  /* 0x000000060a007c0c */ /* 0x000fe4000a786670 */
[----:B-1----:R-:W-:Y:S01]  /*67c0*/  IMAD R7, R16, UR5, R0 ;  /* 0x0000000510077c24 */ /* 0x002fe2000f8e0200 */
[----:B------:R-:W-:Y:S01]  /*67d0*/  ULDC.64 UR4, c[0x0][0x858] ;  /* 0x0002160000047ab9 */ /* 0x000fe20000000a00 */
[----:B------:R-:W-:Y:S01]  /*67e0*/  ISETP.GE.OR P5, PT, R10, UR6, P5 ;  /* 0x000000060a007c0c */ /* 0x000fe2000afa6670 */
[----:B------:R-:W-:Y:S01]  /*67f0*/  IMAD R0, R14, UR4, RZ ;  /* 0x000000040e007c24 */ /* 0x000fe2000f8e02ff */
[C---:B------:R-:W-:Y:S01]  /*6800*/  ISETP.GE.OR P2, PT, R10.reuse, UR6, P2 ;  /* 0x000000060a007c0c */ /* 0x040fe20009746670 */
[----:B------:R-:W-:Y:S01]  /*6810*/  IMAD.IADD R5, R5, 0x1, R7 ;  /* 0x0000000105057824 */ /* 0x000fe200078e0207 */
[C---:B------:R-:W-:Y:S01]  /*6820*/  ISETP.GE.OR P1, PT, R10.reuse, UR6, P1 ;  /* 0x000000060a007c0c */ /* 0x040fe20008f26670 */
[C---:B------:R-:W-:Y:S01]  /*6830*/  IMAD R7, R15.reuse, UR5, R0 ;  /* 0x000000050f077c24 */ /* 0x040fe2000f8e0200 */
[----:B------:R-:W-:Y:S01]  /*6840*/  ISETP.GE.OR P0, PT, R10, UR6, P0 ;  /* 0x000000060a007c0c */ /* 0x000fe20008706670 */
[----:B------:R-:W-:-:S04]  /*6850*/  IMAD.WIDE.U32 R8, R15, UR4, R4 ;  /* 0x000000040f087c25 */ /* 0x000fc8000f8e0004 */
[----:B------:R-:W-:Y:S01]  /*6860*/  IMAD.IADD R7, R9, 0x1, R7 ;  /* 0x0000000109077824 */ /* 0x000fe200078e0207 */
[----:B------:R-:W-:Y:S07]  /*6870*/  @P3 BRA `(.L_x_3187) ;  /* 0x0000000000283947 */ /* 0x000fee0003800000 */
        /* <DEDUP_REMOVED lines=10> */
.L_x_3187:
[----:B------:R-:W-:Y:S05]  /*6920*/  BSYNC B0 ;  /* 0x0000000000007941 */ /* 0x000fea0003800000 */
.L_x_3186:
        /* <DEDUP_REMOVED lines=15> */
.L_x_3189:
[----:B------:R-:W-:Y:S05]  /*6a20*/  BSYNC B0 ;  /* 0x0000000000007941 */ /* 0x000fea0003800000 */
.L_x_3188:
        /* <DEDUP_REMOVED lines=15> */
.L_x_3191:
[----:B------:R-:W-:Y:S05]  /*6b20*/  BSYNC B0 ;  /* 0x0000000000007941 */ /* 0x000fea0003800000 */
.L_x_3190:
        /* <DEDUP_REMOVED lines=15> */
.L_x_3193:
[----:B------:R-:W-:Y:S05]  /*6c20*/  BSYNC B0 ;  /* 0x0000000000007941 */ /* 0x000fea0003800000 */
.L_x_3192:
        /* <DEDUP_REMOVED lines=15> */
.L_x_3195:
[----:B------:R-:W-:Y:S05]  /*6d20*/  BSYNC B0 ;  /* 0x0000000000007941 */ /* 0x000fea0003800000 */
.L_x_3194:
        /* <DEDUP_REMOVED lines=15> */
.L_x_3118:
        /* <DEDUP_REMOVED lines=29> */
.L_x_3197:
[----:B------:R-:W-:Y:S01]  /*6ff0*/  ULDC UR9, c[0x0][0x8c4] ;  /* 0x0002310000097ab9 */ /* 0x000fe20000000800 */
[----:B------:R-:W-:Y:S01]  /*7000*/  UMOV UR7, UR8 ;  /* 0x0000000800077c82 */ /* 0x000fe20008000000 */
[----:B------:R-:W-:-:S11]  /*7010*/  UISETP.NE.AND UP0, UPT, UR9, 0x1, UPT ;  /* 0x000000010900788c */ /* 0x000fd6000bf05270 */
[----:B------:R-:W-:Y:S02]  /*7020*/  @UP0 ULDC.64 UR10, c[0x0][0x8c8] ;  /* 0x00023200000a0ab9 */ /* 0x000fe40000000a00 */
[----:B------:R-:W-:-:S04]  /*7030*/  UIMAD.WIDE.U32 UR4, UR8, UR10, URZ ;  /* 0x0000000a080472a5 */ /* 0x000fc8000f8e003f */
[----:B------:R-:W-:-:S04]  /*7040*/  @UP0 USHF.R.U32.HI UR7, URZ, UR11, UR5 ;  /* 0x0000000b3f070299 */ /* 0x000fc80008011605 */
[----:B------:R-:W-:-:S12]  /*7050*/  UIMAD UR4, UR7, UR9, URZ ;  /* 0x00000009070472a4 */ /* 0x000fd8000f8e023f */
.L_x_3198:
        /* <DEDUP_REMOVED lines=9> */
[----:B------:R-:W-:-:S03]  /*70f0*/  @UP0 USHF.R.U32.HI UR17, URZ, UR6, UR5 ;  /* 0x000000063f110299 */ /* 0x000fc60008011605 */
[----:B------:R-:W-:Y:S01]  /*7100*/  ULDC.64 UR4, c[0x0][0x8f8] ;  /* 0x00023e0000047ab9 */ /* 0x000fe20000000a00 */
[----:B------:R-:W-:Y:S01]  /*7110*/  UIADD3 UR6, -UR17, URZ, URZ ;  /* 0x0000003f11067290 */ /* 0x000fe2000fffe13f */
[----:B------:R-:W-:-:S03]  /*7120*/  ISETP.NE.U32.AND P0, PT, RZ, UR4, PT ;  /* 0x00000004ff007c0c */ /* 0x000fc6000bf05070 */
[----:B------:R-:W-:Y:S01]  /*7130*/  UIMAD UR6, UR9, UR6, UR8 ;  /* 0x00000006090672a4 */ /* 0x000fe2000f8e0208 */
[----:B------:R-:W-:-:S13]  /*7140*/  ISETP.NE.AND.EX P0, PT, RZ, UR5, PT, P0 ;  /* 0x00000005ff007c0c */ /* 0x000fda000bf05300 */
        /* <DEDUP_REMOVED lines=8> */
.L_x_3199:
        /* <DEDUP_REMOVED lines=11> */
[----:B------:R-:W-:Y:S01]  /*7280*/  R2UR UR4, R0 ;  /* 0x00000000000472ca */ /* 0x000fe200000e0000 */
[----:B------:R-:W-:-:S14]  /*7290*/  BRA `(.L_x_3200) ;  /* 0x0000000000047947 */ /* 0x000fdc0003800000 */
.L_x_3201:
[----:B------:R-:W-:-:S05]  /*72a0*/  ULDC UR4, c[0x0][0x8ec] ;  /* 0x00023b0000047ab9 */ /* 0x000fca0000000800 */
.L_x_3200:
[----:B------:R-:W-:-:S04]  /*72b0*/  UIADD3 UR4, UR4, 0x5f, URZ ;  /* 0x0000005f04047890 */ /* 0x000fc8000fffe03f */
[----:B------:R-:W-:-:S04]  /*72c0*/  UIMAD.WIDE UR4, UR4, 0x2aaaaaab, URZ ;  /* 0x2aaaaaab040478a5 */ /* 0x000fc8000f8e023f */
[----:B------:R-:W-:-:S04]  /*72d0*/  USHF.R.U32.HI UR4, URZ, 0x1f, UR5 ;  /* 0x0000001f3f047899 */ /* 0x000fc80008011605 */
[----:B------:R-:W-:-:S04]  /*72e0*/  ULEA.HI.SX32 UR4, UR5, UR4, 0x1c ;  /* 0x0000000405047291 */ /* 0x000fc8000f8fe23f */
[----:B------:R-:W-:-:S04]  /*72f0*/  UISETP.GE.AND UP0, UPT, UR7, UR4, UPT ;  /* 0x000000040700728c */ /* 0x000fc8000bf06270 */
[----:B------:R-:W-:-:S06]  /*7300*/  USEL UR17, UR17, 0xffffffff, !UP0 ;  /* 0xffffffff11117887 */ /* 0x000fcc000c000000 */
[----:B------:R-:W-:-:S13]  /*7310*/  ISETP.LE.AND P0, PT, RZ, UR17, PT ;  /* 0x00000011ff007c0c */ /* 0x000fda000bf03270 */
[----:B------:R-:W-:Y:S05]  /*7320*/  @!P0 BRA `(.L_x_3125) ;  /* 0x0000004000508947 */ /* 0x000fea0003800000 */
[----:B------:R-:W-:Y:S01]  /*7330*/  ULDC.64 UR4, c[0x0][0x770] ;  /* 0x0001dc0000047ab9 */ /* 0x000fe20000000a00 */
[----:B------:R-:W-:Y:S01]  /*7340*/  ULDC.64 UR12, c[0x0][0x788] ;  /* 0x0001e200000c7ab9 */ /* 0x000fe20000000a00 */
        /* <DEDUP_REMOVED lines=19> */
[----:B------:R-:W-:-:S11]  /*7480*/  USHF.R.S32.HI UR11, URZ, 0x1f, UR6 ;  /* 0x0000001f3f0b7899 */ /* 0x000fd60008011406 */
        /* <DEDUP_REMOVED lines=16> */
.L_x_3202:
        /* <DEDUP_REMOVED lines=13> */
.L_x_3203:
        /* <DEDUP_REMOVED lines=12> */
.L_x_3204:
[----:B------:R-:W-:Y:S01]  /*7720*/  UIMAD UR7, UR7, 0x60, UR10 ;  /* 0x00000060070778a4 */ /* 0x000fe2000f8e020a */
[----:B------:R-:W-:Y:S01]  /*7730*/  ULDC UR9, c[0x0][0x74c] ;  /* 0x0001d30000097ab9 */ /* 0x000fe20000000800 */
[----:B------:R-:W-:Y:S02]  /*7740*/  UIADD3 UR10, UR10, 0x3f, URZ ;  /* 0x0000003f0a0a7890 */ /* 0x000fe4000fffe03f */
[----:B------:R-:W-:-:S04]  /*7750*/  UIADD3 UR7, UR7, -UR9, -UR8 ;  /* 0x8000000907077290 */ /* 0x000fc8000fffe808 */
        /* <DEDUP_REMOVED lines=11> */
[----:B------:R-:W-:Y:S01]  /*7810*/  ULDC.64 UR18, c[0x0][0x2d8] ;  /* 0x0000b60000127ab9 */ /* 0x000fe20000000a00 */
[----:B------:R-:W-:Y:S02]  /*7820*/  USHF.R.S32.HI UR9, URZ, 0x1f, UR17 ;  /* 0x0000001f3f097899 */ /* 0x000fe40008011411 */
[----:B------:R-:W-:Y:S02]  /*7830*/  UIMAD UR8, UR11, UR18, URZ ;  /* 0x000000120b0872a4 */ /* 0x000fe4000f8e023f */
[----:B------:R-:W-:Y:S02]  /*7840*/  UIMAD.WIDE.U32 UR10, UR6, UR18, URZ ;  /* 0x00000012060a72a5 */ /* 0x000fe4000f8e003f */
[----:B------:R-:W-:Y:S02]  /*7850*/  UIMAD UR19, UR6, UR19, UR8 ;  /* 0x00000013061372a4 */ /* 0x000fe4000f8e0208 */
[----:B------:R-:W-:Y:S02]  /*7860*/  UIADD3 UR6, UR7, -UR16, URZ ;  /* 0x8000001007067290 */ /* 0x000fe4000fffe03f */
[----:B------:R-:W-:-:S02]  /*7870*/  USEL UR17, UR17, URZ, !UP0 ;  /* 0x0000003f11117287 */ /* 0x000fc4000c000000 */
[----:B------:R-:W-:Y:S02]  /*7880*/  ULOP3.LUT UR6, UR6, 0x1, URZ, 0xc0, !UPT ;  /* 0x0000000106067892 */ /* 0x000fe4000f8ec03f */
[----:B------:R-:W-:Y:S02]  /*7890*/  USEL UR18, UR9, URZ, !UP0 ;  /* 0x0000003f09127287 */ /* 0x000fe4000c000000 */
[----:B------:R-:W-:Y:S02]  /*78a0*/  UISETP.NE.U32.AND UP0, UPT, UR6, 0x1, UPT ;  /* 0x000000010600788c */ /* 0x000fe4000bf05070 */
[----:B------:R-:W-:Y:S02]  /*78b0*/  UIADD3 UR8, UP1, UR4, UR10, URZ ;  /* 0x0000000a04087290 */ /* 0x000fe4000ff3e03f */
[----:B------:R-:W-:Y:S02]  /*78c0*/  UIADD3 UR19, UR11, UR19, URZ ;  /* 0x000000130b137290 */ /* 0x000fe4000fffe03f */
[----:B------:R-:W-:Y:S01]  /*78d0*/  PLOP3.LUT P1, PT, PT, PT, UP0, 0x80, 0x0 ;  /* 0x000000000000781c */ /* 0x000fe20003f2f008 */
[----:B------:R-:W-:Y:S01]  /*78e0*/  ULDC.64 UR36, c[0x0][0x2e0] ;  /* 0x0000b80000247ab9 */ /* 0x000fe20000000a00 */
[----:B------:R-:W-:-:S02]  /*78f0*/  UIADD3.X UR9, UR5, UR19, URZ, UP1, !UPT ;  /* 0x0000001305097290 */ /* 0x000fc40008ffe43f */
        /* <DEDUP_REMOVED lines=24> */
.L_x_3207:
[----:B------:R-:W-:Y:S05]  /*7a80*/  BSYNC B0 ;  /* 0x0000000000007941 */ /* 0x000fea0003800000 */
.L_x_3206:
        /* <DEDUP_REMOVED lines=18> */
.L_x_3209:
[----:B------:R-:W-:Y:S05]  /*7bb0*/  BSYNC B0 ;  /* 0x0000000000007941 */ /* 0x000fea0003800000 */
.L_x_3208:
        /* <DEDUP_REMOVED lines=19> */
.L_x_3211:
[----:B------:R-:W-:Y:S05]  /*7cf0*/  BSYNC B0 ;  /* 0x0000000000007941 */ /* 0x000fea0003800000 */
.L_x_3210:
[----:B------:R-:W-:Y:S06]  /*7d00*/  BAR.ARV 0xa, 0xa0 ;  /* 0x0282800000007b1d */ /* 0x000fec0000002000 */
[----:B------:R-:W-:Y:S04]  /*7d10*/  BSSY B0, `(.L_x_3212) ;  /* 0x0000003000007945 */ /* 0x000fe80003800000 */
[----:B------:R-:W-:Y:S05]  /*7d20*/  @!P0 BRA `(.L_x_3213) ;  /* 0x0000000000048947 */ /* 0x000fea0003800000 */
[----:B------:R-:W-:-:S04]  /*7d30*/  DEPBAR.LE SB0, 0x1 ;  /* 0x000080400000791a */ /* 0x000fc80000000000 */
.L_x_3213:
[----:B------:R-:W-:Y:S05]  /*7d40*/  BSYNC B0 ;  /* 0x0000000000007941 */ /* 0x000fea0003800000 */
.L_x_3212:
[----:B------:R-:W-:Y:S06]  /*7d50*/  BAR.ARV 0xb, 0xa0 ;  /* 0x02c2800000007b1d */ /* 0x000fec0000002000 */
[----:B------:R-:W-:Y:S04]  /*7d60*/  BSSY B0, `(.L_x_3214) ;  /* 0x0000003000007945 */ /* 0x000fe80003800000 */
[----:B------:R-:W-:Y:S05]  /*7d70*/  @!P0 BRA `(.L_x_3215) ;  /* 0x0000000000048947 */ /* 0x000fea0003800000 */
[----:B------:R-:W-:-:S04]  /*7d80*/  DEPBAR.LE SB0, 0x0 ;  /* 0x000080000000791a */ /* 0x000fc80000000000 */
.L_x_3215:
[----:B------:R-:W-:Y:S05]  /*7d90*/  BSYNC B0 ;  /* 0x0000000000007941 */ /* 0x000fea0003800000 */
.L_x_3214:
[----:B------:R-:W-:Y:S06]  /*7da0*/  BAR.ARV 0xc, 0xa0 ;  /* 0x0302800000007b1d */ /* 0x000fec0000002000 */
[----:B------:R-:W-:Y:S01]  /*7db0*/  UIADD3 UR20, UR16, 0x1, URZ ;  /* 0x0000000110147890 */ /* 0x000fe2000fffe03f */
[----:B------:R-:W-:Y:S11]  /*7dc0*/  BRA `(.L_x_3216) ;  /* 0x0000000000047947 */ /* 0x000ff60003800000 */
.L_x_3205:
[----:B------:R-:W-:-:S05]  /*7dd0*/  UMOV UR20, UR16 ;  /* 0x0000001000147c82 */ /* 0x000fca0008000000 */
.L_x_3216:
[----:B------:R-:W-:-:S04]  /*7de0*/  UIADD3 UR6, UR16, 0x1, URZ ;  /* 0x0000000110067890 */ /* 0x000fc8000fffe03f */
[----:B------:R-:W-:-:S06]  /*7df0*/  UISETP.NE.AND UP0, UPT, UR7, UR6, UPT ;  /* 0x000000060700728c */ /* 0x000fcc000bf05270 */
[----:B------:R-:W-:-:S13]  /*7e00*/  PLOP3.LUT P1, PT, PT, PT, UP0, 0x80, 0x0 ;  /* 0x000000000000781c */ /* 0x000fda0003f2f008 */
        /* <DEDUP_REMOVED lines=23> */
.L_x_3237:
        /* <DEDUP_REMOVED lines=32> */
.L_x_3218:
[----:B------:R-:W-:Y:S05]  /*8180*/  BSYNC B0 ;  /* 0x0000000000007941 */ /* 0x000fea0003800000 */
.L_x_3217:
        /* <DEDUP_REMOVED lines=12> */
.L_x_3220:
[----:B------:R-:W-:Y:S05]  /*8250*/  BSYNC B0 ;  /* 0x0000000000007941 */ /* 0x000fea0003800000 */
.L_x_3219:
        /* <DEDUP_REMOVED lines=13> */
.L_x_3222:
[----:B------:R-:W-:Y:S05]  /*8330*/  BSYNC B0 ;  /* 0x0000000000007941 */ /* 0x000fea0003800000 */
.L_x_3221:
[----:B------:R-:W-:Y:S06]  /*8340*/  BAR.ARV 0xa, 0xa0 ;  /* 0x0282800000007b1d */ /* 0x000fec0000002000 */
[----:B------:R-:W-:Y:S04]  /*8350*/  BSSY B0, `(.L_x_3223) ;  /* 0x0000003000007945 */ /* 0x000fe80003800000 */
[----:B------:R-:W-:Y:S05]  /*8360*/  @!P0 BRA `(.L_x_3224) ;  /* 0x0000000000048947 */ /* 0x000fea0003800000 */
[----:B------:R-:W-:-:S04]  /*8370*/  DEPBAR.LE SB0, 0x1 ;  /* 0x000080400000791a */ /* 0x000fc80000000000 */
.L_x_3224:
[----:B------:R-:W-:Y:S05]  /*8380*/  BSYNC B0 ;  /* 0x0000000000007941 */ /* 0x000fea0003800000 */
.L_x_3223:
[----:B------:R-:W-:Y:S06]  /*8390*/  BAR.ARV 0xb, 0xa0 ;  /* 0x02c2800000007b1d */ /* 0x000fec0000002000 */
[----:B------:R-:W-:Y:S04]  /*83a0*/  BSSY B0, `(.L_x_3225) ;  /* 0x0000003000007945 */ /* 0x000fe80003800000 */
[----:B------:R-:W-:Y:S05]  /*83b0*/  @!P0 BRA `(.L_x_3226) ;  /* 0x0000000000048947 */ /* 0x000fea0003800000 */
[----:B------:R-:W-:-:S04]  /*83c0*/  DEPBAR.LE SB0, 0x0 ;  /* 0x000080000000791a */ /* 0x000fc80000000000 */
.L_x_3226:
[----:B------:R-:W-:Y:S05]  /*83d0*/  BSYNC B0 ;  /* 0x0000000000007941 */ /* 0x000fea0003800000 */
.L_x_3225:
        /* <DEDUP_REMOVED lines=13> */
.L_x_3228:
[----:B------:R-:W-:Y:S05]  /*84b0*/  BSYNC B0 ;  /* 0x0000000000007941 */ /* 0x000fea0003800000 */
.L_x_3227:
        /* <DEDUP_REMOVED lines=12> */
.L_x_3230:
[----:B------:R-:W-:Y:S05]  /*8580*/  BSYNC B0 ;  /* 0x0000000000007941 */ /* 0x000fea0003800000 */
.L_x_3229:
        /* <DEDUP_REMOVED lines=13> */
.L_x_3232:
[----:B------:R-:W-:Y:S05]  /*8660*/  BSYNC B0 ;  /* 0x0000000000007941 */ /* 0x000fea0003800000 */
.L_x_3231:
[----:B------:R-:W-:Y:S06]  /*8670*/  BAR.ARV 0xa, 0xa0 ;  /* 0x0282800000007b1d */ /* 0x000fec0000002000 */
[----:B------:R-:W-:Y:S04]  /*8680*/  BSSY B0, `(.L_x_3233) ;  /* 0x0000003000007945 */ /* 0x000fe80003800000 */
[----:B------:R-:W-:Y:S05]  /*8690*/  @!P0 BRA `(.L_x_3234) ;  /* 0x0000000000048947 */ /* 0x000fea0003800000 */
[----:B------:R-:W-:-:S04]  /*86a0*/  DEPBAR.LE SB0, 0x1 ;  /* 0x000080400000791a */ /* 0x000fc80000000000 */
.L_x_3234:
[----:B------:R-:W-:Y:S05]  /*86b0*/  BSYNC B0 ;  /* 0x0000000000007941 */ /* 0x000fea0003800000 */
.L_x_3233:
[----:B------:R-:W-:Y:S01]  /*86c0*/  UIADD3 UR20, UR20, 0x2, URZ ;  /* 0x0000000214147890 */ /* 0x000fe2000fffe03f */
[----:B------:R-:W-:Y:S06]  /*86d0*/  BAR.ARV 0xb, 0xa0 ;  /* 0x02c2800000007b1d */ /* 0x000fec0000002000 */
[----:B------:R-:W-:Y:S01]  /*86e0*/  UISETP.GE.AND UP0, UPT, UR20, UR7, UPT ;  /* 0x000000071400728c */ /* 0x000fe2000bf06270 */
[----:B------:R-:W-:Y:S04]  /*86f0*/  BSSY B0, `(.L_x_3235) ;  /* 0x0000003000007945 */ /* 0x000fe80003800000 */
[----:B------:R-:W-:Y:S06]  /*8700*/  @!P0 BRA `(.L_x_3236) ;  /* 0x0000000000048947 */ /* 0x000fec0003800000 */
[----:B------:R-:W-:-:S04]  /*8710*/  DEPBAR.LE SB0, 0x0 ;  /* 0x000080000000791a */ /* 0x000fc80000000000 */
.L_x_3236:
[----:B------:R-:W-:Y:S05]  /*8720*/  BSYNC B0 ;  /* 0x0000000000007941 */ /* 0x000fea0003800000 */
.L_x_3235:
[----:B------:R-:W-:Y:S06]  /*8730*/  BAR.ARV 0xc, 0xa0 ;  /* 0x0302800000007b1d */ /* 0x000fec0000002000 */
[----:B------:R-:W-:Y:S01]  /*8740*/  PLOP3.LUT P1, PT, PT, PT, UP0, 0x80, 0x0 ;  /* 0x000000000000781c */ /* 0x000fe20003f2f008 */
[----:B------:R-:W-:Y:S02]  /*8750*/  UIADD3 UR47, UR47, 0x6000, URZ ;  /* 0x000060002f2f7890 */ /* 0x000fe4000fffe03f */
[----:B------:R-:W-:-:S10]  /*8760*/  UIADD3 UR6, UR6, 0x6000, URZ ;  /* 0x0000600006067890 */ /* 0x000fd4000fffe03f */
[----:B------:R-:W-:Y:S05]  /*8770*/  @!P1 BRA `(.L_x_3237) ;  /* 0xfffffff800009947 */ /* 0x000fea000383ffff */
[----:B------:R-:W-:Y:S05]  /*8780*/  BRA `(.L_x_3125) ;  /* 0x0000002c00387947 */ /* 0x000fea0003800000 */
.L_x_3196:
[----:B------:R-:W1:Y:S01]  /*8790*/  LDC R5, c[0x0][0x8d0] ;  /* 0x00023400ff057b82 */ /* 0x000e620000000800 */
[----:B------:R-:W2:Y:S01]  /*87a0*/  S2R R3, SR_CTAID.X ;  /* 0x0000000000037919 */ /* 0x000ea20000002500 */
[----:B------:R-:W-:Y:S01]  /*87b0*/  ULDC UR4, c[0x0][0x8e8] ;  /* 0x00023a0000047ab9 */ /* 0x000fe20000000800 */
[----:B-1----:R-:W-:Y:S01]  /*87c0*/  ISETP.NE.AND P0, PT, R5, 0x1, PT ;  /* 0x000000010500780c */ /* 0x002fe20003f05270 */
[----:B--2---:R-:W-:-:S12]  /*87d0*/  IMAD.MOV.U32 R2, RZ, RZ, R3 ;  /* 0x000000ffff027224 */ /* 0x004fd800078e0003 */
[----:B------:R-:W1:Y:S08]  /*87e0*/  @P0 LDC R0, c[0x0][0x8d4] ;  /* 0x00023500ff000b82 */ /* 0x000e700000000800 */
[----:B------:R-:W2:Y:S01]  /*87f0*/  @P0 LDC R7, c[0x0][0x8d8] ;  /* 0x00023600ff070b82 */ /* 0x000ea20000000800 */
[----:B-1----:R-:W-:-:S05]  /*8800*/  @P0 IMAD.HI.U32 R0, R3, R0, RZ ;  /* 0x0000000003000227 */ /* 0x002fca00078e00ff */
[----:B--2---:R-:W-:-:S04]  /*8810*/  @P0 SHF.R.U32.HI R2, RZ, R7, R0 ;  /* 0x00000007ff020219 */ /* 0x004fc80000011600 */
[----:B------:R-:W-:Y:S01]  /*8820*/  ISETP.GE.AND P0, PT, R2, UR4, PT ;  /* 0x0000000402007c0c */ /* 0x000fe2000bf06270 */
[----:B------:R-:W-:-:S04]  /*8830*/  IMAD.MOV R0, RZ, RZ, -R2 ;  /* 0x000000ffff007224 */ /* 0x000fc800078e0a02 */
[----:B------:R-:W-:-:S08]  /*8840*/  IMAD R5, R5, R0, R3 ;  /* 0x0000000005057224 */ /* 0x000fd000078e0203 */
[----:B------:R-:W-:Y:S05]  /*8850*/  @!P0 BRA `(.L_x_3238) ;  /* 0x0000000000208947 */ /* 0x000fea0003800000 */
[----:B------:R-:W1:Y:S01]  /*8860*/  LDC R3, c[0x0][0x8dc] ;  /* 0x00023700ff037b82 */ /* 0x000e620000000800 */
[----:B------:R-:W-:Y:S01]  /*8870*/  IMAD.MOV.U32 R0, RZ, RZ, R5 ;  /* 0x000000ffff007224 */ /* 0x000fe200078e0005 */
[----:B-1----:R-:W-:-:S13]  /*8880*/  ISETP.NE.AND P0, PT, R3, 0x1, PT ;  /* 0x000000010300780c */ /* 0x002fda0003f05270 */
[----:B------:R-:W1:Y:S02]  /*8890*/  @P0 LDC.64 R6, c[0x0][0x8e0] ;  /* 0x00023800ff060b82 */ /* 0x000e640000000a00 */
[----:B-1----:R-:W-:-:S05]  /*88a0*/  @P0 IMAD.HI.U32 R4, R5, R6, RZ ;  /* 0x0000000605040227 */ /* 0x002fca00078e00ff */
[----:B------:R-:W-:-:S05]  /*88b0*/  @P0 SHF.R.U32.HI R0, RZ, R7, R4 ;  /* 0x00000007ff000219 */ /* 0x000fca0000011604 */
[----:B------:R-:W-:Y:S01]  /*88c0*/  IMAD R3, R0, R3, RZ ;  /* 0x0000000300037224 */ /* 0x000fe200078e02ff */
[----:B------:R-:W-:Y:S06]  /*88d0*/  BRA `(.L_x_3239) ;  /* 0x00000000001c7947 */ /* 0x000fec0003800000 */
.L_x_3238:
[----:B------:R-:W1:Y:S01]  /*88e0*/  LDC R3, c[0x0][0x8c4] ;  /* 0x00023100ff037b82 */ /* 0x000e620000000800 */
[----:B------:R-:W-:Y:S01]  /*88f0*/  IMAD.MOV.U32 R0, RZ, RZ, R5 ;  /* 0x000000ffff007224 */ /* 0x000fe200078e0005 */
[----:B-1----:R-:W-:-:S13]  /*8900*/  ISETP.NE.AND P0, PT, R3, 0x1, PT ;  /* 0x000000010300780c */ /* 0x002fda0003f05270 */
[----:B------:R-:W1:Y:S02]  /*8910*/  @P0 LDC.64 R6, c[0x0][0x8c8] ;  /* 0x00023200ff060b82 */ /* 0x000e640000000a00 */
[----:B-1----:R-:W-:-:S05]  /*8920*/  @P0 IMAD.HI.U32 R4, R5, R6, RZ ;  /* 0x0000000605040227 */ /* 0x002fca00078e00ff */
[----:B------:R-:W-:-:S05]  /*8930*/  @P0 SHF.R.U32.HI R0, RZ, R7, R4 ;  /* 0x00000007ff000219 */ /* 0x000fca0000011604 */
[----:B------:R-:W-:-:S07]  /*8940*/  IMAD R3, R0, R3, RZ ;  /* 0x0000000300037224 */ /* 0x000fce00078e02ff */
.L_x_3239:
[----:B------:R-:W1:Y:S01]  /*8950*/  LDC R8, c[0x0][0x8b8] ;  /* 0x00022e00ff087b82 */ /* 0x000e620000000800 */
[----:B------:R-:W-:Y:S01]  /*8960*/  IMAD.IADD R3, R5, 0x1, -R3 ;  /* 0x0000000105037824 */ /* 0x000fe200078e0a03 */
[----:B------:R-:W-:-:S06]  /*8970*/  ULDC.64 UR6, c[0x0][0x8f8] ;  /* 0x00023e0000067ab9 */ /* 0x000fcc0000000a00 */
[----:B------:R-:W2:Y:S01]  /*8980*/  LDC R4, c[0x0][0x8c4] ;  /* 0x00023100ff047b82 */ /* 0x000ea20000000800 */
[C---:B-1----:R-:W-:Y:S02]  /*8990*/  ISETP.NE.AND P0, PT, R8.reuse, 0x1, PT ;  /* 0x000000010800780c */ /* 0x042fe40003f05270 */
[----:B------:R-:W-:Y:S01]  /*89a0*/  R2UR UR28, R8 ;  /* 0x00000000081c72ca */ /* 0x000fe200000e0000 */
[----:B--2---:R-:W-:-:S04]  /*89b0*/  IMAD R3, R2, R4, R3 ;  /* 0x0000000402037224 */ /* 0x004fc800078e0203 */
[----:B------:R-:W-:-:S06]  /*89c0*/  IMAD.MOV.U32 R9, RZ, RZ, R3 ;  /* 0x000000ffff097224 */ /* 0x000fcc00078e0003 */
[----:B------:R-:W1:Y:S01]  /*89d0*/  @P0 LDC R6, c[0x0][0x8bc] ;  /* 0x00022f00ff060b82 */ /* 0x000e620000000800 */
[----:B------:R-:W-:-:S07]  /*89e0*/  R2UR UR5, R3 ;  /* 0x00000000030572ca */ /* 0x000fce00000e0000 */
[----:B------:R-:W2:Y:S01]  /*89f0*/  @P0 LDC R7, c[0x0][0x8c0] ;  /* 0x00023000ff070b82 */ /* 0x000ea20000000800 */
[----:B-1----:R-:W-:-:S05]  /*8a00*/  @P0 IMAD.HI.U32 R2, R3, R6, RZ ;  /* 0x0000000603020227 */ /* 0x002fca00078e00ff */
[----:B--2---:R-:W-:Y:S02]  /*8a10*/  @P0 SHF.R.U32.HI R9, RZ, R7, R2 ;  /* 0x00000007ff090219 */ /* 0x004fe40000011602 */
[----:B------:R-:W-:-:S03]  /*8a20*/  ISETP.NE.U32.AND P0, PT, RZ, UR6, PT ;  /* 0x00000006ff007c0c */ /* 0x000fc6000bf05070 */
[----:B------:R-:W-:Y:S01]  /*8a30*/  IMAD.MOV R2, RZ, RZ, -R9 ;  /* 0x000000ffff027224 */ /* 0x000fe200078e0a09 */
[----:B------:R-:W-:-:S04]  /*8a40*/  ISETP.NE.AND.EX P0, PT, RZ, UR7, PT, P0 ;  /* 0x00000007ff007c0c */ /* 0x000fc8000bf05300 */
[----:B------:R-:W-:-:S13]  /*8a50*/  R2UR UR4, R2 ;  /* 0x00000000020472ca */ /* 0x000fda00000e0000 */
[----:B------:R-:W-:Y:S01]  /*8a60*/  UIMAD UR28, UR28, UR4, UR5 ;  /* 0x000000041c1c72a4 */ /* 0x000fe2000f8e0205 */
[----:B------:R-:W-:Y:S11]  /*8a70*/  @!P0 BRA `(.L_x_3240) ;  /* 0x0000000000108947 */ /* 0x000ff60003800000 */
[----:B------:R-:W1:Y:S02]  /*8a80*/  LDC.64 R2, c[0x0][0x8f8] ;  /* 0x00023e00ff027b82 */ /* 0x000e640000000a00 */
[----:B-1----:R-:W-:-:S05]  /*8a90*/  IMAD.WIDE R2, R9, 0x4, R2 ;  /* 0x0000000409027825 */ /* 0x002fca00078e0202 */
[----:B------:R1:W5:Y:S01]  /*8aa0*/  LDG.E R4, desc[UR38][R2.64] ;  /* 0x0000002602047981 */ /* 0x000362000c1e1900 */
[----:B------:R-:W-:Y:S05]  /*8ab0*/  BRA `(.L_x_3241) ;  /* 0x00000000002c7947 */ /* 0x000fea0003800000 */
.L_x_3240:
        /* <DEDUP_REMOVED lines=10> */
.L_x_3242:
[----:B------:R-:W2:Y:S02]  /*8b60*/  LDC R4, c[0x0][0x8ec] ;  /* 0x00023b00ff047b82 */ /* 0x000ea40000000800 */
.L_x_3241:
[----:B--2--5:R-:W-:Y:S02]  /*8b70*/  VIADD R4, R4, 0x5f ;  /* 0x0000005f04047836 */ /* 0x024fe40000000000 */
[----:B------:R-:W-:Y:S02]  /*8b80*/  IMAD.MOV.U32 R8, RZ, RZ, 0x1 ;  /* 0x00000001ff087424 */ /* 0x000fe400078e00ff */
[----:B------:R-:W-:-:S04]  /*8b90*/  IMAD.HI R4, R4, 0x2aaaaaab, RZ ;  /* 0x2aaaaaab04047827 */ /* 0x000fc800078e02ff */
[----:B-1----:R-:W-:Y:S01]  /*8ba0*/  IMAD.MOV.U32 R2, RZ, RZ, RZ ;  /* 0x000000ffff027224 */ /* 0x002fe200078e00ff */
[----:B------:R-:W-:Y:S01]  /*8bb0*/  SHF.R.U32.HI R3, RZ, 0x1f, R4 ;  /* 0x0000001fff037819 */ /* 0x000fe20000011604 */
[----:B------:R-:W-:-:S03]  /*8bc0*/  IMAD.MOV.U32 R16, RZ, RZ, 0x1 ;  /* 0x00000001ff107424 */ /* 0x000fc600078e00ff */
[----:B------:R-:W-:-:S04]  /*8bd0*/  LEA.HI.SX32 R3, R4, R3, 0x1c ;  /* 0x0000000304037211 */ /* 0x000fc800078fe2ff */
[----:B------:R-:W-:-:S04]  /*8be0*/  ISETP.GE.AND P0, PT, R0, R3, PT ;  /* 0x000000030000720c */ /* 0x000fc80003f06270 */
[----:B------:R-:W-:-:S04]  /*8bf0*/  SEL R9, R9, 0xffffffff, !P0 ;  /* 0xffffffff09097807 */ /* 0x000fc80004000000 */
[----:B------:R-:W-:-:S13]  /*8c00*/  ISETP.GE.AND P0, PT, R9, RZ, PT ;  /* 0x000000ff0900720c */ /* 0x000fda0003f06270 */
[----:B------:R-:W-:Y:S05]  /*8c10*/  @!P0 BRA `(.L_x_3243) ;  /* 0x0000002400908947 */ /* 0x000fea0003800000 */
[----:B------:R-:W1:Y:S01]  /*8c20*/  LDC.64 R10, c[0x0][0x770] ;  /* 0x0001dc00ff0a7b82 */ /* 0x000e620000000a00 */
[----:B------:R-:W-:-:S07]  /*8c30*/  ULDC.64 UR8, c[0x0][0x788] ;  /* 0x0001e20000087ab9 */ /* 0x000fce0000000a00 */
[----:B------:R-:W2:Y:S08]  /*8c40*/  LDC.64 R2, c[0x0][0x780] ;  /* 0x0001e000ff027b82 */ /* 0x000eb00000000a00 */
[----:B------:R-:W3:Y:S01]  /*8c50*/  LDC.64 R4, c[0x0][0x770] ;  /* 0x0001dc00ff047b82 */ /* 0x000ee20000000a00 */
[----:B-1----:R-:W-:-:S07]  /*8c60*/  ISETP.NE.U32.AND P0, PT, R10, RZ, PT ;  /* 0x000000ff0a00720c */ /* 0x002fce0003f05070 */
[----:B------:R-:W1:Y:S01]  /*8c70*/  LDC.64 R12, c[0x0][0x778] ;  /* 0x0001de00ff0c7b82 */ /* 0x000e620000000a00 */
[----:B------:R-:W-:Y:S01]  /*8c80*/  ISETP.NE.AND.EX P0, PT, R11, RZ, PT, P0 ;  /* 0x000000ff0b00720c */ /* 0x000fe20003f05300 */
[----:B---3--:R-:W-:-:S12]  /*8c90*/  IMAD.WIDE R4, R9, 0x4, R4 ;  /* 0x0000000409047825 */ /* 0x008fd800078e0204 */
[----:B------:R-:W-:Y:S01]  /*8ca0*/  VOTEU.ANY UP0, P0 ;  /* 0x00000000003f7886 */ /* 0x000fe20000000100 */
[----:B------:R-:W-:Y:S02]  /*8cb0*/  PLOP3.LUT P3, PT, PT, PT, UP0, 0x80, 0x0 ;  /* 0x000000000000781c */ /* 0x000fe40003f6f008 */
[----:B--2---:R-:W-:-:S04]  /*8cc0*/  ISETP.NE.U32.AND P0, PT, R2, RZ, PT ;  /* 0x000000ff0200720c */ /* 0x004fc80003f05070 */
[----:B------:R-:W-:Y:S02]  /*8cd0*/  ISETP.NE.AND.EX P1, PT, R3, RZ, PT, P0 ;  /* 0x000000ff0300720c */ /* 0x000fe40003f25300 */
[----:B------:R-:W2:Y:S05]  /*8ce0*/  LDC.64 R2, c[0x0][0x778] ;  /* 0x0001de00ff027b82 */ /* 0x000eaa0000000a00 */
[----:B------:R-:W3:Y:S01]  /*8cf0*/  @P3 LDG.E R16, desc[UR38][R4.64] ;  /* 0x0000002604103981 */ /* 0x000ee2000c1e1900 */
[----:B-1----:R-:W-:-:S03]  /*8d00*/  ISETP.NE.U32.AND P0, PT, R12, RZ, PT ;  /* 0x000000ff0c00720c */ /* 0x002fc60003f05070 */
[----:B------:R-:W4:Y:S01]  /*8d10*/  @P3 LDG.E R14, desc[UR38][R4.64] ;  /* 0x00000026040e3981 */ /* 0x000f22000c1e1900 */
[----:B------:R-:W-:Y:S01]  /*8d20*/  ISETP.NE.AND.EX P0, PT, R13, RZ, PT, P0 ;  /* 0x000000ff0d00720c */ /* 0x000fe20003f05300 */
[----:B------:R-:W1:Y:S08]  /*8d30*/  @P1 LDC.64 R6, c[0x0][0x780] ;  /* 0x0001e000ff061b82 */ /* 0x000e700000000a00 */
[----:B------:R-:W1:Y:S01]  /*8d40*/  LDC R13, c[0x0][0x280] ;  /* 0x0000a000ff0d7b82 */ /* 0x000e620000000800 */
[----:B------:R-:W-:-:S02]  /*8d50*/  IMAD.MOV.U32 R12, RZ, RZ, RZ ;  /* 0x000000ffff0c7224 */ /* 0x000fc400078e00ff */
[----:B--2---:R-:W-:-:S05]  /*8d60*/  IMAD.WIDE R2, R9, 0x4, R2 ;  /* 0x0000000409027825 */ /* 0x004fca00078e0202 */
[----:B------:R2:W5:Y:S01]  /*8d70*/  @P0 LDG.E R12, desc[UR38][R2.64] ;  /* 0x00000026020c0981 */ /* 0x000562000c1e1900 */
[----:B-1----:R-:W-:-:S05]  /*8d80*/  @P1 IMAD.WIDE R6, R9, 0x4, R6 ;  /* 0x0000000409061825 */ /* 0x002fca00078e0206 */
[----:B------:R2:W5:Y:S01]  /*8d90*/  @P1 LDG.E R13, desc[UR38][R6.64] ;  /* 0x00000026060d1981 */ /* 0x000562000c1e1900 */
[----:B------:R-:W-:Y:S01]  /*8da0*/  ISETP.NE.U32.AND P2, PT, RZ, UR8, PT ;  /* 0x00000008ff007c0c */ /* 0x000fe2000bf45070 */
[----:B------:R-:W-:-:S03]  /*8db0*/  UMOV UR6, URZ ;  /* 0x0000003f00067c82 */ /* 0x000fc60008000000 */
[----:B------:R-:W-:Y:S01]  /*8dc0*/  ISETP.NE.AND.EX P2, PT, RZ, UR9, PT, P2 ;  /* 0x00000009ff007c0c */ /* 0x000fe2000bf45320 */
[----:B---3--:R-:W-:-:S05]  /*8dd0*/  @P3 IMAD R16, R9, 0x40, R16 ;  /* 0x0000004009103824 */ /* 0x008fca00078e0210 */
[----:B------:R-:W-:-:S13]  /*8de0*/  @P3 R2UR UR4, R16 ;  /* 0x00000000100432ca */ /* 0x000fda00000e0000 */
[----:B------:R-:W-:-:S04]  /*8df0*/  @UP0 USHF.R.S32.HI UR5, URZ, 0x1f, UR4 ;  /* 0x0000001f3f050899 */ /* 0x000fc80008011404 */
[----:B------:R-:W-:-:S04]  /*8e00*/  @UP0 ULEA.HI UR5, UR5, UR4, URZ, 0x6 ;  /* 0x0000000405050291 */ /* 0x000fc8000f8f303f */
[----:B------:R-:W-:Y:S01]  /*8e10*/  @UP0 ULOP3.LUT UR7, UR5, 0xffffffc0, URZ, 0xc0, !UPT ;  /* 0xffffffc005070892 */ /* 0x000fe2000f8ec03f */
[----:B----4-:R-:W-:-:S03]  /*8e20*/  @P3 R2UR UR6, R14 ;  /* 0x000000000e0632ca */ /* 0x010fc600000e0000 */
[----:B------:R-:W-:Y:S01]  /*8e30*/  @UP0 USHF.R.S32.HI UR8, URZ, 0x1f, UR7 ;  /* 0x0000001f3f080899 */ /* 0x000fe20008011407 */
[----:B--2---:R-:W-:Y:S11]  /*8e40*/  @P1 BRA `(.L_x_3244) ;  /* 0x0000000000101947 */ /* 0x004ff60003800000 */
[----:B------:R-:W-:Y:S05]  /*8e50*/  @!P3 BRA `(.L_x_3244) ;  /* 0x00000000000cb947 */ /* 0x000fea0003800000 */
[----:B------:R-:W2:Y:S04]  /*8e60*/  LDG.E R6, desc[UR38][R4.64] ;  /* 0x0000002604067981 */ /* 0x000ea8000c1e1900 */
[----:B-----5:R-:W2:Y:S02]  /*8e70*/  LDG.E R13, desc[UR38][R4.64+0x4] ;  /* 0x00000426040d7981 */ /* 0x020ea4000c1e1900 */
[----:B--2---:R-:W-:-:S07]  /*8e80*/  IMAD.IADD R13, R13, 0x1, -R6 ;  /* 0x000000010d0d7824 */ /* 0x004fce00078e0a06 */
.L_x_3244:
[----:B------:R-:W-:Y:S01]  /*8e90*/  ULDC UR9, c[0x0][0x290] ;  /* 0x0000a40000097ab9 */ /* 0x000fe20000000800 */
[----:B------:R-:W-:Y:S01]  /*8ea0*/  UMOV UR4, URZ ;  /* 0x0000003f00047c82 */ /* 0x000fe20008000000 */
[----:B------:R-:W-:Y:S01]  /*8eb0*/  UMOV UR5, URZ ;  /* 0x0000003f00057c82 */ /* 0x000fe20008000000 */
[----:B------:R-:W-:Y:S01]  /*8ec0*/  IMAD.U32 R4, RZ, RZ, UR9 ;  /* 0x00000009ff047e24 */ /* 0x000fe2000f8e00ff */
[----:B------:R-:W-:Y:S01]  /*8ed0*/  @UP0 UMOV UR4, UR7 ;  /* 0x0000000700040c82 */ /* 0x000fe20008000000 */
[----:B------:R-:W-:Y:S01]  /*8ee0*/  @UP0 UMOV UR5, UR8 ;  /* 0x0000000800050c82 */ /* 0x000fe20008000000 */
[----:B------:R-:W-:Y:S05]  /*8ef0*/  @!P2 BRA `(.L_x_3245) ;  /* 0x000000000010a947 */ /* 0x000fea0003800000 */
[----:B------:R-:W1:Y:S02]  /*8f00*/  LDC.64 R2, c[0x0][0x788] ;  /* 0x0001e200ff027b82 */ /* 0x000e640000000a00 */
[----:B-1----:R-:W-:-:S05]  /*8f10*/  IMAD.WIDE R2, R9, 0x4, R2 ;  /* 0x0000000409027825 */ /* 0x002fca00078e0202 */
[----:B------:R1:W5:Y:S01]  /*8f20*/  LDG.E R4, desc[UR38][R2.64] ;  /* 0x0000002602047981 */ /* 0x000362000c1e1900 */
[----:B------:R-:W-:Y:S05]  /*8f30*/  BRA `(.L_x_3246) ;  /* 0x0000000000107947 */ /* 0x000fea0003800000 */
.L_x_3245:
[----:B------:R-:W-:Y:S05]  /*8f40*/  @!P0 BRA `(.L_x_3246) ;  /* 0x00000000000c8947 */ /* 0x000fea0003800000 */
[----:B------:R-:W2:Y:S04]  /*8f50*/  LDG.E R5, desc[UR38][R2.64] ;  /* 0x0000002602057981 */ /* 0x000ea8000c1e1900 */
[----:B------:R-:W2:Y:S02]  /*8f60*/  LDG.E R4, desc[UR38][R2.64+0x4] ;  /* 0x0000042602047981 */ /* 0x000ea4000c1e1900 */
[----:B--2---:R-:W-:-:S07]  /*8f70*/  IMAD.IADD R4, R4, 0x1, -R5 ;  /* 0x0000000104047824 */ /* 0x004fce00078e0a05 */
.L_x_3246:
[----:B-1---5:R-:W-:Y:S01]  /*8f80*/  IMAD R3, R0, 0x60, R13 ;  /* 0x0000006000037824 */ /* 0x022fe200078e020d */
[----:B------:R-:W-:Y:S01]  /*8f90*/  ULDC UR7, c[0x0][0x74c] ;  /* 0x0001d30000077ab9 */ /* 0x000fe20000000800 */
[----:B------:R-:W-:Y:S02]  /*8fa0*/  VIADD R13, R13, 0x3f ;  /* 0x0000003f0d0d7836 */ /* 0x000fe40000000000 */
[----:B------:R-:W-:Y:S01]  /*8fb0*/  IMAD.MOV.U32 R16, RZ, RZ, 0x1 ;  /* 0x00000001ff107424 */ /* 0x000fe200078e00ff */
[----:B------:R-:W-:Y:S02]  /*8fc0*/  IADD3 R3, R3, -UR7, -R4 ;  /* 0x8000000703037c10 */ /* 0x000fe4000fffe804 */
[----:B------:R-:W-:Y:S02]  /*8fd0*/  SHF.R.S32.HI R2, RZ, 0x1f, R13 ;  /* 0x0000001fff027819 */ /* 0x000fe4000001140d */
[----:B------:R-:W-:Y:S02]  /*8fe0*/  SHF.R.S32.HI R4, RZ, 0x1f, R3 ;  /* 0x0000001fff047819 */ /* 0x000fe40000011403 */
[----:B------:R-:W-:-:S02]  /*8ff0*/  LEA.HI R2, R2, R13, RZ, 0x6 ;  /* 0x0000000d02027211 */ /* 0x000fc400078f30ff */
[----:B------:R-:W-:-:S04]  /*9000*/  LEA.HI R4, R4, R3, RZ, 0x6 ;  /* 0x0000000304047211 */ /* 0x000fc800078f30ff */
[----:B------:R-:W-:Y:S02]  /*9010*/  SHF.R.S32.HI R3, RZ, 0x6, R4 ;  /* 0x00000006ff037819 */ /* 0x000fe40000011404 */
[----:B------:R-:W-:Y:S01]  /*9020*/  SHF.R.S32.HI R4, RZ, 0x6, R2 ;  /* 0x00000006ff047819 */ /* 0x000fe20000011402 */
[----:B------:R-:W-:Y:S01]  /*9030*/  IMAD.MOV.U32 R2, RZ, RZ, RZ ;  /* 0x000000ffff027224 */ /* 0x000fe200078e00ff */
[----:B------:R-:W-:-:S04]  /*9040*/  VIMNMX R5, RZ, R3, !PT ;  /* 0x00000003ff057248 */ /* 0x000fc80007fe0100 */
[----:B------:R-:W-:-:S13]  /*9050*/  ISETP.GT.AND P1, PT, R4, R5, PT ;  /* 0x000000050400720c */ /* 0x000fda0003f24270 */
[----:B------:R-:W-:Y:S05]  /*9060*/  @!P1 BRA `(.L_x_3243) ;  /* 0x00000020007c9947 */ /* 0x000fea0003800000 */
[----:B------:R-:W-:Y:S01]  /*9070*/  ISETP.NE.U32.AND P1, PT, R10, RZ, PT ;  /* 0x000000ff0a00720c */ /* 0x000fe20003f25070 */
[----:B------:R-:W-:Y:S01]  /*9080*/  USHF.R.S32.HI UR7, URZ, 0x1f, UR28 ;  /* 0x0000001f3f077899 */ /* 0x000fe2000801141c */
[----:B------:R-:W-:Y:S01]  /*9090*/  SHF.R.S32.HI R2, RZ, 0x1f, R9 ;  /* 0x0000001fff027819 */ /* 0x000fe20000011409 */
[----:B------:R-:W-:Y:S01]  /*90a0*/  ULDC.64 UR10, c[0x0][0x718] ;  /* 0x0001c600000a7ab9 */ /* 0x000fe20000000a00 */
[----:B------:R-:W-:Y:S01]  /*90b0*/  ISETP.NE.AND.EX P1, PT, R11, RZ, PT, P1 ;  /* 0x000000ff0b00720c */ /* 0x000fe20003f25310 */
[----:B------:R-:W-:Y:S01]  /*90c0*/  UMOV UR8, UR4 ;  /* 0x0000000400087c82 */ /* 0x000fe20008000000 */
[----:B------:R-:W-:Y:S01]  /*90d0*/  UMOV UR9, UR5 ;  /* 0x0000000500097c82 */ /* 0x000fe20008000000 */
[----:B------:R-:W-:Y:S01]  /*90e0*/  R2UR UR37, R9 ;  /* 0x00000000092572ca */ /* 0x000fe200000e0000 */
[----:B------:R-:W-:Y:S01]  /*90f0*/  UIMAD.WIDE.U32 UR4, UR28, UR10, UR8 ;  /* 0x0000000a1c0472a5 */ /* 0x000fe2000f8e0008 */
[----:B------:R-:W-:Y:S01]  /*9100*/  SEL R2, R2, RZ, !P1 ;  /* 0x000000ff02027207 */ /* 0x000fe20004800000 */
[----:B------:R-:W-:Y:S01]  /*9110*/  UIMAD UR10, UR7, UR10, URZ ;  /* 0x0000000a070a72a4 */ /* 0x000fe2000f8e023f */
[----:B------:R-:W-:Y:S01]  /*9120*/  R2UR UR35, R0 ;  /* 0x00000000002372ca */ /* 0x000fe200000e0000 */
[----:B------:R-:W-:Y:S01]  /*9130*/  ULDC.64 UR12, c[0x0][0x730] ;  /* 0x0001cc00000c7ab9 */ /* 0x000fe20000000a00 */
[----:B------:R-:W-:Y:S01]  /*9140*/  R2UR UR14, R2 ;  /* 0x00000000020e72ca */ /* 0x000fe200000e0000 */
[----:B------:R-:W-:Y:S01]  /*9150*/  UIMAD UR10, UR28, UR11, UR10 ;  /* 0x0000000b1c0a72a4 */ /* 0x000fe2000f8e020a */
[----:B------:R-:W-:Y:S01]  /*9160*/  BSSY B0, `(.L_x_3243) ;  /* 0x000020f000007945 */ /* 0x000fe20003800000 */
[----:B------:R-:W-:Y:S01]  /*9170*/  UIMAD UR7, UR7, UR12, URZ ;  /* 0x0000000c070772a4 */ /* 0x000fe2000f8e023f */
[----:B------:R-:W-:Y:S01]  /*9180*/  IMAD.MOV.U32 R2, RZ, RZ, RZ ;  /* 0x000000ffff027224 */ /* 0x000fe200078e00ff */
[----:B------:R-:W-:Y:S01]  /*9190*/  ULDC UR11, c[0x0][0x2e8] ;  /* 0x0000ba00000b7ab9 */ /* 0x000fe20000000800 */
[----:B------:R-:W-:Y:S01]  /*91a0*/  UIMAD.WIDE.U32 UR8, UR28, UR12, UR8 ;  /* 0x0000000c1c0872a5 */ /* 0x000fe2000f8e0008 */
[----:B------:R-:W-:Y:S01]  /*91b0*/  IMAD.MOV.U32 R16, RZ, RZ, 0x1 ;  /* 0x00000001ff107424 */ /* 0x000fe200078e00ff */
[----:B------:R-:W-:Y:S01]  /*91c0*/  UISETP.NE.AND UP0, UPT, UR11, 0x1, UPT ;  /* 0x000000010b00788c */ /* 0x000fe2000bf05270 */
[----:B------:R-:W-:Y:S01]  /*91d0*/  R2UR UR11, R12 ;  /* 0x000000000c0b72ca */ /* 0x000fe200000e0000 */
[----:B------:R-:W-:Y:S01]  /*91e0*/  UIMAD UR7, UR28, UR13, UR7 ;  /* 0x0000000d1c0772a4 */ /* 0x000fe2000f8e0207 */
[----:B------:R-:W-:Y:S01]  /*91f0*/  VOTEU.ANY UP1, P1 ;  /* 0x00000000003f7886 */ /* 0x000fe20000820100 */
[----:B------:R-:W-:-:S02]  /*9200*/  USEL UR29, UR37, URZ, !UP1 ;  /* 0x0000003f251d7287 */ /* 0x000fc4000c800000 */
[----:B------:R-:W-:Y:S01]  /*9210*/  VOTEU.ANY UP1, P0 ;  /* 0x00000000003f7886 */ /* 0x000fe20000020100 */
[----:B------:R-:W-:Y:S01]  /*9220*/  ELECT P0, URZ, PT ;  /* 0x00000000003f782f */ /* 0x000fe20003800000 */
[----:B------:R-:W-:Y:S01]  /*9230*/  ULDC.64 UR12, c[0x0][0x720] ;  /* 0x0001c800000c7ab9 */ /* 0x000fe20000000a00 */
[----:B------:R-:W-:Y:S01]  /*9240*/  UIADD3 UR9, UR9, UR7, URZ ;  /* 0x0000000709097290 */ /* 0x000fe2000fffe03f */
[----:B------:R-:W-:Y:S01]  /*9250*/  ULDC.64 UR16, c[0x0][0x738] ;  /* 0x0001ce0000107ab9 */ /* 0x000fe20000000a00 */
[----:B------:R-:W-:Y:S02]  /*9260*/  UIADD3 UR5, UR5, UR10, URZ ;  /* 0x0000000a05057290 */ /* 0x000fe4000fffe03f */
[----:B------:R-:W-:Y:S02]  /*9270*/  UIMAD UR7, UR14, UR12, URZ ;  /* 0x0000000c0e0772a4 */ /* 0x000fe4000f8e023f */
[----:B------:R-:W-:Y:S02]  /*9280*/  UIMAD UR10, UR14, UR16, URZ ;  /* 0x000000100e0a72a4 */ /* 0x000fe4000f8e023f */
[----:B------:R-:W-:-:S02]  /*9290*/  UIMAD.WIDE.U32 UR14, UR16, UR29, UR8 ;  /* 0x0000001d100e72a5 */ /* 0x000fc4000f8e0008 */
[----:B------:R-:W-:Y:S01]  /*92a0*/  UIMAD.WIDE.U32 UR22, UR12, UR29, UR4 ;  /* 0x0000001d0c1672a5 */ /* 0x000fe2000f8e0004 */
[----:B------:R-:W-:Y:S01]  /*92b0*/  @UP0 ULDC UR8, c[0x0][0x2ec] ;  /* 0x0000bb0000080ab9 */ /* 0x000fe20000000800 */
[----:B------:R-:W-:Y:S02]  /*92c0*/  UIMAD UR5, UR13, UR29, UR7 ;  /* 0x0000001d0d0572a4 */ /* 0x000fe4000f8e0207 */
[----:B------:R-:W-:Y:S01]  /*92d0*/  UIMAD.WIDE.U32 UR8, UR28, UR8, URZ ;  /* 0x000000081c0872a5 */ /* 0x000fe2000f8e003f */
[----:B------:R-:W-:Y:S01]  /*92e0*/  @UP0 ULDC UR7, c[0x0][0x2f0] ;  /* 0x0000bc0000070ab9 */ /* 0x000fe20000000800 */
[----:B------:R-:W-:Y:S01]  /*92f0*/  UMOV UR36, UR28 ;  /* 0x0000001c00247c82 */ /* 0x000fe20008000000 */
[----:B------:R-:W-:Y:S02]  /*9300*/  UIMAD UR4, UR17, UR29, UR10 ;  /* 0x0000001d110472a4 */ /* 0x000fe4000f8e020a */
[----:B------:R-:W-:Y:S02]  /*9310*/  USEL UR37, UR37, URZ, !UP1 ;  /* 0x0000003f25257287 */ /* 0x000fe4000c800000 */
[----:B------:R-:W-:-:S02]  /*9320*/  UIMAD UR35, UR35, 0x60, UR11 ;  /* 0x00000060232378a4 */ /* 0x000fc4000f8e020b */
        /* <DEDUP_REMOVED lines=14> */
.L_x_3275:
        /* <DEDUP_REMOVED lines=9> */
.L_x_3249:
        /* <DEDUP_REMOVED lines=112> */
.L_x_3260:
[----:B-1----:R-:W-:-:S05]  /*9ba0*/  IMAD.MOV.U32 R6, RZ, RZ, 0x1 ;  /* 0x00000001ff067424 */ /* 0x002fca00078e00ff */
[----:B------:R-:W-:-:S04]  /*9bb0*/  SHF.L.U32 R6, R6, 0x1f, RZ ;  /* 0x0000001f06067819 */ /* 0x000fc800000006ff */
[----:B------:R-:W1:Y:S02]  /*9bc0*/  SYNCS.PHASECHK.TRANS64.TRYWAIT P1, [R0+URZ+0x36438], R6 ;  /* 0x03643806000075a7 */ /* 0x000e64000802017f */
[----:B-1----:R-:W-:Y:S05]  /*9bd0*/  @!P1 BRA `(.L_x_3252) ;  /* 0x0000001800a09947 */ /* 0x002fea0003800000 */
.L_x_3276:
[----:B------:R-:W-:Y:S05]  /*9be0*/  @P0 BRA `(.L_x_3253) ;  /* 0x0000000000140947 */ /* 0x000fea0003800000 */
[----:B------:R-:W-:Y:S01]  /*9bf0*/  ISETP.NE.AND P1, PT, R18, RZ, PT ;  /* 0x000000ff1200720c */ /* 0x000fe20003f25270 */
[----:B------:R-:W-:-:S04]  /*9c00*/  IMAD.MOV.U32 R3, RZ, RZ, 0x6100 ;  /* 0x00006100ff037424 */ /* 0x000fc800078e00ff */
[----:B------:R2:W-:Y:S08]  /*9c10*/  SYNCS.ARRIVE.TRANS64 RZ, [R0+URZ+0x36430], R3 ;  /* 0x0364300300ff79a7 */ /* 0x0005f0000800003f */
[----:B------:R-:W-:Y:S05]  /*9c20*/  @!P1 BRA `(.L_x_3253) ;  /* 0x0000000000049947 */ /* 0x000fea0003800000 */
[----:B------:R-:W-:Y:S01]  /*9c30*/  BPT.TRAP 0x1 ;  /* 0x000000040000795c */ /* 0x000fe20000300000 */
.L_x_3253:
        /* <DEDUP_REMOVED lines=48> */
.L_x_3277:
[----:B------:R-:W-:Y:S05]  /*9f40*/  @P0 BRA `(.L_x_3255) ;  /* 0x0000000000140947 */ /* 0x000fea0003800000 */
[----:B------:R-:W-:Y:S01]  /*9f50*/  ISETP.NE.AND P1, PT, R18, RZ, PT ;  /* 0x000000ff1200720c */ /* 0x000fe20003f25270 */
[----:B--2---:R-:W-:-:S04]  /*9f60*/  IMAD.MOV.U32 R3, RZ, RZ, 0x6100 ;  /* 0x00006100ff037424 */ /* 0x004fc800078e00ff */
[----:B------:R3:W-:Y:S08]  /*9f70*/  SYNCS.ARRIVE.TRANS64 RZ, [R0+URZ+0x36418], R3 ;  /* 0x0364180300ff79a7 */ /* 0x0007f0000800003f */
[----:B------:R-:W-:Y:S05]  /*9f80*/  @!P1 BRA `(.L_x_3255) ;  /* 0x0000000000049947 */ /* 0x000fea0003800000 */
[----:B------:R-:W-:Y:S01]  /*9f90*/  BPT.TRAP 0x1 ;  /* 0x000000040000795c */ /* 0x000fe20000300000 */
.L_x_3255:
        /* <DEDUP_REMOVED lines=47> */
.L_x_3278:
        /* <DEDUP_REMOVED lines=8> */
.L_x_3257:
        /* <DEDUP_REMOVED lines=37> */
.L_x_3280:
[----:B------:R-:W-:Y:S05]  /*a560*/  @P0 BRA `(.L_x_3259) ;  /* 0x0000000000140947 */ /* 0x000fea0003800000 */
[----:B------:R-:W-:Y:S01]  /*a570*/  ISETP.NE.AND P1, PT, R18, RZ, PT ;  /* 0x000000ff1200720c */ /* 0x000fe20003f25270 */
[----:B--2---:R-:W-:-:S04]  /*a580*/  IMAD.MOV.U32 R5, RZ, RZ, 0x6100 ;  /* 0x00006100ff057424 */ /* 0x004fc800078e00ff */
[----:B------:R3:W-:Y:S08]  /*a590*/  SYNCS.ARRIVE.TRANS64 RZ, [R0+URZ+0x36410], R5 ;  /* 0x0364100500ff79a7 */ /* 0x0007f0000800003f */
[----:B------:R-:W-:Y:S05]  /*a5a0*/  @!P1 BRA `(.L_x_3259) ;  /* 0x0000000000049947 */ /* 0x000fea0003800000 */
[----:B------:R-:W-:Y:S01]  /*a5b0*/  BPT.TRAP 0x1 ;  /* 0x000000040000795c */ /* 0x000fe20000300000 */
.L_x_3259:
        /* <DEDUP_REMOVED lines=44> */
.L_x_3251:
[----:B------:R-:W-:Y:S01]  /*a880*/  ISETP.NE.AND P1, PT, R20, RZ, PT ;  /* 0x000000ff1400720c */ /* 0x000fe20003f25270 */
[----:B------:R-:W-:Y:S02]  /*a890*/  IMAD.MOV.U32 R16, RZ, RZ, 0x1 ;  /* 0x00000001ff107424 */ /* 0x000fe400078e00ff */
[----:B------:R-:W-:-:S10]  /*a8a0*/  IMAD.MOV.U32 R5, RZ, RZ, R14 ;  /* 0x000000ffff057224 */ /* 0x000fd400078e000e */
[----:B------:R-:W-:Y:S05]  /*a8b0*/  @!P1 BRA `(.L_x_3250) ;  /* 0x00000004008c9947 */ /* 0x000fea0003800000 */
[----:B------:R-:W2:Y:S02]  /*a8c0*/  SYNCS.PHASECHK.TRANS64.TRYWAIT P1, [R0+URZ+0x36438], R6 ;  /* 0x03643806000075a7 */ /* 0x000ea4000802017f */
[----:B--2---:R-:W-:Y:S05]  /*a8d0*/  @!P1 BRA `(.L_x_3261) ;  /* 0x0000000c00c09947 */ /* 0x004fea0003800000 */
.L_x_3281:
[----:B------:R-:W-:Y:S05]  /*a8e0*/  @P0 BRA `(.L_x_3262) ;  /* 0x0000000000140947 */ /* 0x000fea0003800000 */
[----:B------:R-:W-:Y:S01]  /*a8f0*/  ISETP.NE.AND P1, PT, R18, RZ, PT ;  /* 0x000000ff1200720c */ /* 0x000fe20003f25270 */
[----:B------:R-:W-:-:S04]  /*a900*/  IMAD.MOV.U32 R5, RZ, RZ, 0x6100 ;  /* 0x00006100ff057424 */ /* 0x000fc800078e00ff */
[----:B------:R3:W-:Y:S08]  /*a910*/  SYNCS.ARRIVE.TRANS64 RZ, [R0+URZ+0x36430], R5 ;  /* 0x0364300500ff79a7 */ /* 0x0007f0000800003f */
[----:B------:R-:W-:Y:S05]  /*a920*/  @!P1 BRA `(.L_x_3262) ;  /* 0x0000000000049947 */ /* 0x000fea0003800000 */
[----:B------:R-:W-:Y:S01]  /*a930*/  BPT.TRAP 0x1 ;  /* 0x000000040000795c */ /* 0x000fe20000300000 */
.L_x_3262:
        /* <DEDUP_REMOVED lines=42> */
.L_x_3282:
[----:B------:R-:W-:Y:S01]  /*abe0*/  IMAD.MOV.U32 R16, RZ, RZ, RZ ;  /* 0x000000ffff107224 */ /* 0x000fe200078e00ff */
[----:B------:R-:W-:Y:S06]  /*abf0*/  @P0 BRA `(.L_x_3264) ;  /* 0x0000000000140947 */ /* 0x000fec0003800000 */
[----:B------:R-:W-:Y:S01]  /*ac00*/  ISETP.NE.AND P1, PT, R18, RZ, PT ;  /* 0x000000ff1200720c */ /* 0x000fe20003f25270 */
[----:B-1----:R-:W-:-:S04]  /*ac10*/  IMAD.MOV.U32 R5, RZ, RZ, 0x6100 ;  /* 0x00006100ff057424 */ /* 0x002fc800078e00ff */
[----:B------:R2:W-:Y:S08]  /*ac20*/  SYNCS.ARRIVE.TRANS64 RZ, [R0+URZ+0x36418], R5 ;  /* 0x0364180500ff79a7 */ /* 0x0005f0000800003f */
[----:B------:R-:W-:Y:S05]  /*ac30*/  @!P1 BRA `(.L_x_3264) ;  /* 0x0000000000049947 */ /* 0x000fea0003800000 */
[----:B------:R-:W-:Y:S01]  /*ac40*/  BPT.TRAP 0x1 ;  /* 0x000000040000795c */ /* 0x000fe20000300000 */
.L_x_3264:
        /* <DEDUP_REMOVED lines=42> */
.L_x_3250:
[----:B------:R-:W-:-:S04]  /*aef0*/  SHF.L.U32 R3, R16, 0x1f, RZ ;  /* 0x0000001f10037819 */ /* 0x000fc800000006ff */
[----:B------:R-:W2:Y:S02]  /*af00*/  SYNCS.PHASECHK.TRANS64.TRYWAIT P1, [R0+URZ+0x36438], R3 ;  /* 0x03643803000075a7 */ /* 0x000ea4000802017f */
[----:B--2---:R-:W-:Y:S05]  /*af10*/  @!P1 BRA `(.L_x_3265) ;  /* 0x0000000800589947 */ /* 0x004fea0003800000 */
.L_x_3283:
[----:B------:R-:W-:Y:S05]  /*af20*/  @P0 BRA `(.L_x_3266) ;  /* 0x0000000000180947 */ /* 0x000fea0003800000 */
[----:B------:R-:W3:Y:S01]  /*af30*/  S2R R2, SR_TID.X ;  /* 0x0000000000027919 */ /* 0x000ee20000002100 */
[----:B--2---:R-:W-:-:S04]  /*af40*/  IMAD.MOV.U32 R3, RZ, RZ, 0x6100 ;  /* 0x00006100ff037424 */ /* 0x004fc800078e00ff */
[----:B------:R4:W-:Y:S01]  /*af50*/  SYNCS.ARRIVE.TRANS64 RZ, [R0+URZ+0x36430], R3 ;  /* 0x0364300300ff79a7 */ /* 0x0009e2000800003f */
[----:B---3--:R-:W-:-:S13]  /*af60*/  LOP3.LUT P0, RZ, R2, 0x1f, RZ, 0xc0, !PT ;  /* 0x0000001f02ff7812 */ /* 0x008fda000780c0ff */
[----:B----4-:R-:W-:Y:S05]  /*af70*/  @!P0 BRA `(.L_x_3266) ;  /* 0x0000000000048947 */ /* 0x010fea0003800000 */
[----:B------:R-:W-:Y:S01]  /*af80*/  BPT.TRAP 0x1 ;  /* 0x000000040000795c */ /* 0x000fe20000300000 */
.L_x_3266:
        /* <DEDUP_REMOVED lines=22> */
[----:B------:R-:W-:Y:S01]  /*b0f0*/  SEL R8, RZ, 0x1, P0 ;  /* 0x00000001ff087807 */ /* 0x000fe20000000000 */
        /* <DEDUP_REMOVED lines=20> */
[----:B---3--:R-:W-:Y:S01]  /*b240*/  NOP ;  /* 0x0000000000007918 */ /* 0x008fe20000000000 */
.L_x_3247:
[----:B------:R-:W-:Y:S05]  /*b250*/  BSYNC B0 ;  /* 0x0000000000007941 */ /* 0x000fea0003800000 */
.L_x_3243:
[----:B------:R-:W-:-:S03]  /*b260*/  UMOV UR7, 0xffffffff ;  /* 0xffffffff00077882 */ /* 0x000fc60000000000 */
[----:B------:R-:W-:Y:S05]  /*b270*/  BRA.DIV UR7, `(.L_x_3267) ;  /* 0x0000000607947947 */ /* 0x000fea000b800000 */
[----:B------:R-:W-:-:S13]  /*b280*/  ELECT P6, URZ, PT ;  /* 0x00000000003f782f */ /* 0x000fda00038c0000 */
.L_x_3286:
[----:B------:R-:W-:Y:S05]  /*b290*/  @!P6 BRA `(.L_x_3125) ;  /* 0x000000000074e947 */ /* 0x000fea0003800000 */
[----:B-12---:R-:W2:Y:S02]  /*b2a0*/  LDL.LU R0, [R1+0x4] ;  /* 0x0000040001007983 */ /* 0x006ea40000300800 */
[----:B--2---:R-:W-:-:S04]  /*b2b0*/  LOP3.LUT R0, R0, 0x2, RZ, 0xfc, !PT ;  /* 0x0000000200007812 */ /* 0x004fc800078efcff */
[----:B------:R-:W-:-:S13]  /*b2c0*/  ISETP.NE.AND P2, PT, R0, 0x3, PT ;  /* 0x000000030000780c */ /* 0x000fda0003f45270 */
[----:B------:R-:W-:Y:S05]  /*b2d0*/  @!P2 BRA `(.L_x_3268) ;  /* 0x000000000004a947 */ /* 0x000fea0003800000 */
[----:B------:R-:W-:Y:S01]  /*b2e0*/  BPT.TRAP 0x1 ;  /* 0x000000040000795c */ /* 0x000fe20000300000 */
.L_x_3268:
        /* <DEDUP_REMOVED lines=15> */
.L_x_3287:
[----:B------:R-:W2:Y:S02]  /*b3e0*/  SYNCS.PHASECHK.TRANS64.TRYWAIT P0, [R3+URZ], R2 ;  /* 0x00000002030075a7 */ /* 0x000ea4000800017f */
[----:B--2---:R-:W-:Y:S05]  /*b3f0*/  @!P0 BRA `(.L_x_3270) ;  /* 0x0000000400688947 */ /* 0x004fea0003800000 */
.L_x_3288:
[----:B------:R-:W-:Y:S05]  /*b400*/  @!P2 BRA `(.L_x_3271) ;  /* 0x000000000004a947 */ /* 0x000fea0003800000 */
[----:B------:R-:W-:Y:S01]  /*b410*/  BPT.TRAP 0x1 ;  /* 0x000000040000795c */ /* 0x000fe20000300000 */
.L_x_3271:
[----:B------:R-:W-:-:S07]  /*b420*/  SHF.L.U32 R16, R16, 0x1f, RZ ;  /* 0x0000001f10107819 */ /* 0x000fce00000006ff */
.L_x_3272:
[----:B---3--:R3:W4:Y:S02]  /*b430*/  SYNCS.PHASECHK.TRANS64.TRYWAIT P0, [R9+URZ+0x36438], R16 ;  /* 0x03643810090075a7 */ /* 0x008724000800017f */
[----:B----4-:R-:W-:Y:S05]  /*b440*/  @!P0 NANOSLEEP.SYNCS 0x989680 ;  /* 0x009896800000895d */ /* 0x010fea0003900000 */
[----:B------:R-:W4:Y:S02]  /*b450*/  @!P0 SYNCS.PHASECHK.TRANS64 P0, [R9+URZ+0x36438], R16 ;  /* 0x03643810090085a7 */ /* 0x000f24000800007f */
[----:B----4-:R-:W-:Y:S05]  /*b460*/  @!P0 BRA `(.L_x_3272) ;  /* 0xfffffffc00f08947 */ /* 0x010fea000383ffff */
.L_x_3125:
[----:B------:R-:W-:Y:S05]  /*b470*/  BSYNC B6 ;  /* 0x0000000000067941 */ /* 0x000fea0003800000 */
.L_x_3117:
[----:B------:R-:W-:Y:S05]  /*b480*/  EXIT ;  /* 0x000000000000794d */ /* 0x000fea0003800000 */
.L_x_3135:
[----:B------:R-:W-:Y:S02]  /*b490*/  IMAD.MOV.U32 R12, RZ, RZ, RZ ;  /* 0x000000ffff0c7224 */ /* 0x000fe400078e00ff */
[----:B------:R-:W-:Y:S02]  /*b4a0*/  IMAD.MOV.U32 R11, RZ, RZ, 0x1f ;  /* 0x0000001fff0b7424 */ /* 0x000fe400078e00ff */
[----:B------:R-:W-:-:S07]  /*b4b0*/  IMAD.MOV.U32 R15, RZ, RZ, -0x1 ;  /* 0xffffffffff0f7424 */ /* 0x000fce00078e00ff */
[----:B---3--:R-:W-:Y:S05]  /*b4c0*/  WARPSYNC.COLLECTIVE R15, `(.L_x_3273) ;  /* 0x000000000f087348 */ /* 0x008fea0003c00000 */
[----:B------:R1:W2:Y:S02]  /*b4d0*/  SHFL.IDX P6, R14, R13, R12, R11 ;  /* 0x0000000c0d0e7389 */ /* 0x0002a400000c000b */
[----:B-123--:R-:W-:Y:S01]  /*b4e0*/  ENDCOLLECTIVE ;  /* 0x000000000000791b */ /* 0x00efe20003800000 */
.L_x_3273:
[----:B------:R-:W-:Y:S05]  /*b4f0*/  BRA `(.L_x_3274) ;  /* 0xffffff60004c7947 */ /* 0x000fea000383ffff */
.L_x_3137:
[----:B--2---:R-:W-:-:S04]  /*b500*/  IMAD.U32 R0, RZ, RZ, UR36 ;  /* 0x00000024ff007e24 */ /* 0x004fc8000f8e00ff */
[----:B------:R2:W4:Y:S03]  /*b510*/  SYNCS.PHASECHK.TRANS64.TRYWAIT P0, [R0+URZ+0x36400], R10 ;  /* 0x0364000a000075a7 */ /* 0x000526000800017f */
[----:B----4-:R-:W-:Y:S05]  /*b520*/  @!P0 NANOSLEEP.SYNCS 0x989680 ;  /* 0x009896800000895d */ /* 0x010fea0003900000 */
[----:B------:R-:W4:Y:S02]  /*b530*/  @!P0 SYNCS.PHASECHK.TRANS64 P0, [R0+URZ+0x36400], R10 ;  /* 0x0364000a000085a7 */ /* 0x000f24000800007f */
[----:B----4-:R-:W-:Y:S05]  /*b540*/  @!P0 BRA `(.L_x_3137) ;  /* 0xfffffffc00ec8947 */ /* 0x010fea000383ffff */
[----:B------:R-:W-:Y:S05]  /*b550*/  BRA `(.L_x_3136) ;  /* 0xffffff6000887947 */ /* 0x000fea000383ffff */
.L_x_3141:
[----:B---3--:R3:W4:Y:S02]  /*b560*/  SYNCS.PHASECHK.TRANS64.TRYWAIT P1, [R3+URZ+0x36410], R10 ;  /* 0x0364100a030075a7 */ /* 0x008724000802017f */
[----:B----4-:R-:W-:Y:S05]  /*b570*/  @!P1 NANOSLEEP.SYNCS 0x989680 ;  /* 0x009896800000995d */ /* 0x010fea0003900000 */
[----:B------:R-:W4:Y:S02]  /*b580*/  @!P1 SYNCS.PHASECHK.TRANS64 P1, [R3+URZ+0x36410], R10 ;  /* 0x0364100a030095a7 */ /* 0x000f24000802007f */
[----:B----4-:R-:W-:Y:S05]  /*b590*/  @!P1 BRA `(.L_x_3141) ;  /* 0xfffffffc00f09947 */ /* 0x010fea000383ffff */
[----:B------:R-:W-:Y:S05]  /*b5a0*/  BRA `(.L_x_3140) ;  /* 0xffffff6800487947 */ /* 0x000fea000383ffff */
.L_x_3145:
[----:B-1----:R-:W-:-:S04]  /*b5b0*/  IMAD.U32 R121, RZ, RZ, UR36 ;  /* 0x00000024ff797e24 */ /* 0x002fc8000f8e00ff */
[----:B------:R1:W2:Y:S03]  /*b5c0*/  SYNCS.PHASECHK.TRANS64.TRYWAIT P1, [R121+URZ+0x36430], R14 ;  /* 0x0364300e790075a7 */ /* 0x0002a6000802017f */
[----:B--2---:R-:W-:Y:S05]  /*b5d0*/  @!P1 NANOSLEEP.SYNCS 0x989680 ;  /* 0x009896800000995d */ /* 0x004fea0003900000 */
[----:B------:R-:W2:Y:S02]  /*b5e0*/  @!P1 SYNCS.PHASECHK.TRANS64 P1, [R121+URZ+0x36430], R14 ;  /* 0x0364300e790095a7 */ /* 0x000ea4000802007f */
[----:B--2---:R-:W-:Y:S05]  /*b5f0*/  @!P1 BRA `(.L_x_3145) ;  /* 0xfffffffc00ec9947 */ /* 0x004fea000383ffff */
[----:B------:R-:W-:Y:S05]  /*b600*/  BRA `(.L_x_3144) ;  /* 0xffffff70006c7947 */ /* 0x000fea000383ffff */
.L_x_3248:
[----:B-1----:R1:W2:Y:S02]  /*b610*/  SYNCS.PHASECHK.TRANS64.TRYWAIT P1, [R0+URZ+0x36420], R6 ;  /* 0x03642006000075a7 */ /* 0x0022a4000802017f */
[----:B--2---:R-:W-:Y:S05]  /*b620*/  @!P1 NANOSLEEP.SYNCS 0x989680 ;  /* 0x009896800000995d */ /* 0x004fea0003900000 */
[----:B------:R-:W2:Y:S02]  /*b630*/  @!P1 SYNCS.PHASECHK.TRANS64 P1, [R0+URZ+0x36420], R6 ;  /* 0x03642006000095a7 */ /* 0x000ea4000802007f */
[----:B--2---:R-:W-:Y:S05]  /*b640*/  @!P1 BRA `(.L_x_3248) ;  /* 0xfffffffc00f09947 */ /* 0x004fea000383ffff */
[----:B------:R-:W-:Y:S05]  /*b650*/  BRA `(.L_x_3275) ;  /* 0xffffffdc006c7947 */ /* 0x000fea000383ffff */
.L_x_3252:
[----:B-1----:R1:W2:Y:S02]  /*b660*/  SYNCS.PHASECHK.TRANS64.TRYWAIT P1, [R0+URZ+0x36438], R6 ;  /* 0x03643806000075a7 */ /* 0x0022a4000802017f */
[----:B--2---:R-:W-:Y:S05]  /*b670*/  @!P1 NANOSLEEP.SYNCS 0x989680 ;  /* 0x009896800000995d */ /* 0x004fea0003900000 */
[----:B------:R-:W2:Y:S02]  /*b680*/  @!P1 SYNCS.PHASECHK.TRANS64 P1, [R0+URZ+0x36438], R6 ;  /* 0x03643806000095a7 */ /* 0x000ea4000802007f */
[----:B--2---:R-:W-:Y:S05]  /*b690*/  @!P1 BRA `(.L_x_3252) ;  /* 0xfffffffc00f09947 */ /* 0x004fea000383ffff */
[----:B------:R-:W-:Y:S05]  /*b6a0*/  BRA `(.L_x_3276) ;  /* 0xffffffe4004c7947 */ /* 0x000fea000383ffff */
.L_x_3254:
[----:B--2---:R2:W3:Y:S02]  /*b6b0*/  SYNCS.PHASECHK.TRANS64.TRYWAIT P1, [R0+URZ+0x36428], R3 ;  /* 0x03642803000075a7 */ /* 0x0044e4000802017f */
[----:B---3--:R-:W-:Y:S05]  /*b6c0*/  @!P1 NANOSLEEP.SYNCS 0x989680 ;  /* 0x009896800000995d */ /* 0x008fea0003900000 */
[----:B------:R-:W3:Y:S02]  /*b6d0*/  @!P1 SYNCS.PHASECHK.TRANS64 P1, [R0+URZ+0x36428], R3 ;  /* 0x03642803000095a7 */ /* 0x000ee4000802007f */
[----:B---3--:R-:W-:Y:S05]  /*b6e0*/  @!P1 BRA `(.L_x_3254) ;  /* 0xfffffffc00f09947 */ /* 0x008fea000383ffff */
[----:B------:R-:W-:Y:S05]  /*b6f0*/  BRA `(.L_x_3277) ;  /* 0xffffffe800107947 */ /* 0x000fea000383ffff */
.L_x_3256:
        /* <DEDUP_REMOVED lines=8> */
.L_x_3258:
[----:B------:R-:W-:-:S07]  /*b780*/  SHF.L.U32 R5, R7, 0x1f, RZ ;  /* 0x0000001f07057819 */ /* 0x000fce00000006ff */
.L_x_3279:
[----:B--2---:R2:W3:Y:S02]  /*b790*/  SYNCS.PHASECHK.TRANS64.TRYWAIT P1, [R0+URZ+0x36420], R5 ;  /* 0x03642005000075a7 */ /* 0x0044e4000802017f */
[----:B---3--:R-:W-:Y:S05]  /*b7a0*/  @!P1 NANOSLEEP.SYNCS 0x989680 ;  /* 0x009896800000995d */ /* 0x008fea0003900000 */
[----:B------:R-:W3:Y:S02]  /*b7b0*/  @!P1 SYNCS.PHASECHK.TRANS64 P1, [R0+URZ+0x36420], R5 ;  /* 0x03642005000095a7 */ /* 0x000ee4000802007f */
[----:B---3--:R-:W-:Y:S05]  /*b7c0*/  @!P1 BRA `(.L_x_3279) ;  /* 0xfffffffc00f09947 */ /* 0x008fea000383ffff */
[----:B------:R-:W-:Y:S05]  /*b7d0*/  BRA `(.L_x_3280) ;  /* 0xffffffec00607947 */ /* 0x000fea000383ffff */
.L_x_3261:
[----:B--2---:R2:W3:Y:S02]  /*b7e0*/  SYNCS.PHASECHK.TRANS64.TRYWAIT P1, [R0+URZ+0x36438], R6 ;  /* 0x03643806000075a7 */ /* 0x0044e4000802017f */
[----:B---3--:R-:W-:Y:S05]  /*b7f0*/  @!P1 NANOSLEEP.SYNCS 0x989680 ;  /* 0x009896800000995d */ /* 0x008fea0003900000 */
[----:B------:R-:W3:Y:S02]  /*b800*/  @!P1 SYNCS.PHASECHK.TRANS64 P1, [R0+URZ+0x36438], R6 ;  /* 0x03643806000095a7 */ /* 0x000ee4000802007f */
[----:B---3--:R-:W-:Y:S05]  /*b810*/  @!P1 BRA `(.L_x_3261) ;  /* 0xfffffffc00f09947 */ /* 0x008fea000383ffff */
[----:B------:R-:W-:Y:S05]  /*b820*/  BRA `(.L_x_3281) ;  /* 0xfffffff0002c7947 */ /* 0x000fea000383ffff */
.L_x_3263:
[----:B-1----:R1:W2:Y:S02]  /*b830*/  SYNCS.PHASECHK.TRANS64.TRYWAIT P1, [R0+URZ+0x36428], R5 ;  /* 0x03642805000075a7 */ /* 0x0022a4000802017f */
[----:B--2---:R-:W-:Y:S05]  /*b840*/  @!P1 NANOSLEEP.SYNCS 0x989680 ;  /* 0x009896800000995d */ /* 0x004fea0003900000 */
[----:B------:R-:W2:Y:S02]  /*b850*/  @!P1 SYNCS.PHASECHK.TRANS64 P1, [R0+URZ+0x36428], R5 ;  /* 0x03642805000095a7 */ /* 0x000ea4000802007f */
[----:B--2---:R-:W-:Y:S05]  /*b860*/  @!P1 BRA `(.L_x_3263) ;  /* 0xfffffffc00f09947 */ /* 0x004fea000383ffff */
[----:B------:R-:W-:Y:S05]  /*b870*/  BRA `(.L_x_3282) ;  /* 0xfffffff000d87947 */ /* 0x000fea000383ffff */
.L_x_3265:
[----:B--2---:R2:W3:Y:S02]  /*b880*/  SYNCS.PHASECHK.TRANS64.TRYWAIT P1, [R0+URZ+0x36438], R3 ;  /* 0x03643803000075a7 */ /* 0x0044e4000802017f */
[----:B---3--:R-:W-:Y:S05]  /*b890*/  @!P1 NANOSLEEP.SYNCS 0x989680 ;  /* 0x009896800000995d */ /* 0x008fea0003900000 */
[----:B------:R-:W3:Y:S02]  /*b8a0*/  @!P1 SYNCS.PHASECHK.TRANS64 P1, [R0+URZ+0x36438], R3 ;  /* 0x03643803000095a7 */ /* 0x000ee4000802007f */
[----:B---3--:R-:W-:Y:S05]  /*b8b0*/  @!P1 BRA `(.L_x_3265) ;  /* 0xfffffffc00f09947 */ /* 0x008fea000383ffff */
[----:B------:R-:W-:Y:S05]  /*b8c0*/  BRA `(.L_x_3283) ;  /* 0xfffffff400947947 */ /* 0x000fea000383ffff */
.L_x_3267:
[----:B------:R-:W-:Y:S01]  /*b8d0*/  BSSY B0, `(.L_x_3284) ;  /* 0x0000006000007945 */ /* 0x000fe20003800000 */
[----:B------:R-:W-:-:S07]  /*b8e0*/  IMAD.MOV.U32 R15, RZ, RZ, -0x1 ;  /* 0xffffffffff0f7424 */ /* 0x000fce00078e00ff */
[----:B-12---:R-:W-:Y:S05]  /*b8f0*/  WARPSYNC.COLLECTIVE R15, `(.L_x_3285) ;  /* 0x000000000f0c7348 */ /* 0x006fea0003c00000 */
[----:B------:R-:W-:Y:S02]  /*b900*/  ELECT P6, UR62, PT ;  /* 0x00000000003e782f */ /* 0x000fe400038c0000 */
[----:B------:R-:W-:Y:S01]  /*b910*/  MOV R14, UR62 ;  /* 0x0000003e000e7c02 */ /* 0x000fe20008000f00 */
[----:B-12---:R-:W-:Y:S10]  /*b920*/  ENDCOLLECTIVE ;  /* 0x000000000000791b */ /* 0x006ff40003800000 */
.L_x_3285:
[----:B------:R-:W-:Y:S05]  /*b930*/  BSYNC B0 ;  /* 0x0000000000007941 */ /* 0x000fea0003800000 */
.L_x_3284:
[----:B------:R-:W-:Y:S05]  /*b940*/  BRA `(.L_x_3286) ;  /* 0xfffffff800507947 */ /* 0x000fea000383ffff */
.L_x_3269:
[----:B-1----:R1:W2:Y:S02]  /*b950*/  SYNCS.PHASECHK.TRANS64.TRYWAIT P0, [R7+URZ], R0 ;  /* 0x00000000070075a7 */ /* 0x0022a4000800017f */
[----:B--2---:R-:W-:Y:S05]  /*b960*/  @!P0 NANOSLEEP.SYNCS 0x989680 ;  /* 0x009896800000895d */ /* 0x004fea0003900000 */
[----:B------:R-:W2:Y:S02]  /*b970*/  @!P0 SYNCS.PHASECHK.TRANS64 P0, [R7+URZ], R0 ;  /* 0x00000000070085a7 */ /* 0x000ea4000800007f */
[----:B--2---:R-:W-:Y:S05]  /*b980*/  @!P0 BRA `(.L_x_3269) ;  /* 0xfffffffc00f08947 */ /* 0x004fea000383ffff */
[----:B------:R-:W-:Y:S05]  /*b990*/  BRA `(.L_x_3287) ;  /* 0xfffffff800907947 */ /* 0x000fea000383ffff */
.L_x_3270:
[----:B--2---:R2:W3:Y:S02]  /*b9a0*/  SYNCS.PHASECHK.TRANS64.TRYWAIT P0, [R3+URZ], R2 ;  /* 0x00000002030075a7 */ /* 0x0044e4000800017f */
[----:B---3--:R-:W-:Y:S05]  /*b9b0*/  @!P0 NANOSLEEP.SYNCS 0x989680 ;  /* 0x009896800000895d */ /* 0x008fea0003900000 */
[----:B------:R-:W3:Y:S02]  /*b9c0*/  @!P0 SYNCS.PHASECHK.TRANS64 P0, [R3+URZ], R2 ;  /* 0x00000002030085a7 */ /* 0x000ee4000800007f */
[----:B---3--:R-:W-:Y:S05]  /*b9d0*/  @!P0 BRA `(.L_x_3270) ;  /* 0xfffffffc00f08947 */ /* 0x008fea000383ffff */
[----:B------:R-:W-:Y:S05]  /*b9e0*/  BRA `(.L_x_3288) ;  /* 0xfffffff800847947 */ /* 0x000fea000383ffff */
.L_x_3289:
        /* <DEDUP_REMOVED lines=9> */
.L_x_3876:


//--------------------- .text._ZN7cutlass13device_kernelIN5flash11enable_sm90INS1_16FlashAttnBwdSm90INS1_25CollectiveMainloopBwdSm90ILi2ELi1ELi1EN4cute5tupleIJNS5_1CILi1EEES8_S8_EEENS6_IJNS7_ILi64EEENS7_ILi96EEENS7_ILi192EEEEEENS_10bfloat16_tEfNS_4arch4Sm90ELb1ELb0ELb1ELb1ELb1ELb0ELb1ELb0ELi3ELi1ELi1ELi1ELb0EEENS1_21CollectiveEpilogueBwdISD_SE_SG_Li384ELb1ELb1ELi3EEENS1_25SingleTileBwdLPTSchedulerILb1ELi96ELb1EEEEEEEEEvNT_6ParamsE --------------------------
	.section	.text._ZN7cutlass13device_kernelIN5flash11enable_sm90INS1_16FlashAttnBwdSm90INS1_25CollectiveMainloopBwdSm90ILi2ELi1ELi1EN4cute5tupleIJNS5_1CILi1EEES8_S8_EEENS6_IJNS7_ILi64EEENS7_ILi96EEENS7_ILi192EEEEEENS_10bfloat16_tEfNS_4arch4Sm90ELb1ELb0ELb1ELb1ELb1ELb0ELb1ELb0ELi3ELi1ELi1ELi1ELb0EEENS1_21CollectiveEpilogueBwdISD_SE_SG_Li384ELb1ELb1ELi3EEENS1_25SingleTileBwdLPTSchedulerILb1ELi96ELb1EEEEEEEEEvNT_6ParamsE,"ax",@progbits
	.align	128
.text._ZN7cutlass13device_kernelIN5flash11enable_sm90INS1_16FlashAttnBwdSm90INS1_25CollectiveMainloopBwdSm90ILi2ELi1ELi1EN4cute5tupleIJNS5_1CILi1EEES8_S8_EEENS6_IJNS7_ILi64EEENS7_ILi96EEENS7_ILi192EEEEEENS_10bfloat16_tEfNS_4arch4Sm90ELb1ELb0ELb1ELb1ELb1ELb0ELb1ELb0ELi3ELi1ELi1ELi1ELb0EEENS1_21CollectiveEpilogueBwdISD_SE_SG_Li384ELb1ELb1ELi3EEENS1_25SingleTileBwdLPTSchedulerILb1ELi96ELb1EEEEEEEEEvNT_6ParamsE:
        .type           _ZN7cutlass13device_kernelIN5flash11enable_sm90INS1_16FlashAttnBwdSm90INS1_25CollectiveMainloopBwdSm90ILi2ELi1ELi1EN4cute5tupleIJNS5_1CILi1EEES8_S8_EEENS6_IJNS7_ILi64EEENS7_ILi96EEENS7_ILi192EEEEEENS_10bfloat16_tEfNS_4arch4Sm90ELb1ELb0ELb1ELb1ELb1ELb0ELb1ELb0ELi3ELi1ELi1ELi1ELb0EEENS1_21CollectiveEpilogueBwdISD_SE_SG_Li384ELb1ELb1ELi3EEENS1_25SingleTileBwdLPTSchedulerILb1ELi96ELb1EEEEEEEEEvNT_6ParamsE,@function
        .size           _ZN7cutlass13device_kernelIN5flash11enable_sm90INS1_16FlashAttnBwdSm90INS1_25CollectiveMainloopBwdSm90ILi2ELi1ELi1EN4cute5tupleIJNS5_1CILi1EEES8_S8_EEENS6_IJNS7_ILi64EEENS7_ILi96EEENS7_ILi192EEEEEENS_10bfloat16_tEfNS_4arch4Sm90ELb1ELb0ELb1ELb1ELb1ELb0ELb1ELb0ELi3ELi1ELi1ELi1ELb0EEENS1_21CollectiveEpilogueBwdISD_SE_SG_Li384ELb1ELb1ELi3EEENS1_25SingleTileBwdLPTSchedulerILb1ELi96ELb1EEEEEEEEEvNT_6ParamsE,(.L_x_3877 - _ZN7cutlass13device_kernelIN5flash11enable_sm90INS1_16FlashAttnBwdSm90INS1_25CollectiveMainloopBwdSm90ILi2ELi1ELi1EN4cute5tupleIJNS5_1CILi1EEES8_S8_EEENS6_IJNS7_ILi64EEENS7_ILi96EEENS7_ILi192EEEEEENS_10bfloat16_tEfNS_4arch4Sm90ELb1ELb0ELb1ELb1ELb1ELb0ELb1ELb0ELi3ELi1ELi1ELi1ELb0EEENS1_21CollectiveEpilogueBwdISD_SE_SG_Li384ELb1ELb1ELi3EEENS1_25SingleTileBwdLPTSchedulerILb1ELi96ELb1EEEEEEEEEvNT_6ParamsE)
        .other          _ZN7cutlass13device_kernelIN5flash11enable_sm90INS1_16FlashAttnBwdSm90INS1_25CollectiveMainloopBwdSm90ILi2ELi1ELi1EN4cute5tupleIJNS5_1CILi1EEES8_S8_EEENS6_IJNS7_ILi64EEENS7_ILi96EEENS7_ILi192EEEEEENS_10bfloat16_tEfNS_4arch4Sm90ELb1ELb0ELb1ELb1ELb1ELb0ELb1ELb0ELi3ELi1ELi1ELi1ELb0EEENS1_21CollectiveEpilogueBwdISD_SE_SG_Li384ELb1ELb1ELi3EEENS1_25SingleTileBwdLPTSchedulerILb1ELi96ELb1EEEEEEEEEvNT_6ParamsE,@"STO_CUDA_ENTRY STV_DEFAULT"
_ZN7cutlass13device_kernelIN5flash11enable_sm90INS1_16FlashAttnBwdSm90INS1_25CollectiveMainloopBwdSm90ILi2ELi1ELi1EN4cute5tupleIJNS5_1CILi1EEES8_S8_EEENS6_IJNS7_ILi64EEENS7_ILi96EEENS7_ILi192EEEEEENS_10bfloat16_tEfNS_4arch4Sm90ELb1ELb0ELb1ELb1ELb1ELb0ELb1ELb0ELi3ELi1ELi1ELi1ELb0EEENS1_21CollectiveEpilogueBwdISD_SE_SG_Li384ELb1ELb1ELi3EEENS1_25SingleTileBwdLPTSchedulerILb1ELi96ELb1EEEEEEEEEvNT_6ParamsE:
        /* <DEDUP_REMOVED lines=23> */
.L_x_3291:
[----:B------:R-:W-:Y:S05]  /*0170*/  BSYNC B0 ;  /* 0x0000000000007941 */ /* 0x000fea0003800000 */
.L_x_3290:
        /* <DEDUP_REMOVED lines=34> */
.L_x_3292:
        /* <DEDUP_REMOVED lines=20> */
.L_x_3293:
        /* <DEDUP_REMOVED lines=9> */
.L_x_3296:
        /* <DEDUP_REMOVED lines=32> */
.L_x_3297:
[----:B------:R-:W-:Y:S01]  /*0770*/  ULDC UR8, c[0x0][0x8c4] ;  /* 0x0002310000087ab9 */ /* 0x000fe20000000800 */
[----:B------:R-:W-:Y:S01]  /*0780*/  UMOV UR7, UR9 ;  /* 0x0000000900077c82 */ /* 0x000fe20008000000 */
[----:B------:R-:W-:-:S11]  /*0790*/  UISETP.NE.AND UP0, UPT, UR8, 0x1, UPT ;  /* 0x000000010800788c */ /* 0x000fd6000bf05270 */
[----:B------:R-:W-:Y:S02]  /*07a0*/  @UP0 ULDC.64 UR10, c[0x0][0x8c8] ;  /* 0x00023200000a0ab9 */ /* 0x000fe40000000a00 */
[----:B------:R-:W-:-:S04]  /*07b0*/  UIMAD.WIDE.U32 UR4, UR9, UR10, URZ ;  /* 0x0000000a090472a5 */ /* 0x000fc8000f8e003f */
[----:B------:R-:W-:-:S04]  /*07c0*/  @UP0 USHF.R.U32.HI UR7, URZ, UR11, UR5 ;  /* 0x0000000b3f070299 */ /* 0x000fc80008011605 */
[----:B------:R-:W-:-:S12]  /*07d0*/  UIMAD UR4, UR7, UR8, URZ ;  /* 0x00000008070472a4 */ /* 0x000fd8000f8e023f */
.L_x_3298:
[----:B------:R-:W1:Y:S01]  /*07e0*/  LDC R2, c[0x0][0x8b8] ;  /* 0x00022e00ff027b82 */ /* 0x000e620000000800 */
[----:B------:R-:W-:Y:S01]  /*07f0*/  UIADD3 UR4, UR9, -UR4, URZ ;  /* 0x8000000409047290 */ /* 0x000fe2000fffe03f */
[----:B------:R-:W-:Y:S02]  /*0800*/  ULDC UR5, c[0x0][0x8c4] ;  /* 0x0002310000057ab9 */ /* 0x000fe40000000800 */
[----:B------:R-:W-:Y:S01]  /*0810*/  ULDC.64 UR8, c[0x0][0x8f8] ;  /* 0x00023e0000087ab9 */ /* 0x000fe20000000a00 */
[----:B------:R-:W-:Y:S01]  /*0820*/  UIMAD UR4, UR6, UR5, UR4 ;  /* 0x00000005060472a4 */ /* 0x000fe2000f8e0204 */
[----:B------:R-:W-:-:S04]  /*0830*/  ISETP.NE.U32.AND P0, PT, RZ, UR8, PT ;  /* 0x00000008ff007c0c */ /* 0x000fc8000bf05070 */
[----:B------:R-:W-:Y:S01]  /*0840*/  ISETP.NE.AND.EX P0, PT, RZ, UR9, PT, P0 ;  /* 0x00000009ff007c0c */ /* 0x000fe2000bf05300 */
[----:B------:R-:W-:Y:S01]  /*0850*/  IMAD.U32 R5, RZ, RZ, UR4 ;  /* 0x00000004ff057e24 */ /* 0x000fe2000f8e00ff */
[----:B-1----:R-:W-:-:S13]  /*0860*/  ISETP.NE.AND P1, PT, R2, 0x1, PT ;  /* 0x000000010200780c */ /* 0x002fda0003f25270 */
[----:B------:R-:W1:Y:S08]  /*0870*/  @P1 LDC R0, c[0x0][0x8bc] ;  /* 0x00022f00ff001b82 */ /* 0x000e700000000800 */
[----:B------:R-:W2:Y:S01]  /*0880*/  @P1 LDC R3, c[0x0][0x8c0] ;  /* 0x00023000ff031b82 */ /* 0x000ea20000000800 */
[----:B-1----:R-:W-:-:S05]  /*0890*/  @P1 IMAD.HI.U32 R0, R0, UR4, RZ ;  /* 0x0000000400001c27 */ /* 0x002fca000f8e00ff */
[----:B--2---:R-:W-:-:S05]  /*08a0*/  @P1 SHF.R.U32.HI R5, RZ, R3, R0 ;  /* 0x00000003ff051219 */ /* 0x004fca0000011600 */
[----:B------:R-:W-:-:S04]  /*08b0*/  IMAD.MOV R3, RZ, RZ, -R5 ;  /* 0x000000ffff037224 */ /* 0x000fc800078e0a05 */
[----:B------:R-:W-:-:S05]  /*08c0*/  IMAD R8, R2, R3, UR4 ;  /* 0x0000000402087e24 */ /* 0x000fca000f8e0203 */
[----:B------:R1:W-:Y:S01]  /*08d0*/  STL [R1+0x10], R8 ;  /* 0x0000100801007387 */ /* 0x0003e20000100800 */
[----:B------:R-:W-:Y:S05]  /*08e0*/  @!P0 BRA `(.L_x_3299) ;  /* 0x0000000000108947 */ /* 0x000fea0003800000 */
[----:B------:R-:W2:Y:S02]  /*08f0*/  LDC.64 R2, c[0x0][0x8f8] ;  /* 0x00023e00ff027b82 */ /* 0x000ea40000000a00 */
[----:B--2---:R-:W-:-:S05]  /*0900*/  IMAD.WIDE R2, R5, 0x4, R2 ;  /* 0x0000000405027825 */ /* 0x004fca00078e0202 */
[----:B------:R3:W5:Y:S01]  /*0910*/  LDG.E R0, desc[UR38][R2.64] ;  /* 0x0000002602007981 */ /* 0x000762000c1e1900 */
[----:B------:R-:W-:Y:S05]  /*0920*/  BRA `(.L_x_3300) ;  /* 0x00000000002c7947 */ /* 0x000fea0003800000 */
.L_x_3299:
        /* <DEDUP_REMOVED lines=10> */
.L_x_3301:
[----:B------:R-:W2:Y:S02]  /*09d0*/  LDC R0, c[0x0][0x8ec] ;  /* 0x00023b00ff007b82 */ /* 0x000ea40000000800 */
.L_x_3300:
[----:B--2--5:R-:W-:-:S04]  /*09e0*/  VIADD R0, R0, 0x5f ;  /* 0x0000005f00007836 */ /* 0x024fc80000000000 */
[----:B------:R-:W-:-:S05]  /*09f0*/  IMAD.HI R0, R0, 0x2aaaaaab, RZ ;  /* 0x2aaaaaab00007827 */ /* 0x000fca00078e02ff */
[----:B---3--:R-:W-:-:S04]  /*0a00*/  SHF.R.U32.HI R3, RZ, 0x1f, R0 ;  /* 0x0000001fff037819 */ /* 0x008fc80000011600 */
[----:B------:R-:W-:-:S04]  /*0a10*/  LEA.HI.SX32 R3, R0, R3, 0x1c ;  /* 0x0000000300037211 */ /* 0x000fc800078fe2ff */
[----:B------:R-:W-:Y:S01]  /*0a20*/  ISETP.GT.AND P0, PT, R3, UR7, PT ;  /* 0x0000000703007c0c */ /* 0x000fe2000bf04270 */
[----:B------:R-:W-:-:S03]  /*0a30*/  ULOP3.LUT UR7, URZ, UR7, URZ, 0x33, !UPT ;  /* 0x000000073f077292 */ /* 0x000fc6000f8e333f */
[----:B------:R-:W-:-:S03]  /*0a40*/  SEL R6, R5, 0xffffffff, P0 ;  /* 0xffffffff05067807 */ /* 0x000fc60000000000 */
[----:B------:R-:W-:Y:S01]  /*0a50*/  VIADD R4, R3, UR7 ;  /* 0x0000000703047c36 */ /* 0x000fe20008000000 */
[----:B------:R-:W-:Y:S01]  /*0a60*/  ISETP.GE.AND P0, PT, R6, RZ, PT ;  /* 0x000000ff0600720c */ /* 0x000fe20003f06270 */
[----:B------:R2:W-:Y:S04]  /*0a70*/  STL [R1+0xc], R6 ;  /* 0x00000c0601007387 */ /* 0x0005e80000100800 */
[----:B------:R2:W-:Y:S08]  /*0a80*/  STL [R1+0x14], R4 ;  /* 0x0000140401007387 */ /* 0x0005f00000100800 */
[----:B------:R-:W-:Y:S05]  /*0a90*/  @!P0 BRA `(.L_x_3302) ;  /* 0x000000b000c08947 */ /* 0x000fea0003800000 */
[----:B------:R-:W-:Y:S01]  /*0aa0*/  SHF.R.S32.HI R0, RZ, 0x1f, R8 ;  /* 0x0000001fff007819 */ /* 0x000fe20000011408 */
[----:B------:R-:W-:Y:S01]  /*0ab0*/  ULDC.64 UR4, c[0x0][0x780] ;  /* 0x0001e00000047ab9 */ /* 0x000fe20000000a00 */
[----:B------:R-:W3:Y:S01]  /*0ac0*/  LDC R17, c[0x0][0x290] ;  /* 0x0000a400ff117b82 */ /* 0x000ee20000000800 */
[----:B------:R-:W-:Y:S02]  /*0ad0*/  ISETP.NE.U32.AND P0, PT, RZ, UR4, PT ;  /* 0x00000004ff007c0c */ /* 0x000fe4000bf05070 */
[----:B------:R4:W-:Y:S02]  /*0ae0*/  STL [R1+0x18], R0 ;  /* 0x0000180001007387 */ /* 0x0009e40000100800 */
[----:B------:R-:W-:-:S13]  /*0af0*/  ISETP.NE.AND.EX P0, PT, RZ, UR5, PT, P0 ;  /* 0x00000005ff007c0c */ /* 0x000fda000bf05300 */
[----:B----4-:R-:W-:Y:S05]  /*0b00*/  @!P0 BRA `(.L_x_3303) ;  /* 0x0000000000108947 */ /* 0x010fea0003800000 */
[----:B------:R-:W4:Y:S02]  /*0b10*/  LDC.64 R18, c[0x0][0x780] ;  /* 0x0001e000ff127b82 */ /* 0x000f240000000a00 */
[----:B----4-:R-:W-:-:S06]  /*0b20*/  IMAD.WIDE R18, R6, 0x4, R18 ;  /* 0x0000000406127825 */ /* 0x010fcc00078e0212 */
[----:B------:R4:W5:Y:S01]  /*0b30*/  LDG.E R18, desc[UR38][R18.64] ;  /* 0x0000002612127981 */ /* 0x000962000c1e1900 */
[----:B------:R-:W-:Y:S05]  /*0b40*/  BRA `(.L_x_3304) ;  /* 0x0000000000287947 */ /* 0x000fea0003800000 */
.L_x_3303:
[----:B------:R-:W-:Y:S01]  /*0b50*/  ULDC.64 UR4, c[0x0][0x770] ;  /* 0x0001dc0000047ab9 */ /* 0x000fe20000000a00 */
[----:B------:R-:W4:Y:S01]  /*0b60*/  LDC R18, c[0x0][0x280] ;  /* 0x0000a000ff127b82 */ /* 0x000f220000000800 */
[----:B------:R-:W-:-:S04]  /*0b70*/  ISETP.NE.U32.AND P0, PT, RZ, UR4, PT ;  /* 0x00000004ff007c0c */ /* 0x000fc8000bf05070 */
[----:B------:R-:W-:-:S13]  /*0b80*/  ISETP.NE.AND.EX P0, PT, RZ, UR5, PT, P0 ;  /* 0x00000005ff007c0c */ /* 0x000fda000bf05300 */
[----:B------:R-:W-:Y:S05]  /*0b90*/  @!P0 BRA `(.L_x_3304) ;  /* 0x0000000000148947 */ /* 0x000fea0003800000 */
[----:B------:R-:W5:Y:S02]  /*0ba0*/  LDC.64 R2, c[0x0][0x770] ;  /* 0x0001dc00ff027b82 */ /* 0x000f640000000a00 */
[----:B-----5:R-:W-:-:S05]  /*0bb0*/  IMAD.WIDE R2, R6, 0x4, R2 ;  /* 0x0000000406027825 */ /* 0x020fca00078e0202 */
[----:B----4-:R-:W4:Y:S04]  /*0bc0*/  LDG.E R18, desc[UR38][R2.64] ;  /* 0x0000002602127981 */ /* 0x010f28000c1e1900 */
[----:B------:R-:W4:Y:S02]  /*0bd0*/  LDG.E R5, desc[UR38][R2.64+0x4] ;  /* 0x0000042602057981 */ /* 0x000f24000c1e1900 */
[----:B----4-:R-:W-:-:S07]  /*0be0*/  IMAD.IADD R18, R5, 0x1, -R18 ;  /* 0x0000000105127824 */ /* 0x010fce00078e0a12 */
.L_x_3304:
[----:B------:R-:W-:Y:S02]  /*0bf0*/  ULDC.64 UR4, c[0x0][0x788] ;  /* 0x0001e20000047ab9 */ /* 0x000fe40000000a00 */
[----:B------:R-:W-:-:S04]  /*0c00*/  ISETP.NE.U32.AND P0, PT, RZ, UR4, PT ;  /* 0x00000004ff007c0c */ /* 0x000fc8000bf05070 */
[----:B------:R-:W-:-:S13]  /*0c10*/  ISETP.NE.AND.EX P0, PT, RZ, UR5, PT, P0 ;  /* 0x00000005ff007c0c */ /* 0x000fda000bf05300 */
[----:B------:R-:W-:Y:S05]  /*0c20*/  @!P0 BRA `(.L_x_3305) ;  /* 0x0000000000108947 */ /* 0x000fea0003800000 */
[----:B------:R-:W1:Y:S02]  /*0c30*/  LDC.64 R2, c[0x0][0x788] ;  /* 0x0001e200ff027b82 */ /* 0x000e640000000a00 */
[----:B-1----:R-:W-:-:S05]  /*0c40*/  IMAD.WIDE R2, R6, 0x4, R2 ;  /* 0x0000000406027825 */ /* 0x002fca00078e0202 */
[----:B---3--:R1:W5:Y:S01]  /*0c50*/  LDG.E R17, desc[UR38][R2.64] ;  /* 0x0000002602117981 */ /* 0x008362000c1e1900 */
[----:B------:R-:W-:Y:S05]  /*0c60*/  BRA `(.L_x_3306) ;  /* 0x0000000000247947 */ /* 0x000fea0003800000 */
.L_x_3305:
[----:B------:R-:W-:Y:S02]  /*0c70*/  ULDC.64 UR4, c[0x0][0x778] ;  /* 0x0001de0000047ab9 */ /* 0x000fe40000000a00 */
[----:B------:R-:W-:-:S04]  /*0c80*/  ISETP.NE.U32.AND P0, PT, RZ, UR4, PT ;  /* 0x00000004ff007c0c */ /* 0x000fc8000bf05070 */
[----:B------:R-:W-:-:S13]  /*0c90*/  ISETP.NE.AND.EX P0, PT, RZ, UR5, PT, P0 ;  /* 0x00000005ff007c0c */ /* 0x000fda000bf05300 */
[----:B------:R-:W-:Y:S05]  /*0ca0*/  @!P0 BRA `(.L_x_3306) ;  /* 0x0000000000148947 */ /* 0x000fea0003800000 */
[----:B------:R-:W1:Y:S02]  /*0cb0*/  LDC.64 R2, c[0x0][0x778] ;  /* 0x0001de00ff027b82 */ /* 0x000e640000000a00 */
[----:B-1----:R-:W-:-:S05]  /*0cc0*/  IMAD.WIDE R2, R6, 0x4, R2 ;  /* 0x0000000406027825 */ /* 0x002fca00078e0202 */
[----:B---3--:R-:W3:Y:S04]  /*0cd0*/  LDG.E R17, desc[UR38][R2.64] ;  /* 0x0000002602117981 */ /* 0x008ee8000c1e1900 */
[----:B------:R-:W3:Y:S02]  /*0ce0*/  LDG.E R0, desc[UR38][R2.64+0x4] ;  /* 0x0000042602007981 */ /* 0x000ee4000c1e1900 */
[----:B---3--:R-:W-:-:S07]  /*0cf0*/  IMAD.IADD R17, R0, 0x1, -R17 ;  /* 0x0000000100117824 */ /* 0x008fce00078e0a11 */
.L_x_3306:
[----:B---345:R-:W-:Y:S01]  /*0d00*/  IMAD.IADD R0, R18, 0x1, -R17 ;  /* 0x0000000112007824 */ /* 0x038fe200078e0a11 */
        /* <DEDUP_REMOVED lines=18> */
[----:B--2---:R-:W-:Y:S02]  /*0e30*/  SHF.R.S32.HI R4, RZ, 0x6, R3 ;  /* 0x00000006ff047819 */ /* 0x004fe40000011403 */
        /* <DEDUP_REMOVED lines=69> */
.L_x_3309:
        /* <DEDUP_REMOVED lines=15> */
.L_x_3308:
        /* <DEDUP_REMOVED lines=20> */
.L_x_3311:
        /* <DEDUP_REMOVED lines=15> */
.L_x_3310:
        /* <DEDUP_REMOVED lines=8> */
.L_x_3469:
        /* <DEDUP_REMOVED lines=21> */
.L_x_3313:
[----:B------:R-:W3:Y:S04]  /*1780*/  LDL R20, [R1+0x14] ;  /* 0x0000140001147983 */ /* 0x000ee80000100800 */
[----:B------:R-:W4:Y:S01]  /*1790*/  LDL.LU R19, [R1+0x4] ;  /* 0x0000040001137983 */ /* 0x000f220000300800 */
        /* <DEDUP_REMOVED lines=96> */
[----:B---3--:R-:W-:-:S04]  /*1da0*/  IMAD R17, R20, -0x60, R17 ;  /* 0xffffffa014117824 */ /* 0x008fc800078e0211 */
[----:B------:R-:W-:Y:S01]  /*1db0*/  IMAD.IADD R2, R17, 0x1, -R157 ;  /* 0x0000000111027824 */ /* 0x000fe200078e0a9d */
[----:B------:R-:W-:Y:S02]  /*1dc0*/  IADD3 R18, -R18, 0x1, R17 ;  /* 0x0000000112127810 */ /* 0x000fe40007ffe111 */
[----:B----4-:R-:W-:Y:S02]  /*1dd0*/  LOP3.LUT R8, R19, 0x1, RZ, 0xfc, !PT ;  /* 0x0000000113087812 */ /* 0x010fe400078efcff */
[----:B------:R2:W-:Y:S01]  /*1de0*/  STL [R1], R2 ;  /* 0x0000000201007387 */ /* 0x0005e20000100800 */
[----:B------:R-:W-:-:S03]  /*1df0*/  IMAD.IADD R157, R18, 0x1, -R157 ;  /* 0x00000001129d7824 */ /* 0x000fc600078e0a9d */
[----:B------:R3:W-:Y:S01]  /*1e00*/  STL [R1+0x4], R3 ;  /* 0x0000040301007387 */ /* 0x0007e20000100800 */
[----:B--2---:R-:W-:-:S07]  /*1e10*/  IMAD.MOV.U32 R2, RZ, RZ, RZ ;  /* 0x000000ffff027224 */ /* 0x004fce00078e00ff */
.L_x_3325:
[----:B------:R-:W-:-:S13]  /*1e20*/  ISETP.NE.AND P0, PT, R8, 0x3, PT ;  /* 0x000000030800780c */ /* 0x000fda0003f05270 */
[----:B------:R-:W-:Y:S05]  /*1e30*/  @!P0 BRA `(.L_x_3315) ;  /* 0x0000000000048947 */ /* 0x000fea0003800000 */
[----:B------:R-:W-:Y:S01]  /*1e40*/  BPT.TRAP 0x1 ;  /* 0x000000040000795c */ /* 0x000fe20000300000 */
.L_x_3315:
[----:B---3--:R-:W-:Y:S02]  /*1e50*/  LEA R3, R2, UR36, 0x3 ;  /* 0x0000002402037c11 */ /* 0x008fe4000f8e18ff */
[----:B------:R-:W-:-:S04]  /*1e60*/  SHF.L.U32 R10, R7, 0x1f, RZ ;  /* 0x0000001f070a7819 */ /* 0x000fc800000006ff */
[----:B------:R2:W3:Y:S01]  /*1e70*/  SYNCS.PHASECHK.TRANS64.TRYWAIT P1, [R3+URZ+0x36410], R10 ;  /* 0x0364100a030075a7 */ /* 0x0004e2000802017f */
[----:B------:R-:W-:Y:S05]  /*1e80*/  @!P0 BRA `(.L_x_3316) ;  /* 0x0000000000048947 */ /* 0x000fea0003800000 */
[----:B------:R-:W-:Y:S01]  /*1e90*/  BPT.TRAP 0x1 ;  /* 0x000000040000795c */ /* 0x000fe20000300000 */
.L_x_3316:
[----:B---3--:R-:W-:Y:S05]  /*1ea0*/  @P1 BRA `(.L_x_3317) ;  /* 0x0000000000081947 */ /* 0x008fea0003800000 */
[----:B------:R-:W3:Y:S02]  /*1eb0*/  SYNCS.PHASECHK.TRANS64.TRYWAIT P1, [R3+URZ+0x36410], R10 ;  /* 0x0364100a030075a7 */ /* 0x000ee4000802017f */
[----:B---3--:R-:W-:Y:S05]  /*1ec0*/  @!P1 BRA `(.L_x_3318) ;  /* 0x0000009c00f09947 */ /* 0x008fea0003800000 */
.L_x_3317:
        /* <DEDUP_REMOVED lines=103> */
.L_x_3319:
[----:B------:R-:W-:-:S04]  /*2540*/  SHF.L.U32 R14, R5, 0x1f, RZ ;  /* 0x0000001f050e7819 */ /* 0x000fc800000006ff */
[----:B------:R1:W1:Y:S01]  /*2550*/  SYNCS.PHASECHK.TRANS64.TRYWAIT P1, [UR36+0x36430], R14 ;  /* 0x0364300eff0075a7 */ /* 0x0002620008020164 */
[----:B------:R-:W-:Y:S05]  /*2560*/  @!P0 BRA `(.L_x_3320) ;  /* 0x0000000000048947 */ /* 0x000fea0003800000 */
[----:B------:R-:W-:Y:S01]  /*2570*/  BPT.TRAP 0x1 ;  /* 0x000000040000795c */ /* 0x000fe20000300000 */
.L_x_3320:
        /* <DEDUP_REMOVED lines=36> */
.L_x_3321:
        /* <DEDUP_REMOVED lines=351> */
.L_x_3323:
        /* <DEDUP_REMOVED lines=60> */
.L_x_3324:
        /* <DEDUP_REMOVED lines=63> */
.L_x_3307:
[----:B------:R-:W-:Y:S05]  /*4560*/  @P0 BRA `(.L_x_3326) ;  /* 0x0000001400f40947 */ /* 0x000fea0003800000 */
[----:B------:R-:W2:Y:S01]  /*4570*/  LDL R120, [R1+0xc] ;  /* 0x00000c0001787983 */ /* 0x000ea20000100800 */
[----:B------:R-:W1:Y:S01]  /*4580*/  S2UR UR5, SR_CgaCtaId ;  /* 0x00000000000579c3 */ /* 0x000e620000008800 */
[----:B------:R-:W-:Y:S01]  /*4590*/  UMOV UR4, 0x400 ;  /* 0x0000040000047882 */ /* 0x000fe20000000000 */
[----:B------:R-:W-:Y:S01]  /*45a0*/  F2FP.BF16.F32.PACK_AB R72, R73, R72 ;  /* 0x000000484948723e */ /* 0x000fe200000010ff */
[----:B------:R-:W3:Y:S01]  /*45b0*/  S2R R0, SR_TID.X ;  /* 0x0000000000007919 */ /* 0x000ee20000002100 */
        /* <DEDUP_REMOVED lines=89> */
[----:B------:R-:W4:Y:S01]  /*4b50*/  @P0 LDG.E R3, desc[UR38][R6.64] ;  /* 0x0000002606030981 */ /* 0x000f22000c1e1900 */
[----:B------:R-:W-:-:S06]  /*4b60*/  IMAD.HI R10, R0, 0x2aaaaaab, RZ ;  /* 0x2aaaaaab000a7827 */ /* 0x000fcc00078e02ff */
[----:B------:R-:W3:Y:S01]  /*4b70*/  LDC R9, c[0x0][0x808] ;  /* 0x00020200ff097b82 */ /* 0x000ee20000000800 */
[----:B--2---:R-:W-:-:S04]  /*4b80*/  ISETP.NE.U32.AND P1, PT, R4, RZ, PT ;  /* 0x000000ff0400720c */ /* 0x004fc80003f25070 */
[----:B------:R-:W-:Y:S02]  /*4b90*/  ISETP.NE.AND.EX P1, PT, R5, RZ, PT, P1 ;  /* 0x000000ff0500720c */ /* 0x000fe40003f25310 */
[----:B------:R-:W-:-:S04]  /*4ba0*/  SHF.R.U32.HI R11, RZ, 0x1f, R10 ;  /* 0x0000001fff0b7819 */ /* 0x000fc8000001160a */
[----:B-1----:R-:W-:-:S07]  /*4bb0*/  LEA.HI.SX32 R43, R10, R11, 0x1e ;  /* 0x0000000b0a2b7211 */ /* 0x002fce00078ff2ff */
[----:B------:R-:W1:Y:S01]  /*4bc0*/  @P1 LDC.64 R4, c[0x0][0x878] ;  /* 0x00021e00ff041b82 */ /* 0x000e620000000a00 */
[C---:B------:R-:W-:Y:S02]  /*4bd0*/  IMAD R0, R43.reuse, -0x18, R0 ;  /* 0xffffffe82b007824 */ /* 0x040fe400078e0200 */
[----:B---3--:R-:W-:-:S03]  /*4be0*/  IMAD.SHL.U32 R8, R43, 0x40, RZ ;  /* 0x000000402b087824 */ /* 0x008fc600078e00ff */
        /* <DEDUP_REMOVED lines=14> */
[----:B----4-:R-:W-:Y:S01]  /*4cd0*/  @P0 SHF.R.S32.HI R4, RZ, 0x1f, R3 ;  /* 0x0000001fff040819 */ /* 0x010fe20000011403 */
[----:B------:R-:W-:Y:S06]  /*4ce0*/  @P1 BRA `(.L_x_3327) ;  /* 0x0000000000101947 */ /* 0x000fec0003800000 */
[----:B------:R-:W-:Y:S05]  /*4cf0*/  @!P0 BRA `(.L_x_3327) ;  /* 0x00000000000c8947 */ /* 0x000fea0003800000 */
[----:B------:R-:W2:Y:S04]  /*4d00*/  LDG.E R8, desc[UR38][R6.64] ;  /* 0x0000002606087981 */ /* 0x000ea8000c1e1900 */
[----:B-----5:R-:W2:Y:S02]  /*4d10*/  LDG.E R9, desc[UR38][R6.64+0x4] ;  /* 0x0000042606097981 */ /* 0x020ea4000c1e1900 */
[----:B--2---:R-:W-:-:S07]  /*4d20*/  IMAD.IADD R9, R9, 0x1, -R8 ;  /* 0x0000000109097824 */ /* 0x004fce00078e0a08 */
.L_x_3327:
        /* <DEDUP_REMOVED lines=56> */
.L_x_3329:
[----:B------:R-:W-:Y:S05]  /*50b0*/  BSYNC B0 ;  /* 0x0000000000007941 */ /* 0x000fea0003800000 */
.L_x_3328:
        /* <DEDUP_REMOVED lines=15> */
.L_x_3331:
[----:B------:R-:W-:Y:S05]  /*51b0*/  BSYNC B0 ;  /* 0x0000000000007941 */ /* 0x000fea0003800000 */
.L_x_3330:
        /* <DEDUP_REMOVED lines=18> */
.L_x_3333:
[----:B------:R-:W-:Y:S05]  /*52e0*/  BSYNC B0 ;  /* 0x0000000000007941 */ /* 0x000fea0003800000 */
.L_x_3332:
        /* <DEDUP_REMOVED lines=17> */
.L_x_3335:
[----:B------:R-:W-:Y:S05]  /*5400*/  BSYNC B0 ;  /* 0x0000000000007941 */ /* 0x000fea0003800000 */
.L_x_3334:
        /* <DEDUP_REMOVED lines=18> */
.L_x_3337:
[----:B------:R-:W-:Y:S05]  /*5530*/  BSYNC B0 ;  /* 0x0000000000007941 */ /* 0x000fea0003800000 */
.L_x_3336:
        /* <DEDUP_REMOVED lines=17> */
.L_x_3339:
[----:B------:R-:W-:Y:S05]  /*5650*/  BSYNC B0 ;  /* 0x0000000000007941 */ /* 0x000fea0003800000 */
.L_x_3338:
        /* <DEDUP_REMOVED lines=30> */
.L_x_3341:
[----:B------:R-:W-:Y:S05]  /*5840*/  BSYNC B0 ;  /* 0x0000000000007941 */ /* 0x000fea0003800000 */
.L_x_3340:
        /* <DEDUP_REMOVED lines=15> */
.L_x_3343:
[----:B------:R-:W-:Y:S05]  /*5940*/  BSYNC B0 ;  /* 0x0000000000007941 */ /* 0x000fea0003800000 */
.L_x_3342:
        /* <DEDUP_REMOVED lines=15> */
.L_x_3345:
[----:B------:R-:W-:Y:S05]  /*5a40*/  BSYNC B0 ;  /* 0x0000000000007941 */ /* 0x000fea0003800000 */
.L_x_3344:
        /* <DEDUP_REMOVED lines=15> */
.L_x_3347:
[----:B------:R-:W-:Y:S05]  /*5b40*/  BSYNC B0 ;  /* 0x0000000000007941 */ /* 0x000fea0003800000 */
.L_x_3346:
        /* <DEDUP_REMOVED lines=15> */
.L_x_3349:
[----:B------:R-:W-:Y:S05]  /*5c40*/  BSYNC B0 ;  /* 0x0000000000007941 */ /* 0x000fea0003800000 */
.L_x_3348:
        /* <DEDUP_REMOVED lines=15> */
.L_x_3326:
[----:B------:R-:W2:Y:S01]  /*5d40*/  LDL R15, [R1+0xc] ;  /* 0x00000c00010f7983 */ /* 0x000ea20000100800 */
[----:B------:R-:W2:Y:S08]  /*5d50*/  LDC.64 R2, c[0x0][0x870] ;  /* 0x00021c00ff027b82 */ /* 0x000eb00000000a00 */
[----:B------:R-:W1:Y:S08]  /*5d60*/  LDC.64 R4, c[0x0][0x870] ;  /* 0x00021c00ff047b82 */ /* 0x000e700000000a00 */
[----:B------:R-:W3:Y:S01]  /*5d70*/  LDC R0, c[0x0][0x808] ;  /* 0x00020200ff007b82 */ /* 0x000ee20000000800 */
        /* <DEDUP_REMOVED lines=9> */
[----:B---3--:R1:W5:Y:S01]  /*5e10*/  @P1 LDG.E R0, desc[UR38][R8.64] ;  /* 0x0000002608001981 */ /* 0x008362000c1e1900 */
[----:B------:R-:W3:Y:S02]  /*5e20*/  S2R R2, SR_TID.X ;  /* 0x0000000000027919 */ /* 0x000ee40000002100 */
[----:B---3--:R-:W-:Y:S01]  /*5e30*/  VIADD R10, R2, 0xffffff80 ;  /* 0xffffff80020a7836 */ /* 0x008fe20000000000 */
        /* <DEDUP_REMOVED lines=13> */
.L_x_3350:
[----:B------:R-:W2:Y:S01]  /*5f10*/  LDL.LU R18, [R1+0x14] ;  /* 0x0000140001127983 */ /* 0x000ea20000300800 */
[----:B------:R-:W-:Y:S01]  /*5f20*/  VIADD R7, R17, 0x10 ;  /* 0x0000001011077836 */ /* 0x000fe20000000000 */
[----:B------:R-:W-:Y:S01]  /*5f30*/  ULDC.64 UR4, c[0x0][0x820] ;  /* 0x0002080000047ab9 */ /* 0x000fe20000000a00 */
[----:B------:R-:W-:Y:S01]  /*5f40*/  IMAD.SHL.U32 R10, R10, 0x8, RZ ;  /* 0x000000080a0a7824 */ /* 0x000fe200078e00ff */
[----:B------:R-:W3:Y:S01]  /*5f50*/  LDL R20, [R1+0x18] ;  /* 0x0000180001147983 */ /* 0x000ee20000100800 */
[----:B------:R-:W-:-:S03]  /*5f60*/  ULDC UR6, c[0x0][0x80c] ;  /* 0x0002030000067ab9 */ /* 0x000fc60000000800 */
[----:B------:R-:W4:Y:S01]  /*5f70*/  LDL R16, [R1+0x10] ;  /* 0x0000100001107983 */ /* 0x000f220000100800 */
[----:B------:R-:W-:Y:S01]  /*5f80*/  SHF.R.S32.HI R11, RZ, 0x1f, R10 ;  /* 0x0000001fff0b7819 */ /* 0x000fe2000001140a */
[C---:B------:R-:W-:Y:S01]  /*5f90*/  VIADD R9, R17.reuse, 0x20 ;  /* 0x0000002011097836 */ /* 0x040fe20000000000 */
[C---:B------:R-:W-:Y:S01]  /*5fa0*/  LEA.HI.X.SX32 R5, R17.reuse, R3, 0x1, P2 ;  /* 0x0000000311057211 */ /* 0x040fe200010f0eff */
[----:B------:R-:W-:Y:S01]  /*5fb0*/  VIADD R13, R17, 0x40 ;  /* 0x00000040110d7836 */ /* 0x000fe20000000000 */
[----:B------:R-:W-:Y:S01]  /*5fc0*/  BSSY B0, `(.L_x_3351) ;  /* 0x0000022000007945 */ /* 0x000fe20003800000 */
[----:B--2--5:R-:W-:Y:S02]  /*5fd0*/  IMAD R12, R18, -0x60, R0 ;  /* 0xffffffa0120c7824 */ /* 0x024fe400078e0200 */
[----:B---3--:R-:W-:-:S03]  /*5fe0*/  IMAD R0, R20, UR4, RZ ;  /* 0x0000000414007c24 */ /* 0x008fc6000f8e02ff */
[-C--:B------:R-:W-:Y:S02]  /*5ff0*/  ISETP.GE.AND P4, PT, R7, R12.reuse, PT ;  /* 0x0000000c0700720c */ /* 0x080fe40003f86270 */
[-C--:B------:R-:W-:Y:S01]  /*6000*/  ISETP.GE.AND P3, PT, R17, R12.reuse, PT ;  /* 0x0000000c1100720c */ /* 0x080fe20003f66270 */
[C---:B----4-:R-:W-:Y:S01]  /*6010*/  IMAD R7, R16.reuse, UR5, R0 ;  /* 0x0000000510077c24 */ /* 0x050fe2000f8e0200 */
        /* <DEDUP_REMOVED lines=28> */
.L_x_3352:
[----:B------:R-:W-:Y:S05]  /*61e0*/  BSYNC B0 ;  /* 0x0000000000007941 */ /* 0x000fea0003800000 */
.L_x_3351:
        /* <DEDUP_REMOVED lines=16> */
.L_x_3354:
[----:B------:R-:W-:Y:S05]  /*62f0*/  BSYNC B0 ;  /* 0x0000000000007941 */ /* 0x000fea0003800000 */
.L_x_3353:
        /* <DEDUP_REMOVED lines=16> */
.L_x_3356:
[----:B------:R-:W-:Y:S05]  /*6400*/  BSYNC B0 ;  /* 0x0000000000007941 */ /* 0x000fea0003800000 */
.L_x_3355:
        /* <DEDUP_REMOVED lines=17> */
.L_x_3358:
[----:B------:R-:W-:Y:S05]  /*6520*/  BSYNC B0 ;  /* 0x0000000000007941 */ /* 0x000fea0003800000 */
.L_x_3357:
        /* <DEDUP_REMOVED lines=16> */
.L_x_3360:
[----:B------:R-:W-:Y:S05]  /*6630*/  BSYNC B0 ;  /* 0x0000000000007941 */ /* 0x000fea0003800000 */
.L_x_3359:
        /* <DEDUP_REMOVED lines=16> */
.L_x_3362:
[----:B------:R-:W-:Y:S05]  /*6740*/  BSYNC B0 ;  /* 0x0000000000007941 */ /* 0x000fea0003800000 */
.L_x_3361:
        /* <DEDUP_REMOVED lines=29> */
.L_x_3364:
[----:B------:R-:W-:Y:S05]  /*6920*/  BSYNC B0 ;  /* 0x0000000000007941 */ /* 0x000fea0003800000 */
.L_x_3363:
        /* <DEDUP_REMOVED lines=15> */
.L_x_3366:
[----:B------:R-:W-:Y:S05]  /*6a20*/  BSYNC B0 ;  /* 0x0000000000007941 */ /* 0x000fea0003800000 */
.L_x_3365:
        /* <DEDUP_REMOVED lines=15> */
.L_x_3368:
[----:B------:R-:W-:Y:S05]  /*6b20*/  BSYNC B0 ;  /* 0x0000000000007941 */ /* 0x000fea0003800000 */
.L_x_3367:
        /* <DEDUP_REMOVED lines=15> */
.L_x_3370:
[----:B------:R-:W-:Y:S05]  /*6c20*/  BSYNC B0 ;  /* 0x0000000000007941 */ /* 0x000fea0003800000 */
.L_x_3369:
        /* <DEDUP_REMOVED lines=15> */
.L_x_3372:
[----:B------:R-:W-:Y:S05]  /*6d20*/  BSYNC B0 ;  /* 0x0000000000007941 */ /* 0x000fea0003800000 */
.L_x_3371:
        /* <DEDUP_REMOVED lines=15> */
.L_x_3295:
        /* <DEDUP_REMOVED lines=29> */
.L_x_3374:
[----:B------:R-:W-:Y:S01]  /*6ff0*/  ULDC UR9, c[0x0][0x8c4] ;  /* 0x0002310000097ab9 */ /* 0x000fe20000000800 */
[----:B------:R-:W-:Y:S01]  /*7000*/  UMOV UR7, UR8 ;  /* 0x0000000800077c82 */ /* 0x000fe20008000000 */
[----:B------:R-:W-:-:S11]  /*7010*/  UISETP.NE.AND UP0, UPT, UR9, 0x1, UPT ;  /* 0x000000010900788c */ /* 0x000fd6000bf05270 */
[----:B------:R-:W-:Y:S02]  /*7020*/  @UP0 ULDC.64 UR10, c[0x0][0x8c8] ;  /* 0x00023200000a0ab9 */ /* 0x000fe40000000a00 */
[----:B------:R-:W-:-:S04]  /*7030*/  UIMAD.WIDE.U32 UR4, UR8, UR10, URZ ;  /* 0x0000000a080472a5 */ /* 0x000fc8000f8e003f */
[----:B------:R-:W-:-:S04]  /*7040*/  @UP0 USHF.R.U32.HI UR7, URZ, UR11, UR5 ;  /* 0x0000000b3f070299 */ /* 0x000fc80008011605 */
[----:B------:R-:W-:-:S12]  /*7050*/  UIMAD UR4, UR7, UR9, URZ ;  /* 0x00000009070472a4 */ /* 0x000fd8000f8e023f */
.L_x_3375:
        /* <DEDUP_REMOVED lines=23> */
.L_x_3376:
        /* <DEDUP_REMOVED lines=13> */
.L_x_3378:
[----:B------:R-:W-:-:S05]  /*72a0*/  ULDC UR4, c[0x0][0x8ec] ;  /* 0x00023b0000047ab9 */ /* 0x000fca0000000800 */
.L_x_3377:
[----:B------:R-:W-:Y:S02]  /*72b0*/  UIADD3 UR4, UR4, 0x5f, URZ ;  /* 0x0000005f04047890 */ /* 0x000fe4000fffe03f */
[----:B------:R-:W-:Y:S02]  /*72c0*/  ULOP3.LUT UR13, URZ, UR7, URZ, 0x33, !UPT ;  /* 0x000000073f0d7292 */ /* 0x000fe4000f8e333f */
[----:B------:R-:W-:-:S04]  /*72d0*/  UIMAD.WIDE UR4, UR4, 0x2aaaaaab, URZ ;  /* 0x2aaaaaab040478a5 */ /* 0x000fc8000f8e023f */
[----:B------:R-:W-:-:S04]  /*72e0*/  USHF.R.U32.HI UR4, URZ, 0x1f, UR5 ;  /* 0x0000001f3f047899 */ /* 0x000fc80008011605 */
[----:B------:R-:W-:-:S04]  /*72f0*/  ULEA.HI.SX32 UR4, UR5, UR4, 0x1c ;  /* 0x0000000405047291 */ /* 0x000fc8000f8fe23f */
[----:B------:R-:W-:Y:S02]  /*7300*/  UISETP.GT.AND UP0, UPT, UR4, UR7, UPT ;  /* 0x000000070400728c */ /* 0x000fe4000bf04270 */
[----:B------:R-:W-:Y:S02]  /*7310*/  UIADD3 UR13, UR4, UR13, URZ ;  /* 0x0000000d040d7290 */ /* 0x000fe4000fffe03f */
[----:B------:R-:W-:-:S06]  /*7320*/  USEL UR10, UR10, 0xffffffff, UP0 ;  /* 0xffffffff0a0a7887 */ /* 0x000fcc0008000000 */
        /* <DEDUP_REMOVED lines=40> */
.L_x_3379:
        /* <DEDUP_REMOVED lines=13> */
.L_x_3380:
        /* <DEDUP_REMOVED lines=12> */
.L_x_3381:
[----:B------:R-:W-:Y:S01]  /*7740*/  UIMAD UR7, UR13, 0x60, UR14 ;  /* 0x000000600d0778a4 */ /* 0x000fe2000f8e020e */
[----:B------:R-:W-:-:S03]  /*7750*/  ULDC UR8, c[0x0][0x74c] ;  /* 0x0001d30000087ab9 */ /* 0x000fc60000000800 */
[----:B------:R-:W-:Y:S02]  /*7760*/  UIADD3 UR8, UR7, -UR8, -UR11 ;  /* 0x8000000807087290 */ /* 0x000fe4000fffe80b */
        /* <DEDUP_REMOVED lines=13> */
[----:B------:R-:W1:Y:S01]  /*7840*/  S2R R0, SR_TID.X ;  /* 0x0000000000007919 */ /* 0x000e620000002100 */
[----:B------:R-:W-:Y:S01]  /*7850*/  UIMAD UR16, UR18, UR20, URZ ;  /* 0x00000014121072a4 */ /* 0x000fe2000f8e023f */
[----:B------:R-:W-:Y:S01]  /*7860*/  LOP3.LUT R10, RZ, UR13, RZ, 0x33, !PT ;  /* 0x0000000dff0a7c12 */ /* 0x000fe2000f8e33ff */
[----:B------:R-:W-:Y:S02]  /*7870*/  UIMAD.WIDE.U32 UR8, UR6, UR20, URZ ;  /* 0x00000014060872a5 */ /* 0x000fe4000f8e003f */
[----:B------:R-:W-:Y:S02]  /*7880*/  UIADD3 UR20, UR11, 0x5f, URZ ;  /* 0x0000005f0b147890 */ /* 0x000fe4000fffe03f */
[----:B------:R-:W-:Y:S02]  /*7890*/  UIADD3 UR14, UR11, 0x9f, -UR14 ;  /* 0x0000009f0b0e7890 */ /* 0x000fe4000fffe80e */
[----:B------:R-:W-:-:S02]  /*78a0*/  UIADD3 UR11, UR7, -UR12, URZ ;  /* 0x8000000c070b7290 */ /* 0x000fc4000fffe03f */
[----:B------:R-:W-:Y:S02]  /*78b0*/  USHF.R.S32.HI UR15, URZ, 0x1f, UR10 ;  /* 0x0000001f3f0f7899 */ /* 0x000fe4000801140a */
[----:B------:R-:W-:Y:S02]  /*78c0*/  ULOP3.LUT UR11, UR11, 0x1, URZ, 0xc0, !UPT ;  /* 0x000000010b0b7892 */ /* 0x000fe4000f8ec03f */
[----:B------:R-:W-:Y:S02]  /*78d0*/  USEL UR29, UR10, URZ, !UP0 ;  /* 0x0000003f0a1d7287 */ /* 0x000fe4000c000000 */
[----:B------:R-:W-:Y:S02]  /*78e0*/  USEL UR23, UR15, URZ, !UP0 ;  /* 0x0000003f0f177287 */ /* 0x000fe4000c000000 */
[----:B------:R-:W-:Y:S02]  /*78f0*/  UISETP.NE.U32.AND UP0, UPT, UR11, 0x1, UPT ;  /* 0x000000010b00788c */ /* 0x000fe4000bf05070 */
[----:B------:R-:W-:Y:S01]  /*7900*/  UIMAD UR17, UR6, UR21, UR16 ;  /* 0x00000015061172a4 */ /* 0x000fe2000f8e0210 */
[----:B------:R-:W-:-:S02]  /*7910*/  ULDC UR22, c[0x0][0x760] ;  /* 0x0001d80000167ab9 */ /* 0x000fc40000000800 */
[----:B------:R-:W-:Y:S01]  /*7920*/  ULDC UR16, c[0x0][0x288] ;  /* 0x0000a20000107ab9 */ /* 0x000fe20000000800 */
[----:B------:R-:W-:Y:S01]  /*7930*/  UIADD3 UR17, UR9, UR17, URZ ;  /* 0x0000001109117290 */ /* 0x000fe2000fffe03f */
[----:B------:R-:W-:Y:S01]  /*7940*/  PLOP3.LUT P1, PT, PT, PT, UP0, 0x80, 0x0 ;  /* 0x000000000000781c */ /* 0x000fe20003f2f008 */
[----:B------:R-:W-:Y:S02]  /*7950*/  UIMAD UR19, UR10, UR16, URZ ;  /* 0x000000100a1372a4 */ /* 0x000fe4000f8e023f */
[----:B------:R-:W-:Y:S01]  /*7960*/  UIADD3 UR10, UP2, UR4, UR8, URZ ;  /* 0x00000008040a7290 */ /* 0x000fe2000ff5e03f */
[----:B------:R-:W-:Y:S01]  /*7970*/  ULDC.64 UR30, c[0x0][0x2e0] ;  /* 0x0000b800001e7ab9 */ /* 0x000fe20000000a00 */
[----:B------:R-:W-:Y:S01]  /*7980*/  UIMAD UR15, UR16, UR22, URZ ;  /* 0x00000016100f72a4 */ /* 0x000fe2000f8e023f */
[----:B-1----:R-:W-:Y:S01]  /*7990*/  LOP3.LUT R0, R0, 0x1f, RZ, 0xc0, !PT ;  /* 0x0000001f00007812 */ /* 0x002fe200078ec0ff */
[----:B------:R-:W-:Y:S02]  /*79a0*/  UIADD3 UR16, UP1, UR6, UR19, URZ ;  /* 0x0000001306107290 */ /* 0x000fe4000ff3e03f */
[----:B------:R-:W-:-:S02]  /*79b0*/  UIMAD.WIDE UR20, UR20, 0x2aaaaaab, URZ ;  /* 0x2aaaaaab141478a5 */ /* 0x000fc4000f8e023f */
[----:B------:R-:W-:Y:S02]  /*79c0*/  UIMAD UR6, UR23, UR30, URZ ;  /* 0x0000001e170672a4 */ /* 0x000fe4000f8e023f */
[----:B------:R-:W-:Y:S02]  /*79d0*/  UIADD3.X UR11, UR5, UR17, URZ, UP2, !UPT ;  /* 0x00000011050b7290 */ /* 0x000fe400097fe43f */
[----:B------:R-:W-:Y:S02]  /*79e0*/  ULEA.HI.X.SX32 UR18, UR19, UR18, 0x1, UP1 ;  /* 0x0000001213127291 */ /* 0x000fe400088f0e3f */
[----:B------:R-:W-:Y:S02]  /*79f0*/  USHF.R.U32.HI UR20, URZ, 0x1f, UR21 ;  /* 0x0000001f3f147899 */ /* 0x000fe40008011615 */
[----:B------:R-:W-:Y:S02]  /*7a00*/  UIMAD UR19, UR29, UR31, UR6 ;  /* 0x0000001f1d1372a4 */ /* 0x000fe4000f8e0206 */
[----:B------:R-:W-:Y:S01]  /*7a10*/  UIMAD.WIDE.U32 UR10, UR29, UR30, UR10 ;  /* 0x0000001e1d0a72a5 */ /* 0x000fe2000f8e000a */
[----:B------:R-:W-:Y:S01]  /*7a20*/  ELECT P0, URZ, PT ;  /* 0x00000000003f782f */ /* 0x000fe20003800000 */
[----:B------:R-:W-:-:S02]  /*7a30*/  ULEA.HI.SX32 UR20, UR21, UR20, 0x1c ;  /* 0x0000001415147291 */ /* 0x000fc4000f8fe23f */
        /* <DEDUP_REMOVED lines=20> */
.L_x_3385:
[----:B------:R-:W2:Y:S04]  /*7b80*/  LDG.E.STRONG.GPU R4, desc[UR38][R2.64] ;  /* 0x0000002602047981 */ /* 0x000ea8000c1ef900 */
[----:B--2---:R-:W-:Y:S01]  /*7b90*/  CCTL.IVALL ;  /* 0x00000000ff00798f */ /* 0x004fe20002000000 */
[----:B------:R-:W-:Y:S05]  /*7ba0*/  YIELD ;  /* 0x0000000000007946 */ /* 0x000fea0003800000 */
[----:B------:R-:W-:-:S13]  /*7bb0*/  ISETP.NE.AND P1, PT, R4, R5, PT ;  /* 0x000000050400720c */ /* 0x000fda0003f25270 */
[----:B------:R-:W-:Y:S05]  /*7bc0*/  @P1 BRA `(.L_x_3385) ;  /* 0xfffffffc00ec1947 */ /* 0x000fea000383ffff */
.L_x_3384:
[----:B------:R-:W-:Y:S05]  /*7bd0*/  BSYNC B0 ;  /* 0x0000000000007941 */ /* 0x000fea0003800000 */
.L_x_3383:
[----:B------:R-:W-:-:S03]  /*7be0*/  UMOV UR6, 0xffffffff ;  /* 0xffffffff00067882 */ /* 0x000fc60000000000 */
[----:B------:R-:W-:Y:S05]  /*7bf0*/  BRA.DIV UR6, `(.L_x_3386) ;  /* 0x0000004206d07947 */ /* 0x000fea000b800000 */
[----:B------:R-:W-:Y:S01]  /*7c00*/  NOP ;  /* 0x0000000000007918 */ /* 0x000fe20000000000 */
.L_x_3472:
        /* <DEDUP_REMOVED lines=22> */
.L_x_3388:
[----:B------:R-:W-:Y:S05]  /*7d70*/  BSYNC B0 ;  /* 0x0000000000007941 */ /* 0x000fea0003800000 */
.L_x_3387:
        /* <DEDUP_REMOVED lines=19> */
.L_x_3390:
[----:B------:R-:W-:Y:S05]  /*7eb0*/  BSYNC B0 ;  /* 0x0000000000007941 */ /* 0x000fea0003800000 */
.L_x_3389:
        /* <DEDUP_REMOVED lines=20> */
.L_x_3392:
[----:B------:R-:W-:Y:S05]  /*8000*/  BSYNC B0 ;  /* 0x0000000000007941 */ /* 0x000fea0003800000 */
.L_x_3391:
[----:B------:R-:W-:Y:S06]  /*8010*/  BAR.ARV 0xa, 0xa0 ;  /* 0x0282800000007b1d */ /* 0x000fec0000002000 */
[----:B------:R-:W-:Y:S04]  /*8020*/  BSSY B0, `(.L_x_3393) ;  /* 0x0000003000007945 */ /* 0x000fe80003800000 */
[----:B------:R-:W-:Y:S05]  /*8030*/  @!P0 BRA `(.L_x_3394) ;  /* 0x0000000000048947 */ /* 0x000fea0003800000 */
[----:B------:R-:W-:-:S04]  /*8040*/  DEPBAR.LE SB0, 0x1 ;  /* 0x000080400000791a */ /* 0x000fc80000000000 */
.L_x_3394:
[----:B------:R-:W-:Y:S05]  /*8050*/  BSYNC B0 ;  /* 0x0000000000007941 */ /* 0x000fea0003800000 */
.L_x_3393:
[----:B------:R-:W-:Y:S06]  /*8060*/  BAR.ARV 0xb, 0xa0 ;  /* 0x02c2800000007b1d */ /* 0x000fec0000002000 */
[----:B------:R-:W-:Y:S04]  /*8070*/  BSSY B0, `(.L_x_3395) ;  /* 0x0000003000007945 */ /* 0x000fe80003800000 */
[----:B------:R-:W-:Y:S05]  /*8080*/  @!P0 BRA `(.L_x_3396) ;  /* 0x0000000000048947 */ /* 0x000fea0003800000 */
[----:B------:R-:W-:-:S04]  /*8090*/  DEPBAR.LE SB0, 0x0 ;  /* 0x000080000000791a */ /* 0x000fc80000000000 */
.L_x_3396:
[----:B------:R-:W-:Y:S05]  /*80a0*/  BSYNC B0 ;  /* 0x0000000000007941 */ /* 0x000fea0003800000 */
.L_x_3395:
        /* <DEDUP_REMOVED lines=19> */
.L_x_3398:
[----:B------:R-:W-:Y:S05]  /*81e0*/  BSYNC B0 ;  /* 0x0000000000007941 */ /* 0x000fea0003800000 */
.L_x_3397:
[----:B------:R-:W-:Y:S01]  /*81f0*/  UIADD3 UR13, UR12, 0x1, URZ ;  /* 0x000000010c0d7890 */ /* 0x000fe2000fffe03f */
[----:B------:R-:W-:Y:S11]  /*8200*/  BRA `(.L_x_3399) ;  /* 0x0000000000047947 */ /* 0x000ff60003800000 */
.L_x_3382:
[----:B------:R-:W-:-:S05]  /*8210*/  UMOV UR13, UR12 ;  /* 0x0000000c000d7c82 */ /* 0x000fca0008000000 */
.L_x_3399:
[----:B------:R-:W-:-:S04]  /*8220*/  UIADD3 UR6, UR12, 0x1, URZ ;  /* 0x000000010c067890 */ /* 0x000fc8000fffe03f */
[----:B------:R-:W-:-:S06]  /*8230*/  UISETP.NE.AND UP0, UPT, UR7, UR6, UPT ;  /* 0x000000060700728c */ /* 0x000fcc000bf05270 */
[----:B------:R-:W-:-:S13]  /*8240*/  PLOP3.LUT P1, PT, PT, PT, UP0, 0x80, 0x0 ;  /* 0x000000000000781c */ /* 0x000fda0003f2f008 */
[----:B------:R-:W-:Y:S05]  /*8250*/  @!P1 BRA `(.L_x_3302) ;  /* 0x0000003800d09947 */ /* 0x000fea0003800000 */
[----:B------:R-:W-:Y:S01]  /*8260*/  UMOV UR22, UR8 ;  /* 0x0000000800167c82 */ /* 0x000fe20008000000 */
[----:B------:R-:W-:Y:S01]  /*8270*/  UMOV UR23, UR17 ;  /* 0x0000001100177c82 */ /* 0x000fe20008000000 */
[----:B------:R-:W-:Y:S01]  /*8280*/  ULDC.64 UR24, c[0x0][0x2c0] ;  /* 0x0000b00000187ab9 */ /* 0x000fe20000000a00 */
[----:B------:R-:W-:Y:S01]  /*8290*/  UIMAD.WIDE.U32 UR22, UR29, UR30, UR22 ;  /* 0x0000001e1d1672a5 */ /* 0x000fe2000f8e0016 */
[----:B------:R-:W-:Y:S01]  /*82a0*/  UMOV UR21, UR13 ;  /* 0x0000000d00157c82 */ /* 0x000fe20008000000 */
[----:B------:R-:W-:Y:S02]  /*82b0*/  UMOV UR6, URZ ;  /* 0x0000003f00067c82 */ /* 0x000fe40008000000 */
[----:B------:R-:W-:-:S04]  /*82c0*/  UIADD3 UR27, UP0, UR4, UR22, URZ ;  /* 0x00000016041b7290 */ /* 0x000fc8000ff1e03f */
[----:B------:R-:W-:Y:S02]  /*82d0*/  UIADD3.X UR22, UR5, UR19, UR23, UP0, !UPT ;  /* 0x0000001305167290 */ /* 0x000fe400087fe417 */
[----:B------:R-:W-:-:S04]  /*82e0*/  ULEA UR26, UP0, UR27, UR24, 0x2 ;  /* 0x000000181b1a7291 */ /* 0x000fc8000f80103f */
[----:B------:R-:W-:Y:S02]  /*82f0*/  ULEA.HI.X UR27, UR27, UR25, UR22, 0x2, UP0 ;  /* 0x000000191b1b7291 */ /* 0x000fe400080f1416 */
[----:B------:R-:W-:-:S04]  /*8300*/  UIADD3 UR26, UP0, UR26, 0x4000, URZ ;  /* 0x000040001a1a7890 */ /* 0x000fc8000ff1e03f */
[----:B------:R-:W-:-:S12]  /*8310*/  UIADD3.X UR27, URZ, UR27, URZ, UP0, !UPT ;  /* 0x0000001b3f1b7290 */ /* 0x000fd800087fe43f */
.L_x_3432:
        /* <DEDUP_REMOVED lines=18> */
.L_x_3402:
[----:B------:R-:W2:Y:S04]  /*8440*/  LDG.E.STRONG.GPU R4, desc[UR38][R2.64] ;  /* 0x0000002602047981 */ /* 0x000ea8000c1ef900 */
[----:B--2---:R-:W-:Y:S01]  /*8450*/  CCTL.IVALL ;  /* 0x00000000ff00798f */ /* 0x004fe20002000000 */
[----:B------:R-:W-:Y:S05]  /*8460*/  YIELD ;  /* 0x0000000000007946 */ /* 0x000fea0003800000 */
[----:B------:R-:W-:-:S13]  /*8470*/  ISETP.NE.AND P1, PT, R4, R5, PT ;  /* 0x000000050400720c */ /* 0x000fda0003f25270 */
[----:B------:R-:W-:Y:S05]  /*8480*/  @P1 BRA `(.L_x_3402) ;  /* 0xfffffffc00ec1947 */ /* 0x000fea000383ffff */
.L_x_3401:
[----:B------:R-:W-:Y:S05]  /*8490*/  BSYNC B0 ;  /* 0x0000000000007941 */ /* 0x000fea0003800000 */
.L_x_3400:
[----:B------:R-:W-:-:S03]  /*84a0*/  UMOV UR24, 0xffffffff ;  /* 0xffffffff00187882 */ /* 0x000fc60000000000 */
[----:B------:R-:W-:Y:S05]  /*84b0*/  BRA.DIV UR24, `(.L_x_3403) ;  /* 0x0000003a18bc7947 */ /* 0x000fea000b800000 */
[----:B------:R-:W-:Y:S01]  /*84c0*/  NOP ;  /* 0x0000000000007918 */ /* 0x000fe20000000000 */
.L_x_3475:
        /* <DEDUP_REMOVED lines=9> */
[----:B------:R-:W-:-:S03]  /*8560*/  UMOV UR37, 0x14f00000 ;  /* 0x14f0000000257882 */ /* 0x000fc60000000000 */
[----:B------:R-:W-:Y:S02]  /*8570*/  ULEA.HI.X.SX32 UR32, UR32, UR31, 0x1, UP0 ;  /* 0x0000001f20207291 */ /* 0x000fe400080f0e3f */
[----:B------:R-:W-:-:S04]  /*8580*/  ULEA UR24, UP0, UR36, UR24, 0x2 ;  /* 0x0000001824187291 */ /* 0x000fc8000f80103f */
[----:B------:R-:W-:-:S03]  /*8590*/  ULEA.HI.X UR25, UR36, UR25, UR32, 0x2, UP0 ;  /* 0x0000001924197291 */ /* 0x000fc600080f1420 */
[----:B------:R-:W-:Y:S01]  /*85a0*/  UMOV UR32, 0x400 ;  /* 0x0000040000207882 */ /* 0x000fe20000000000 */
[----:B------:R-:W-:Y:S01]  /*85b0*/  UMOV UR36, 0x0 ;  /* 0x0000000000247882 */ /* 0x000fe20000000000 */
[----:B-1----:R-:W-:-:S04]  /*85c0*/  ULEA UR34, UR35, UR34, 0x18 ;  /* 0x0000002223227291 */ /* 0x002fc8000f8ec03f */
[----:B------:R-:W-:-:S09]  /*85d0*/  UIADD3 UR34, UR34, 0x12000, URZ ;  /* 0x0001200022227890 */ /* 0x000fd2000fffe03f */
[----:B------:R1:W-:Y:S02]  /*85e0*/  UBLKRED.G.S.ADD.F32.RN [UR24], [UR34], UR32, desc[UR36] ;  /* 0x00002418220073bb */ /* 0x0003e400080a1420 */
[----:B-1----:R0:W-:Y:S02]  /*85f0*/  UTMACMDFLUSH ;  /* 0x00000000000079b7 */ /* 0x0021e40000000000 */
.L_x_3405:
[----:B------:R-:W-:Y:S05]  /*8600*/  BSYNC B0 ;  /* 0x0000000000007941 */ /* 0x000fea0003800000 */
.L_x_3404:
        /* <DEDUP_REMOVED lines=14> */
.L_x_3407:
[----:B------:R-:W-:Y:S05]  /*86f0*/  BSYNC B0 ;  /* 0x0000000000007941 */ /* 0x000fea0003800000 */
.L_x_3406:
        /* <DEDUP_REMOVED lines=15> */
.L_x_3409:
[----:B------:R-:W-:Y:S05]  /*87f0*/  BSYNC B0 ;  /* 0x0000000000007941 */ /* 0x000fea0003800000 */
.L_x_3408:
[----:B------:R-:W-:Y:S06]  /*8800*/  BAR.ARV 0xa, 0xa0 ;  /* 0x0282800000007b1d */ /* 0x000fec0000002000 */
[----:B------:R-:W-:Y:S04]  /*8810*/  BSSY B0, `(.L_x_3410) ;  /* 0x0000003000007945 */ /* 0x000fe80003800000 */
[----:B------:R-:W-:Y:S05]  /*8820*/  @!P0 BRA `(.L_x_3411) ;  /* 0x0000000000048947 */ /* 0x000fea0003800000 */
[----:B------:R-:W-:-:S04]  /*8830*/  DEPBAR.LE SB0, 0x1 ;  /* 0x000080400000791a */ /* 0x000fc80000000000 */
.L_x_3411:
[----:B------:R-:W-:Y:S05]  /*8840*/  BSYNC B0 ;  /* 0x0000000000007941 */ /* 0x000fea0003800000 */
.L_x_3410:
[----:B------:R-:W-:Y:S06]  /*8850*/  BAR.ARV 0xb, 0xa0 ;  /* 0x02c2800000007b1d */ /* 0x000fec0000002000 */
[----:B------:R-:W-:Y:S04]  /*8860*/  BSSY B0, `(.L_x_3412) ;  /* 0x0000003000007945 */ /* 0x000fe80003800000 */
[----:B------:R-:W-:Y:S05]  /*8870*/  @!P0 BRA `(.L_x_3413) ;  /* 0x0000000000048947 */ /* 0x000fea0003800000 */
[----:B------:R-:W-:-:S04]  /*8880*/  DEPBAR.LE SB0, 0x0 ;  /* 0x000080000000791a */ /* 0x000fc80000000000 */
.L_x_3413:
[----:B------:R-:W-:Y:S05]  /*8890*/  BSYNC B0 ;  /* 0x0000000000007941 */ /* 0x000fea0003800000 */
.L_x_3412:
        /* <DEDUP_REMOVED lines=19> */
.L_x_3415:
[----:B------:R-:W-:Y:S05]  /*89d0*/  BSYNC B0 ;  /* 0x0000000000007941 */ /* 0x000fea0003800000 */
.L_x_3414:
        /* <DEDUP_REMOVED lines=16> */
.L_x_3418:
[----:B------:R-:W2:Y:S04]  /*8ae0*/  LDG.E.STRONG.GPU R4, desc[UR38][R2.64] ;  /* 0x0000002602047981 */ /* 0x000ea8000c1ef900 */
[----:B--2---:R-:W-:Y:S01]  /*8af0*/  CCTL.IVALL ;  /* 0x00000000ff00798f */ /* 0x004fe20002000000 */
[----:B------:R-:W-:Y:S05]  /*8b00*/  YIELD ;  /* 0x0000000000007946 */ /* 0x000fea0003800000 */
[----:B------:R-:W-:-:S13]  /*8b10*/  ISETP.NE.AND P1, PT, R4, R5, PT ;  /* 0x000000050400720c */ /* 0x000fda0003f25270 */
[----:B------:R-:W-:Y:S05]  /*8b20*/  @P1 BRA `(.L_x_3418) ;  /* 0xfffffffc00ec1947 */ /* 0x000fea000383ffff */
.L_x_3417:
[----:B------:R-:W-:Y:S05]  /*8b30*/  BSYNC B0 ;  /* 0x0000000000007941 */ /* 0x000fea0003800000 */
.L_x_3416:
[----:B------:R-:W-:-:S03]  /*8b40*/  UMOV UR22, 0xffffffff ;  /* 0xffffffff00167882 */ /* 0x000fc60000000000 */
[----:B------:R-:W-:Y:S05]  /*8b50*/  BRA.DIV UR22, `(.L_x_3419) ;  /* 0x0000003616307947 */ /* 0x000fea000b800000 */
[----:B------:R-:W-:Y:S01]  /*8b60*/  NOP ;  /* 0x0000000000007918 */ /* 0x000fe20000000000 */
.L_x_3478:
        /* <DEDUP_REMOVED lines=15> */
.L_x_3421:
[----:B------:R-:W-:Y:S05]  /*8c60*/  BSYNC B0 ;  /* 0x0000000000007941 */ /* 0x000fea0003800000 */
.L_x_3420:
        /* <DEDUP_REMOVED lines=14> */
.L_x_3423:
[----:B------:R-:W-:Y:S05]  /*8d50*/  BSYNC B0 ;  /* 0x0000000000007941 */ /* 0x000fea0003800000 */
.L_x_3422:
        /* <DEDUP_REMOVED lines=15> */
.L_x_3425:
[----:B------:R-:W-:Y:S05]  /*8e50*/  BSYNC B0 ;  /* 0x0000000000007941 */ /* 0x000fea0003800000 */
.L_x_3424:
[----:B------:R-:W-:Y:S06]  /*8e60*/  BAR.ARV 0xa, 0xa0 ;  /* 0x0282800000007b1d */ /* 0x000fec0000002000 */
[----:B------:R-:W-:Y:S04]  /*8e70*/  BSSY B0, `(.L_x_3426) ;  /* 0x0000003000007945 */ /* 0x000fe80003800000 */
[----:B------:R-:W-:Y:S05]  /*8e80*/  @!P0 BRA `(.L_x_3427) ;  /* 0x0000000000048947 */ /* 0x000fea0003800000 */
[----:B------:R-:W-:-:S04]  /*8e90*/  DEPBAR.LE SB0, 0x1 ;  /* 0x000080400000791a */ /* 0x000fc80000000000 */
.L_x_3427:
[----:B------:R-:W-:Y:S05]  /*8ea0*/  BSYNC B0 ;  /* 0x0000000000007941 */ /* 0x000fea0003800000 */
.L_x_3426:
[----:B------:R-:W-:Y:S06]  /*8eb0*/  BAR.ARV 0xb, 0xa0 ;  /* 0x02c2800000007b1d */ /* 0x000fec0000002000 */
[----:B------:R-:W-:Y:S04]  /*8ec0*/  BSSY B0, `(.L_x_3428) ;  /* 0x0000003000007945 */ /* 0x000fe80003800000 */
[----:B------:R-:W-:Y:S05]  /*8ed0*/  @!P0 BRA `(.L_x_3429) ;  /* 0x0000000000048947 */ /* 0x000fea0003800000 */
[----:B------:R-:W-:-:S04]  /*8ee0*/  DEPBAR.LE SB0, 0x0 ;  /* 0x000080000000791a */ /* 0x000fc80000000000 */
.L_x_3429:
[----:B------:R-:W-:Y:S05]  /*8ef0*/  BSYNC B0 ;  /* 0x0000000000007941 */ /* 0x000fea0003800000 */
.L_x_3428:
        /* <DEDUP_REMOVED lines=19> */
.L_x_3431:
[----:B------:R-:W-:Y:S05]  /*9030*/  BSYNC B0 ;  /* 0x0000000000007941 */ /* 0x000fea0003800000 */
.L_x_3430:
[----:B------:R-:W-:Y:S02]  /*9040*/  UIADD3 UR13, UR13, 0x2, URZ ;  /* 0x000000020d0d7890 */ /* 0x000fe4000fffe03f */
[----:B------:R-:W-:Y:S02]  /*9050*/  UIADD3 UR6, UR6, 0x6000, URZ ;  /* 0x0000600006067890 */ /* 0x000fe4000fffe03f */
[----:B------:R-:W-:-:S06]  /*9060*/  UISETP.GE.AND UP0, UPT, UR13, UR7, UPT ;  /* 0x000000070d00728c */ /* 0x000fcc000bf06270 */
[----:B------:R-:W-:-:S13]  /*9070*/  PLOP3.LUT P1, PT, PT, PT, UP0, 0x80, 0x0 ;  /* 0x000000000000781c */ /* 0x000fda0003f2f008 */
[----:B------:R-:W-:Y:S05]  /*9080*/  @!P1 BRA `(.L_x_3432) ;  /* 0xfffffff000a49947 */ /* 0x000fea000383ffff */
[----:B------:R-:W-:Y:S05]  /*9090*/  BRA `(.L_x_3302) ;  /* 0x0000002c00407947 */ /* 0x000fea0003800000 */
.L_x_3373:
        /* <DEDUP_REMOVED lines=21> */
.L_x_3433:
[----:B------:R-:W1:Y:S01]  /*91f0*/  LDC R3, c[0x0][0x8c4] ;  /* 0x00023100ff037b82 */ /* 0x000e620000000800 */
[----:B------:R-:W-:Y:S01]  /*9200*/  IMAD.MOV.U32 R0, RZ, RZ, R5 ;  /* 0x000000ffff007224 */ /* 0x000fe200078e0005 */
[----:B-1----:R-:W-:-:S13]  /*9210*/  ISETP.NE.AND P0, PT, R3, 0x1, PT ;  /* 0x000000010300780c */ /* 0x002fda0003f05270 */
[----:B------:R-:W1:Y:S02]  /*9220*/  @P0 LDC.64 R6, c[0x0][0x8c8] ;  /* 0x00023200ff060b82 */ /* 0x000e640000000a00 */
[----:B-1----:R-:W-:-:S05]  /*9230*/  @P0 IMAD.HI.U32 R4, R5, R6, RZ ;  /* 0x0000000605040227 */ /* 0x002fca00078e00ff */
[----:B------:R-:W-:-:S05]  /*9240*/  @P0 SHF.R.U32.HI R0, RZ, R7, R4 ;  /* 0x00000007ff000219 */ /* 0x000fca0000011604 */
[----:B------:R-:W-:-:S07]  /*9250*/  IMAD R3, R0, R3, RZ ;  /* 0x0000000300037224 */ /* 0x000fce00078e02ff */
.L_x_3434:
        /* <DEDUP_REMOVED lines=23> */
.L_x_3435:
        /* <DEDUP_REMOVED lines=10> */
.L_x_3437:
[----:B------:R-:W2:Y:S02]  /*9470*/  LDC R4, c[0x0][0x8ec] ;  /* 0x00023b00ff047b82 */ /* 0x000ea40000000800 */
.L_x_3436:
[----:B--2--5:R-:W-:Y:S01]  /*9480*/  VIADD R4, R4, 0x5f ;  /* 0x0000005f04047836 */ /* 0x024fe20000000000 */
[----:B------:R-:W-:Y:S01]  /*9490*/  LOP3.LUT R8, RZ, R0, RZ, 0x33, !PT ;  /* 0x00000000ff087212 */ /* 0x000fe200078e33ff */
[----:B-1----:R-:W-:Y:S02]  /*94a0*/  IMAD.MOV.U32 R2, RZ, RZ, RZ ;  /* 0x000000ffff027224 */ /* 0x002fe400078e00ff */
[----:B------:R-:W-:-:S04]  /*94b0*/  IMAD.HI R4, R4, 0x2aaaaaab, RZ ;  /* 0x2aaaaaab04047827 */ /* 0x000fc800078e02ff */
[----:B------:R-:W-:Y:S01]  /*94c0*/  IMAD.MOV.U32 R16, RZ, RZ, 0x1 ;  /* 0x00000001ff107424 */ /* 0x000fe200078e00ff */
[----:B------:R-:W-:-:S04]  /*94d0*/  SHF.R.U32.HI R3, RZ, 0x1f, R4 ;  /* 0x0000001fff037819 */ /* 0x000fc80000011604 */
[----:B------:R-:W-:-:S04]  /*94e0*/  LEA.HI.SX32 R3, R4, R3, 0x1c ;  /* 0x0000000304037211 */ /* 0x000fc800078fe2ff */
[C---:B------:R-:W-:Y:S01]  /*94f0*/  ISETP.GT.AND P0, PT, R3.reuse, R0, PT ;  /* 0x000000000300720c */ /* 0x040fe20003f04270 */
[----:B------:R-:W-:Y:S02]  /*9500*/  IMAD.MOV.U32 R0, RZ, RZ, 0x1 ;  /* 0x00000001ff007424 */ /* 0x000fe400078e00ff */
[----:B------:R-:W-:Y:S01]  /*9510*/  IMAD.IADD R8, R3, 0x1, R8 ;  /* 0x0000000103087824 */ /* 0x000fe200078e0208 */
[----:B------:R-:W-:-:S04]  /*9520*/  SEL R9, R9, 0xffffffff, P0 ;  /* 0xffffffff09097807 */ /* 0x000fc80000000000 */
        /* <DEDUP_REMOVED lines=41> */
.L_x_3439:
        /* <DEDUP_REMOVED lines=11> */
.L_x_3440:
[----:B------:R-:W-:Y:S05]  /*9870*/  @!P0 BRA `(.L_x_3441) ;  /* 0x00000000000c8947 */ /* 0x000fea0003800000 */
[----:B------:R-:W2:Y:S04]  /*9880*/  LDG.E R5, desc[UR38][R2.64] ;  /* 0x0000002602057981 */ /* 0x000ea8000c1e1900 */
[----:B------:R-:W2:Y:S02]  /*9890*/  LDG.E R4, desc[UR38][R2.64+0x4] ;  /* 0x0000042602047981 */ /* 0x000ea4000c1e1900 */
[----:B--2---:R-:W-:-:S07]  /*98a0*/  IMAD.IADD R4, R4, 0x1, -R5 ;  /* 0x0000000104047824 */ /* 0x004fce00078e0a05 */
.L_x_3441:
        /* <DEDUP_REMOVED lines=22> */
[C---:B------:R-:W-:Y:S01]  /*9a10*/  R2UR UR29, R9.reuse ;  /* 0x00000000091d72ca */ /* 0x040fe200000e0000 */
[----:B------:R-:W-:Y:S01]  /*9a20*/  UIMAD.WIDE.U32 UR4, UR28, UR10, UR8 ;  /* 0x0000000a1c0472a5 */ /* 0x000fe2000f8e0008 */
[----:B------:R-:W-:Y:S01]  /*9a30*/  SEL R2, R2, RZ, !P1 ;  /* 0x000000ff02027207 */ /* 0x000fe20004800000 */
[----:B------:R-:W-:Y:S01]  /*9a40*/  UIMAD UR10, UR7, UR10, URZ ;  /* 0x0000000a070a72a4 */ /* 0x000fe2000f8e023f */
[----:B------:R-:W-:Y:S01]  /*9a50*/  R2UR UR35, R8 ;  /* 0x00000000082372ca */ /* 0x000fe200000e0000 */
[----:B------:R-:W-:Y:S01]  /*9a60*/  ULDC.64 UR12, c[0x0][0x730] ;  /* 0x0001cc00000c7ab9 */ /* 0x000fe20000000a00 */
[----:B------:R-:W-:Y:S01]  /*9a70*/  R2UR UR14, R2 ;  /* 0x00000000020e72ca */ /* 0x000fe200000e0000 */
[----:B------:R-:W-:Y:S01]  /*9a80*/  UIMAD UR10, UR28, UR11, UR10 ;  /* 0x0000000b1c0a72a4 */ /* 0x000fe2000f8e020a */
[----:B------:R-:W-:Y:S01]  /*9a90*/  SEL R9, R9, RZ, !P0 ;  /* 0x000000ff09097207 */ /* 0x000fe20004000000 */
[----:B------:R-:W-:Y:S01]  /*9aa0*/  UIMAD UR7, UR7, UR12, URZ ;  /* 0x0000000c070772a4 */ /* 0x000fe2000f8e023f */
[----:B------:R-:W-:Y:S01]  /*9ab0*/  BSSY B0, `(.L_x_3438) ;  /* 0x000020d000007945 */ /* 0x000fe20003800000 */
[----:B------:R-:W-:Y:S01]  /*9ac0*/  ULDC UR11, c[0x0][0x2e8] ;  /* 0x0000ba00000b7ab9 */ /* 0x000fe20000000800 */
[----:B------:R-:W-:Y:S01]  /*9ad0*/  UIMAD.WIDE.U32 UR8, UR28, UR12, UR8 ;  /* 0x0000000c1c0872a5 */ /* 0x000fe2000f8e0008 */
[----:B------:R-:W-:Y:S01]  /*9ae0*/  R2UR UR37, R9 ;  /* 0x00000000092572ca */ /* 0x000fe200000e0000 */
[----:B------:R-:W-:Y:S01]  /*9af0*/  UISETP.NE.AND UP0, UPT, UR11, 0x1, UPT ;  /* 0x000000010b00788c */ /* 0x000fe2000bf05270 */
[----:B------:R-:W-:Y:S01]  /*9b00*/  R2UR UR11, R12 ;  /* 0x000000000c0b72ca */ /* 0x000fe200000e0000 */
[----:B------:R-:W-:Y:S01]  /*9b10*/  UIMAD UR7, UR28, UR13, UR7 ;  /* 0x0000000d1c0772a4 */ /* 0x000fe2000f8e0207 */
[----:B------:R-:W-:Y:S01]  /*9b20*/  IMAD.MOV.U32 R2, RZ, RZ, RZ ;  /* 0x000000ffff027224 */ /* 0x000fe200078e00ff */
[----:B------:R-:W-:Y:S01]  /*9b30*/  VOTEU.ANY UP1, P1 ;  /* 0x00000000003f7886 */ /* 0x000fe20000820100 */
[----:B------:R-:W-:Y:S01]  /*9b40*/  ELECT P0, URZ, PT ;  /* 0x00000000003f782f */ /* 0x000fe20003800000 */
[----:B------:R-:W-:Y:S01]  /*9b50*/  IMAD.MOV.U32 R16, RZ, RZ, 0x1 ;  /* 0x00000001ff107424 */ /* 0x000fe200078e00ff */
[----:B------:R-:W-:Y:S01]  /*9b60*/  ULDC.64 UR12, c[0x0][0x720] ;  /* 0x0001c800000c7ab9 */ /* 0x000fe20000000a00 */
[----:B------:R-:W-:-:S02]  /*9b70*/  UIADD3 UR9, UR9, UR7, URZ ;  /* 0x0000000709097290 */ /* 0x000fc4000fffe03f */
[----:B------:R-:W-:Y:S01]  /*9b80*/  USEL UR29, UR29, URZ, !UP1 ;  /* 0x0000003f1d1d7287 */ /* 0x000fe2000c800000 */
[----:B------:R-:W-:Y:S01]  /*9b90*/  ULDC.64 UR16, c[0x0][0x738] ;  /* 0x0001ce0000107ab9 */ /* 0x000fe20000000a00 */
[----:B------:R-:W-:Y:S02]  /*9ba0*/  UIADD3 UR5, UR5, UR10, URZ ;  /* 0x0000000a05057290 */ /* 0x000fe4000fffe03f */
[----:B------:R-:W-:Y:S02]  /*9bb0*/  UIMAD UR7, UR14, UR12, URZ ;  /* 0x0000000c0e0772a4 */ /* 0x000fe4000f8e023f */
[----:B------:R-:W-:Y:S02]  /*9bc0*/  UIMAD UR10, UR14, UR16, URZ ;  /* 0x000000100e0a72a4 */ /* 0x000fe4000f8e023f */
[----:B------:R-:W-:Y:S02]  /*9bd0*/  UIMAD.WIDE.U32 UR14, UR16, UR29, UR8 ;  /* 0x0000001d100e72a5 */ /* 0x000fe4000f8e0008 */
[----:B------:R-:W-:Y:S01]  /*9be0*/  UIMAD.WIDE.U32 UR22, UR12, UR29, UR4 ;  /* 0x0000001d0c1672a5 */ /* 0x000fe2000f8e0004 */
[----:B------:R-:W-:Y:S01]  /*9bf0*/  @UP0 ULDC UR8, c[0x0][0x2ec] ;  /* 0x0000bb0000080ab9 */ /* 0x000fe20000000800 */
[----:B------:R-:W-:-:S02]  /*9c00*/  UIMAD UR5, UR13, UR29, UR7 ;  /* 0x0000001d0d0572a4 */ /* 0x000fc4000f8e0207 */
[----:B------:R-:W-:Y:S01]  /*9c10*/  UIMAD.WIDE.U32 UR8, UR28, UR8, URZ ;  /* 0x000000081c0872a5 */ /* 0x000fe2000f8e003f */
[----:B------:R-:W-:Y:S01]  /*9c20*/  @UP0 ULDC UR7, c[0x0][0x2f0] ;  /* 0x0000bc0000070ab9 */ /* 0x000fe20000000800 */
[----:B------:R-:W-:Y:S01]  /*9c30*/  UMOV UR36, UR28 ;  /* 0x0000001c00247c82 */ /* 0x000fe20008000000 */
[----:B------:R-:W-:Y:S02]  /*9c40*/  UIMAD UR4, UR17, UR29, UR10 ;  /* 0x0000001d110472a4 */ /* 0x000fe4000f8e020a */
[----:B------:R-:W-:Y:S02]  /*9c50*/  UIMAD UR35, UR35, 0x60, UR11 ;  /* 0x00000060232378a4 */ /* 0x000fe4000f8e020b */
        /* <DEDUP_REMOVED lines=14> */
.L_x_3479:
        /* <DEDUP_REMOVED lines=9> */
.L_x_3444:
        /* <DEDUP_REMOVED lines=112> */
.L_x_3455:
[----:B-1----:R-:W-:-:S05]  /*a4d0*/  IMAD.MOV.U32 R6, RZ, RZ, 0x1 ;  /* 0x00000001ff067424 */ /* 0x002fca00078e00ff */
[----:B------:R-:W-:-:S04]  /*a4e0*/  SHF.L.U32 R6, R6, 0x1f, RZ ;  /* 0x0000001f06067819 */ /* 0x000fc800000006ff */
[----:B------:R-:W1:Y:S02]  /*a4f0*/  SYNCS.PHASECHK.TRANS64.TRYWAIT P1, [R0+URZ+0x36438], R6 ;  /* 0x03643806000075a7 */ /* 0x000e64000802017f */
[----:B-1----:R-:W-:Y:S05]  /*a500*/  @!P1 BRA `(.L_x_3447) ;  /* 0x0000001800f49947 */ /* 0x002fea0003800000 */
.L_x_3480:
[----:B------:R-:W-:Y:S05]  /*a510*/  @P0 BRA `(.L_x_3448) ;  /* 0x0000000000140947 */ /* 0x000fea0003800000 */
[----:B------:R-:W-:Y:S01]  /*a520*/  ISETP.NE.AND P1, PT, R18, RZ, PT ;  /* 0x000000ff1200720c */ /* 0x000fe20003f25270 */
[----:B------:R-:W-:-:S04]  /*a530*/  IMAD.MOV.U32 R3, RZ, RZ, 0x6100 ;  /* 0x00006100ff037424 */ /* 0x000fc800078e00ff */
[----:B------:R2:W-:Y:S08]  /*a540*/  SYNCS.ARRIVE.TRANS64 RZ, [R0+URZ+0x36430], R3 ;  /* 0x0364300300ff79a7 */ /* 0x0005f0000800003f */
[----:B------:R-:W-:Y:S05]  /*a550*/  @!P1 BRA `(.L_x_3448) ;  /* 0x0000000000049947 */ /* 0x000fea0003800000 */
[----:B------:R-:W-:Y:S01]  /*a560*/  BPT.TRAP 0x1 ;  /* 0x000000040000795c */ /* 0x000fe20000300000 */
.L_x_3448:
        /* <DEDUP_REMOVED lines=48> */
.L_x_3481:
[----:B------:R-:W-:Y:S05]  /*a870*/  @P0 BRA `(.L_x_3450) ;  /* 0x0000000000140947 */ /* 0x000fea0003800000 */
[----:B------:R-:W-:Y:S01]  /*a880*/  ISETP.NE.AND P1, PT, R18, RZ, PT ;  /* 0x000000ff1200720c */ /* 0x000fe20003f25270 */
[----:B--2---:R-:W-:-:S04]  /*a890*/  IMAD.MOV.U32 R3, RZ, RZ, 0x6100 ;  /* 0x00006100ff037424 */ /* 0x004fc800078e00ff */
[----:B------:R3:W-:Y:S08]  /*a8a0*/  SYNCS.ARRIVE.TRANS64 RZ, [R0+URZ+0x36418], R3 ;  /* 0x0364180300ff79a7 */ /* 0x0007f0000800003f */
[----:B------:R-:W-:Y:S05]  /*a8b0*/  @!P1 BRA `(.L_x_3450) ;  /* 0x0000000000049947 */ /* 0x000fea0003800000 */
[----:B------:R-:W-:Y:S01]  /*a8c0*/  BPT.TRAP 0x1 ;  /* 0x000000040000795c */ /* 0x000fe20000300000 */
.L_x_3450:
        /* <DEDUP_REMOVED lines=47> */
.L_x_3482:
        /* <DEDUP_REMOVED lines=8> */
.L_x_3452:
        /* <DEDUP_REMOVED lines=37> */
.L_x_3484:
[----:B------:R-:W-:Y:S05]  /*ae90*/  @P0 BRA `(.L_x_3454) ;  /* 0x0000000000140947 */ /* 0x000fea0003800000 */
[----:B------:R-:W-:Y:S01]  /*aea0*/  ISETP.NE.AND P1, PT, R18, RZ, PT ;  /* 0x000000ff1200720c */ /* 0x000fe20003f25270 */
[----:B--2---:R-:W-:-:S04]  /*aeb0*/  IMAD.MOV.U32 R5, RZ, RZ, 0x6100 ;  /* 0x00006100ff057424 */ /* 0x004fc800078e00ff */
[----:B------:R3:W-:Y:S08]  /*aec0*/  SYNCS.ARRIVE.TRANS64 RZ, [R0+URZ+0x36410], R5 ;  /* 0x0364100500ff79a7 */ /* 0x0007f0000800003f */
[----:B------:R-:W-:Y:S05]  /*aed0*/  @!P1 BRA `(.L_x_3454) ;  /* 0x0000000000049947 */ /* 0x000fea0003800000 */
[----:B------:R-:W-:Y:S01]  /*aee0*/  BPT.TRAP 0x1 ;  /* 0x000000040000795c */ /* 0x000fe20000300000 */
.L_x_3454:
        /* <DEDUP_REMOVED lines=44> */
.L_x_3446:
[----:B------:R-:W-:Y:S01]  /*b1b0*/  ISETP.NE.AND P1, PT, R20, RZ, PT ;  /* 0x000000ff1400720c */ /* 0x000fe20003f25270 */
[----:B------:R-:W-:Y:S02]  /*b1c0*/  IMAD.MOV.U32 R16, RZ, RZ, 0x1 ;  /* 0x00000001ff107424 */ /* 0x000fe400078e00ff */
[----:B------:R-:W-:-:S10]  /*b1d0*/  IMAD.MOV.U32 R5, RZ, RZ, R14 ;  /* 0x000000ffff057224 */ /* 0x000fd400078e000e */
[----:B------:R-:W-:Y:S05]  /*b1e0*/  @!P1 BRA `(.L_x_3445) ;  /* 0x00000004008c9947 */ /* 0x000fea0003800000 */
[----:B------:R-:W2:Y:S02]  /*b1f0*/  SYNCS.PHASECHK.TRANS64.TRYWAIT P1, [R0+URZ+0x36438], R6 ;  /* 0x03643806000075a7 */ /* 0x000ea4000802017f */
[----:B--2---:R-:W-:Y:S05]  /*b200*/  @!P1 BRA `(.L_x_3456) ;  /* 0x0000001000149947 */ /* 0x004fea0003800000 */
.L_x_3485:
[----:B------:R-:W-:Y:S05]  /*b210*/  @P0 BRA `(.L_x_3457) ;  /* 0x0000000000140947 */ /* 0x000fea0003800000 */
[----:B------:R-:W-:Y:S01]  /*b220*/  ISETP.NE.AND P1, PT, R18, RZ, PT ;  /* 0x000000ff1200720c */ /* 0x000fe20003f25270 */
[----:B------:R-:W-:-:S04]  /*b230*/  IMAD.MOV.U32 R5, RZ, RZ, 0x6100 ;  /* 0x00006100ff057424 */ /* 0x000fc800078e00ff */
[----:B------:R3:W-:Y:S08]  /*b240*/  SYNCS.ARRIVE.TRANS64 RZ, [R0+URZ+0x36430], R5 ;  /* 0x0364300500ff79a7 */ /* 0x0007f0000800003f */
[----:B------:R-:W-:Y:S05]  /*b250*/  @!P1 BRA `(.L_x_3457) ;  /* 0x0000000000049947 */ /* 0x000fea0003800000 */
[----:B------:R-:W-:Y:S01]  /*b260*/  BPT.TRAP 0x1 ;  /* 0x000000040000795c */ /* 0x000fe20000300000 */
.L_x_3457:
        /* <DEDUP_REMOVED lines=42> */
.L_x_3486:
[----:B------:R-:W-:Y:S01]  /*b510*/  IMAD.MOV.U32 R16, RZ, RZ, RZ ;  /* 0x000000ffff107224 */ /* 0x000fe200078e00ff */
[----:B------:R-:W-:Y:S06]  /*b520*/  @P0 BRA `(.L_x_3459) ;  /* 0x0000000000140947 */ /* 0x000fec0003800000 */
[----:B------:R-:W-:Y:S01]  /*b530*/  ISETP.NE.AND P1, PT, R18, RZ, PT ;  /* 0x000000ff1200720c */ /* 0x000fe20003f25270 */
[----:B-1----:R-:W-:-:S04]  /*b540*/  IMAD.MOV.U32 R5, RZ, RZ, 0x6100 ;  /* 0x00006100ff057424 */ /* 0x002fc800078e00ff */
[----:B------:R2:W-:Y:S08]  /*b550*/  SYNCS.ARRIVE.TRANS64 RZ, [R0+URZ+0x36418], R5 ;  /* 0x0364180500ff79a7 */ /* 0x0005f0000800003f */
[----:B------:R-:W-:Y:S05]  /*b560*/  @!P1 BRA `(.L_x_3459) ;  /* 0x0000000000049947 */ /* 0x000fea0003800000 */
[----:B------:R-:W-:Y:S01]  /*b570*/  BPT.TRAP 0x1 ;  /* 0x000000040000795c */ /* 0x000fe20000300000 */
.L_x_3459:
        /* <DEDUP_REMOVED lines=42> */
.L_x_3445:
[----:B------:R-:W-:-:S04]  /*b820*/  SHF.L.U32 R3, R16, 0x1f, RZ ;  /* 0x0000001f10037819 */ /* 0x000fc800000006ff */
[----:B------:R-:W2:Y:S02]  /*b830*/  SYNCS.PHASECHK.TRANS64.TRYWAIT P1, [R0+URZ+0x36438], R3 ;  /* 0x03643803000075a7 */ /* 0x000ea4000802017f */
[----:B--2---:R-:W-:Y:S05]  /*b840*/  @!P1 BRA `(.L_x_3460) ;  /* 0x0000000800ac9947 */ /* 0x004fea0003800000 */
.L_x_3487:
[----:B------:R-:W-:Y:S05]  /*b850*/  @P0 BRA `(.L_x_3461) ;  /* 0x0000000000180947 */ /* 0x000fea0003800000 */
[----:B------:R-:W3:Y:S01]  /*b860*/  S2R R2, SR_TID.X ;  /* 0x0000000000027919 */ /* 0x000ee20000002100 */
[----:B--2---:R-:W-:-:S04]  /*b870*/  IMAD.MOV.U32 R3, RZ, RZ, 0x6100 ;  /* 0x00006100ff037424 */ /* 0x004fc800078e00ff */
[----:B------:R4:W-:Y:S01]  /*b880*/  SYNCS.ARRIVE.TRANS64 RZ, [R0+URZ+0x36430], R3 ;  /* 0x0364300300ff79a7 */ /* 0x0009e2000800003f */
[----:B---3--:R-:W-:-:S13]  /*b890*/  LOP3.LUT P0, RZ, R2, 0x1f, RZ, 0xc0, !PT ;  /* 0x0000001f02ff7812 */ /* 0x008fda000780c0ff */
[----:B----4-:R-:W-:Y:S05]  /*b8a0*/  @!P0 BRA `(.L_x_3461) ;  /* 0x0000000000048947 */ /* 0x010fea0003800000 */
[----:B------:R-:W-:Y:S01]  /*b8b0*/  BPT.TRAP 0x1 ;  /* 0x000000040000795c */ /* 0x000fe20000300000 */
.L_x_3461:
        /* <DEDUP_REMOVED lines=44> */
.L_x_3442:
[----:B------:R-:W-:Y:S05]  /*bb80*/  BSYNC B0 ;  /* 0x0000000000007941 */ /* 0x000fea0003800000 */
.L_x_3438:
[----:B------:R-:W-:-:S03]  /*bb90*/  UMOV UR7, 0xffffffff ;  /* 0xffffffff00077882 */ /* 0x000fc60000000000 */
[----:B------:R-:W-:Y:S05]  /*bba0*/  BRA.DIV UR7, `(.L_x_3462) ;  /* 0x0000000607e87947 */ /* 0x000fea000b800000 */
[----:B------:R-:W-:-:S13]  /*bbb0*/  ELECT P6, URZ, PT ;  /* 0x00000000003f782f */ /* 0x000fda00038c0000 */
.L_x_3490:
[----:B------:R-:W-:Y:S05]  /*bbc0*/  @!P6 BRA `(.L_x_3302) ;  /* 0x000000000074e947 */ /* 0x000fea0003800000 */
[----:B------:R-:W2:Y:S02]  /*bbd0*/  LDL.LU R3, [R1+0x4] ;  /* 0x0000040001037983 */ /* 0x000ea40000300800 */
[----:B--2---:R-:W-:-:S04]  /*bbe0*/  LOP3.LUT R3, R3, 0x2, RZ, 0xfc, !PT ;  /* 0x0000000203037812 */ /* 0x004fc800078efcff */
[----:B------:R-:W-:-:S13]  /*bbf0*/  ISETP.NE.AND P2, PT, R3, 0x3, PT ;  /* 0x000000030300780c */ /* 0x000fda0003f45270 */
[----:B------:R-:W-:Y:S05]  /*bc00*/  @!P2 BRA `(.L_x_3463) ;  /* 0x000000000004a947 */ /* 0x000fea0003800000 */
[----:B------:R-:W-:Y:S01]  /*bc10*/  BPT.TRAP 0x1 ;  /* 0x000000040000795c */ /* 0x000fe20000300000 */
.L_x_3463:
        /* <DEDUP_REMOVED lines=15> */
.L_x_3491:
[----:B------:R-:W2:Y:S02]  /*bd10*/  SYNCS.PHASECHK.TRANS64.TRYWAIT P0, [R3+URZ], R0 ;  /* 0x00000000030075a7 */ /* 0x000ea4000800017f */
[----:B--2---:R-:W-:Y:S05]  /*bd20*/  @!P0 BRA `(.L_x_3465) ;  /* 0x0000000400bc8947 */ /* 0x004fea0003800000 */
.L_x_3492:
[----:B------:R-:W-:Y:S05]  /*bd30*/  @!P2 BRA `(.L_x_3466) ;  /* 0x000000000004a947 */ /* 0x000fea0003800000 */
[----:B------:R-:W-:Y:S01]  /*bd40*/  BPT.TRAP 0x1 ;  /* 0x000000040000795c */ /* 0x000fe20000300000 */
.L_x_3466:
[----:B------:R-:W-:-:S07]  /*bd50*/  SHF.L.U32 R16, R16, 0x1f, RZ ;  /* 0x0000001f10107819 */ /* 0x000fce00000006ff */
.L_x_3467:
[----:B---3--:R3:W4:Y:S02]  /*bd60*/  SYNCS.PHASECHK.TRANS64.TRYWAIT P0, [R9+URZ+0x36438], R16 ;  /* 0x03643810090075a7 */ /* 0x008724000800017f */
[----:B----4-:R-:W-:Y:S05]  /*bd70*/  @!P0 NANOSLEEP.SYNCS 0x989680 ;  /* 0x009896800000895d */ /* 0x010fea0003900000 */
[----:B------:R-:W4:Y:S02]  /*bd80*/  @!P0 SYNCS.PHASECHK.TRANS64 P0, [R9+URZ+0x36438], R16 ;  /* 0x03643810090085a7 */ /* 0x000f24000800007f */
[----:B----4-:R-:W-:Y:S05]  /*bd90*/  @!P0 BRA `(.L_x_3467) ;  /* 0xfffffffc00f08947 */ /* 0x010fea000383ffff */
.L_x_3302:
[----:B------:R-:W-:Y:S05]  /*bda0*/  BSYNC B6 ;  /* 0x0000000000067941 */ /* 0x000fea0003800000 */
.L_x_3294:
[----:B------:R-:W-:Y:S05]  /*bdb0*/  EXIT ;  /* 0x000000000000794d */ /* 0x000fea0003800000 */
.L_x_3312:
[----:B------:R-:W-:Y:S02]  /*bdc0*/  IMAD.MOV.U32 R12, RZ, RZ, RZ ;  /* 0x000000ffff0c7224 */ /* 0x000fe400078e00ff */
[----:B------:R-:W-:Y:S02]  /*bdd0*/  IMAD.MOV.U32 R11, RZ, RZ, 0x1f ;  /* 0x0000001fff0b7424 */ /* 0x000fe400078e00ff */
[----:B------:R-:W-:-:S07]  /*bde0*/  IMAD.MOV.U32 R15, RZ, RZ, -0x1 ;  /* 0xffffffffff0f7424 */ /* 0x000fce00078e00ff */
[----:B------:R-:W-:Y:S05]  /*bdf0*/  WARPSYNC.COLLECTIVE R15, `(.L_x_3468) ;  /* 0x000000000f087348 */ /* 0x000fea0003c00000 */
[----:B------:R1:W2:Y:S02]  /*be00*/  SHFL.IDX P6, R14, R13, R12, R11 ;  /* 0x0000000c0d0e7389 */ /* 0x0002a400000c000b */
[----:B-12---:R-:W-:Y:S01]  /*be10*/  ENDCOLLECTIVE ;  /* 0x000000000000791b */ /* 0x006fe20003800000 */
.L_x_3468:
[----:B------:R-:W-:Y:S05]  /*be20*/  BRA `(.L_x_3469) ;  /* 0xffffff5800007947 */ /* 0x000fea000383ffff */
.L_x_3314:
[----:B--2---:R-:W-:-:S04]  /*be30*/  IMAD.U32 R0, RZ, RZ, UR36 ;  /* 0x00000024ff007e24 */ /* 0x004fc8000f8e00ff */
[----:B------:R2:W3:Y:S03]  /*be40*/  SYNCS.PHASECHK.TRANS64.TRYWAIT P0, [R0+URZ+0x36400], R10 ;  /* 0x0364000a000075a7 */ /* 0x0004e6000800017f */
[----:B---3--:R-:W-:Y:S05]  /*be50*/  @!P0 NANOSLEEP.SYNCS 0x989680 ;  /* 0x009896800000895d */ /* 0x008fea0003900000 */
[----:B------:R-:W3:Y:S02]  /*be60*/  @!P0 SYNCS.PHASECHK.TRANS64 P0, [R0+URZ+0x36400], R10 ;  /* 0x0364000a000085a7 */ /* 0x000ee4000800007f */
[----:B---3--:R-:W-:Y:S05]  /*be70*/  @!P0 BRA `(.L_x_3314) ;  /* 0xfffffffc00ec8947 */ /* 0x008fea000383ffff */
[----:B------:R-:W-:Y:S05]  /*be80*/  BRA `(.L_x_3313) ;  /* 0xffffff58003c7947 */ /* 0x000fea000383ffff */
.L_x_3318:
[----:B---3--:R3:W4:Y:S02]  /*be90*/  SYNCS.PHASECHK.TRANS64.TRYWAIT P1, [R3+URZ+0x36410], R10 ;  /* 0x0364100a030075a7 */ /* 0x008724000802017f */
[----:B----4-:R-:W-:Y:S05]  /*bea0*/  @!P1 NANOSLEEP.SYNCS 0x989680 ;  /* 0x009896800000995d */ /* 0x010fea0003900000 */
[----:B------:R-:W4:Y:S02]  /*beb0*/  @!P1 SYNCS.PHASECHK.TRANS64 P1, [R3+URZ+0x36410], R10 ;  /* 0x0364100a030095a7 */ /* 0x000f24000802007f */
[----:B----4-:R-:W-:Y:S05]  /*bec0*/  @!P1 BRA `(.L_x_3318) ;  /* 0xfffffffc00f09947 */ /* 0x010fea000383ffff */
[----:B------:R-:W-:Y:S05]  /*bed0*/  BRA `(.L_x_3317) ;  /* 0xffffff5c00fc7947 */ /* 0x000fea000383ffff */
.L_x_3322:
[----:B-1----:R-:W-:-:S04]  /*bee0*/  IMAD.U32 R121, RZ, RZ, UR36 ;  /* 0x00000024ff797e24 */ /* 0x002fc8000f8e00ff */
[----:B------:R1:W2:Y:S03]  /*bef0*/  SYNCS.PHASECHK.TRANS64.TRYWAIT P1, [R121+URZ+0x36430], R14 ;  /* 0x0364300e790075a7 */ /* 0x0002a6000802017f */
[----:B--2---:R-:W-:Y:S05]  /*bf00*/  @!P1 NANOSLEEP.SYNCS 0x989680 ;  /* 0x009896800000995d */ /* 0x004fea0003900000 */
[----:B------:R-:W2:Y:S02]  /*bf10*/  @!P1 SYNCS.PHASECHK.TRANS64 P1, [R121+URZ+0x36430], R14 ;  /* 0x0364300e790095a7 */ /* 0x000ea4000802007f */
[----:B--2---:R-:W-:Y:S05]  /*bf20*/  @!P1 BRA `(.L_x_3322) ;  /* 0xfffffffc00ec9947 */ /* 0x004fea000383ffff */
[----:B------:R-:W-:Y:S05]  /*bf30*/  BRA `(.L_x_3321) ;  /* 0xffffff6800207947 */ /* 0x000fea000383ffff */
.L_x_3386:
[----:B------:R-:W-:Y:S01]  /*bf40*/  BSSY B0, `(.L_x_3470) ;  /* 0x0000005000007945 */ /* 0x000fe20003800000 */
[----:B------:R-:W-:-:S07]  /*bf50*/  IMAD.MOV.U32 R15, RZ, RZ, -0x1 ;  /* 0xffffffffff0f7424 */ /* 0x000fce00078e00ff */
[----:B------:R-:W-:Y:S05]  /*bf60*/  WARPSYNC.COLLECTIVE R15, `(.L_x_3471) ;  /* 0x000000000f087348 */ /* 0x000fea0003c00000 */
[----:B------:R-:W-:Y:S01]  /*bf70*/  NOP ;  /* 0x0000000000007918 */ /* 0x000fe20000000000 */
[----:B------:R-:W-:Y:S01]  /*bf80*/  ENDCOLLECTIVE ;  /* 0x000000000000791b */ /* 0x000fe20003800000 */
.L_x_3471:
[----:B------:R-:W-:Y:S05]  /*bf90*/  BSYNC B0 ;  /* 0x0000000000007941 */ /* 0x000fea0003800000 */
.L_x_3470:
[----:B------:R-:W-:Y:S05]  /*bfa0*/  BRA `(.L_x_3472) ;  /* 0xffffffbc00187947 */ /* 0x000fea000383ffff */
.L_x_3403:
[----:B------:R-:W-:Y:S01]  /*bfb0*/  BSSY B0, `(.L_x_3473) ;  /* 0x0000005000007945 */ /* 0x000fe20003800000 */
[----:B------:R-:W-:-:S07]  /*bfc0*/  IMAD.MOV.U32 R15, RZ, RZ, -0x1 ;  /* 0xffffffffff0f7424 */ /* 0x000fce00078e00ff */
[----:B------:R-:W-:Y:S05]  /*bfd0*/  WARPSYNC.COLLECTIVE R15, `(.L_x_3474) ;  /* 0x000000000f087348 */ /* 0x000fea0003c00000 */
[----:B------:R-:W-:Y:S01]  /*bfe0*/  NOP ;  /* 0x0000000000007918 */ /* 0x000fe20000000000 */
[----:B------:R-:W-:Y:S01]  /*bff0*/  ENDCOLLECTIVE ;  /* 0x000000000000791b */ /* 0x000fe20003800000 */
.L_x_3474:
[----:B------:R-:W-:Y:S05]  /*c000*/  BSYNC B0 ;  /* 0x0000000000007941 */ /* 0x000fea0003800000 */
.L_x_3473:
[----:B------:R-:W-:Y:S05]  /*c010*/  BRA `(.L_x_3475) ;  /* 0xffffffc4002c7947 */ /* 0x000fea000383ffff */
.L_x_3419:
[----:B------:R-:W-:Y:S01]  /*c020*/  BSSY B0, `(.L_x_3476) ;  /* 0x0000005000007945 */ /* 0x000fe20003800000 */
[----:B------:R-:W-:-:S07]  /*c030*/  IMAD.MOV.U32 R15, RZ, RZ, -0x1 ;  /* 0xffffffffff0f7424 */ /* 0x000fce00078e00ff */
[----:B------:R-:W-:Y:S05]  /*c040*/  WARPSYNC.COLLECTIVE R15, `(.L_x_3477) ;  /* 0x000000000f087348 */ /* 0x000fea0003c00000 */
[----:B------:R-:W-:Y:S01]  /*c050*/  NOP ;  /* 0x0000000000007918 */ /* 0x000fe20000000000 */
[----:B------:R-:W-:Y:S01]  /*c060*/  ENDCOLLECTIVE ;  /* 0x000000000000791b */ /* 0x000fe20003800000 */
.L_x_3477:
[----:B------:R-:W-:Y:S05]  /*c070*/  BSYNC B0 ;  /* 0x0000000000007941 */ /* 0x000fea0003800000 */
.L_x_3476:
[----:B------:R-:W-:Y:S05]  /*c080*/  BRA `(.L_x_3478) ;  /* 0xffffffc800b87947 */ /* 0x000fea000383ffff */
.L_x_3443:
[----:B-1----:R1:W2:Y:S02]  /*c090*/  SYNCS.PHASECHK.TRANS64.TRYWAIT P1, [R0+URZ+0x36420], R6 ;  /* 0x03642006000075a7 */ /* 0x0022a4000802017f */
[----:B--2---:R-:W-:Y:S05]  /*c0a0*/  @!P1 NANOSLEEP.SYNCS 0x989680 ;  /* 0x009896800000995d */ /* 0x004fea0003900000 */
[----:B------:R-:W2:Y:S02]  /*c0b0*/  @!P1 SYNCS.PHASECHK.TRANS64 P1, [R0+URZ+0x36420], R6 ;  /* 0x03642006000095a7 */ /* 0x000ea4000802007f */
[----:B--2---:R-:W-:Y:S05]  /*c0c0*/  @!P1 BRA `(.L_x_3443) ;  /* 0xfffffffc00f09947 */ /* 0x004fea000383ffff */
[----:B------:R-:W-:Y:S05]  /*c0d0*/  BRA `(.L_x_3479) ;  /* 0xffffffdc00187947 */ /* 0x000fea000383ffff */
.L_x_3447:
[----:B-1----:R1:W2:Y:S02]  /*c0e0*/  SYNCS.PHASECHK.TRANS64.TRYWAIT P1, [R0+URZ+0x36438], R6 ;  /* 0x03643806000075a7 */ /* 0x0022a4000802017f */
[----:B--2---:R-:W-:Y:S05]  /*c0f0*/  @!P1 NANOSLEEP.SYNCS 0x989680 ;  /* 0x009896800000995d */ /* 0x004fea0003900000 */
[----:B------:R-:W2:Y:S02]  /*c100*/  @!P1 SYNCS.PHASECHK.TRANS64 P1, [R0+URZ+0x36438], R6 ;  /* 0x03643806000095a7 */ /* 0x000ea4000802007f */
[----:B--2---:R-:W-:Y:S05]  /*c110*/  @!P1 BRA `(.L_x_3447) ;  /* 0xfffffffc00f09947 */ /* 0x004fea000383ffff */
[----:B------:R-:W-:Y:S05]  /*c120*/  BRA `(.L_x_3480) ;  /* 0xffffffe000f87947 */ /* 0x000fea000383ffff */
.L_x_3449:
[----:B--2---:R2:W3:Y:S02]  /*c130*/  SYNCS.PHASECHK.TRANS64.TRYWAIT P1, [R0+URZ+0x36428], R3 ;  /* 0x03642803000075a7 */ /* 0x0044e4000802017f */
[----:B---3--:R-:W-:Y:S05]  /*c140*/  @!P1 NANOSLEEP.SYNCS 0x989680 ;  /* 0x009896800000995d */ /* 0x008fea0003900000 */
[----:B------:R-:W3:Y:S02]  /*c150*/  @!P1 SYNCS.PHASECHK.TRANS64 P1, [R0+URZ+0x36428], R3 ;  /* 0x03642803000095a7 */ /* 0x000ee4000802007f */
[----:B---3--:R-:W-:Y:S05]  /*c160*/  @!P1 BRA `(.L_x_3449) ;  /* 0xfffffffc00f09947 */ /* 0x008fea000383ffff */
[----:B------:R-:W-:Y:S05]  /*c170*/  BRA `(.L_x_3481) ;  /* 0xffffffe400bc7947 */ /* 0x000fea000383ffff */
.L_x_3451:
        /* <DEDUP_REMOVED lines=8> */
.L_x_3453:
[----:B------:R-:W-:-:S07]  /*c200*/  SHF.L.U32 R5, R7, 0x1f, RZ ;  /* 0x0000001f07057819 */ /* 0x000fce00000006ff */
.L_x_3483:
[----:B--2---:R2:W3:Y:S02]  /*c210*/  SYNCS.PHASECHK.TRANS64.TRYWAIT P1, [R0+URZ+0x36420], R5 ;  /* 0x03642005000075a7 */ /* 0x0044e4000802017f */
[----:B---3--:R-:W-:Y:S05]  /*c220*/  @!P1 NANOSLEEP.SYNCS 0x989680 ;  /* 0x009896800000995d */ /* 0x008fea0003900000 */
[----:B------:R-:W3:Y:S02]  /*c230*/  @!P1 SYNCS.PHASECHK.TRANS64 P1, [R0+URZ+0x36420], R5 ;  /* 0x03642005000095a7 */ /* 0x000ee4000802007f */
[----:B---3--:R-:W-:Y:S05]  /*c240*/  @!P1 BRA `(.L_x_3483) ;  /* 0xfffffffc00f09947 */ /* 0x008fea000383ffff */
[----:B------:R-:W-:Y:S05]  /*c250*/  BRA `(.L_x_3484) ;  /* 0xffffffec000c7947 */ /* 0x000fea000383ffff */
.L_x_3456:
[----:B--2---:R2:W3:Y:S02]  /*c260*/  SYNCS.PHASECHK.TRANS64.TRYWAIT P1, [R0+URZ+0x36438], R6 ;  /* 0x03643806000075a7 */ /* 0x0044e4000802017f */
[----:B---3--:R-:W-:Y:S05]  /*c270*/  @!P1 NANOSLEEP.SYNCS 0x989680 ;  /* 0x009896800000995d */ /* 0x008fea0003900000 */
[----:B------:R-:W3:Y:S02]  /*c280*/  @!P1 SYNCS.PHASECHK.TRANS64 P1, [R0+URZ+0x36438], R6 ;  /* 0x03643806000095a7 */ /* 0x000ee4000802007f */
[----:B---3--:R-:W-:Y:S05]  /*c290*/  @!P1 BRA `(.L_x_3456) ;  /* 0xfffffffc00f09947 */ /* 0x008fea000383ffff */
[----:B------:R-:W-:Y:S05]  /*c2a0*/  BRA `(.L_x_3485) ;  /* 0xffffffec00d87947 */ /* 0x000fea000383ffff */
.L_x_3458:
[----:B-1----:R1:W2:Y:S02]  /*c2b0*/  SYNCS.PHASECHK.TRANS64.TRYWAIT P1, [R0+URZ+0x36428], R5 ;  /* 0x03642805000075a7 */ /* 0x0022a4000802017f */
[----:B--2---:R-:W-:Y:S05]  /*c2c0*/  @!P1 NANOSLEEP.SYNCS 0x989680 ;  /* 0x009896800000995d */ /* 0x004fea0003900000 */
[----:B------:R-:W2:Y:S02]  /*c2d0*/  @!P1 SYNCS.PHASECHK.TRANS64 P1, [R0+URZ+0x36428], R5 ;  /* 0x03642805000095a7 */ /* 0x000ea4000802007f */
[----:B--2---:R-:W-:Y:S05]  /*c2e0*/  @!P1 BRA `(.L_x_3458) ;  /* 0xfffffffc00f09947 */ /* 0x004fea000383ffff */
[----:B------:R-:W-:Y:S05]  /*c2f0*/  BRA `(.L_x_3486) ;  /* 0xfffffff000847947 */ /* 0x000fea000383ffff */
.L_x_3460:
[----:B--2---:R2:W3:Y:S02]  /*c300*/  SYNCS.PHASECHK.TRANS64.TRYWAIT P1, [R0+URZ+0x36438], R3 ;  /* 0x03643803000075a7 */ /* 0x0044e4000802017f */
[----:B---3--:R-:W-:Y:S05]  /*c310*/  @!P1 NANOSLEEP.SYNCS 0x989680 ;  /* 0x009896800000995d */ /* 0x008fea0003900000 */
[----:B------:R-:W3:Y:S02]  /*c320*/  @!P1 SYNCS.PHASECHK.TRANS64 P1, [R0+URZ+0x36438], R3 ;  /* 0x03643803000095a7 */ /* 0x000ee4000802007f */
[----:B---3--:R-:W-:Y:S05]  /*c330*/  @!P1 BRA `(.L_x_3460) ;  /* 0xfffffffc00f09947 */ /* 0x008fea000383ffff */
[----:B------:R-:W-:Y:S05]  /*c340*/  BRA `(.L_x_3487) ;  /* 0xfffffff400407947 */ /* 0x000fea000383ffff */
.L_x_3462:
[----:B------:R-:W-:Y:S01]  /*c350*/  BSSY B0, `(.L_x_3488) ;  /* 0x0000006000007945 */ /* 0x000fe20003800000 */
[----:B------:R-:W-:-:S07]  /*c360*/  IMAD.MOV.U32 R15, RZ, RZ, -0x1 ;  /* 0xffffffffff0f7424 */ /* 0x000fce00078e00ff */
[----:B------:R-:W-:Y:S05]  /*c370*/  WARPSYNC.COLLECTIVE R15, `(.L_x_3489) ;  /* 0x000000000f0c7348 */ /* 0x000fea0003c00000 */
[----:B------:R-:W-:Y:S02]  /*c380*/  ELECT P6, UR62, PT ;  /* 0x00000000003e782f */ /* 0x000fe400038c0000 */
[----:B------:R-:W-:Y:S01]  /*c390*/  MOV R14, UR62 ;  /* 0x0000003e000e7c02 */ /* 0x000fe20008000f00 */
[----:B------:R-:W-:Y:S10]  /*c3a0*/  ENDCOLLECTIVE ;  /* 0x000000000000791b */ /* 0x000ff40003800000 */
.L_x_3489:
[----:B------:R-:W-:Y:S05]  /*c3b0*/  BSYNC B0 ;  /* 0x0000000000007941 */ /* 0x000fea0003800000 */
.L_x_3488:
[----:B------:R-:W-:Y:S05]  /*c3c0*/  BRA `(.L_x_3490) ;  /* 0xfffffff400fc7947 */ /* 0x000fea000383ffff */
.L_x_3464:
[----:B-1----:R1:W2:Y:S02]  /*c3d0*/  SYNCS.PHASECHK.TRANS64.TRYWAIT P0, [R7+URZ], R4 ;  /* 0x00000004070075a7 */ /* 0x0022a4000800017f */
[----:B--2---:R-:W-:Y:S05]  /*c3e0*/  @!P0 NANOSLEEP.SYNCS 0x989680 ;  /* 0x009896800000895d */ /* 0x004fea0003900000 */
[----:B------:R-:W2:Y:S02]  /*c3f0*/  @!P0 SYNCS.PHASECHK.TRANS64 P0, [R7+URZ], R4 ;  /* 0x00000004070085a7 */ /* 0x000ea4000800007f */
[----:B--2---:R-:W-:Y:S05]  /*c400*/  @!P0 BRA `(.L_x_3464) ;  /* 0xfffffffc00f08947 */ /* 0x004fea000383ffff */
[----:B------:R-:W-:Y:S05]  /*c410*/  BRA `(.L_x_3491) ;  /* 0xfffffff8003c7947 */ /* 0x000fea000383ffff */
.L_x_3465:
[----:B--2---:R2:W3:Y:S02]  /*c420*/  SYNCS.PHASECHK.TRANS64.TRYWAIT P0, [R3+URZ], R0 ;  /* 0x00000000030075a7 */ /* 0x0044e4000800017f */
[----:B---3--:R-:W-:Y:S05]  /*c430*/  @!P0 NANOSLEEP.SYNCS 0x989680 ;  /* 0x009896800000895d */ /* 0x008fea0003900000 */
[----:B------:R-:W3:Y:S02]  /*c440*/  @!P0 SYNCS.PHASECHK.TRANS64 P0, [R3+URZ], R0 ;  /* 0x00000000030085a7 */ /* 0x000ee4000800007f */
[----:B---3--:R-:W-:Y:S05]  /*c450*/  @!P0 BRA `(.L_x_3465) ;  /* 0xfffffffc00f08947 */ /* 0x008fea000383ffff */
[----:B------:R-:W-:Y:S05]  /*c460*/  BRA `(.L_x_3492) ;  /* 0xfffffff800307947 */ /* 0x000fea000383ffff */
.L_x_3493:
        /* <DEDUP_REMOVED lines=9> */
.L_x_3877:


//--------------------- .text._ZN7cutlass13device_kernelIN5flash11enable_sm90INS1_16FlashAttnBwdSm90INS1_25CollectiveMainloopBwdSm90ILi2ELi1ELi1EN4cute5tupleIJNS5_1CILi1EEES8_S8_EEENS6_IJNS7_ILi64EEENS7_ILi96EEENS7_ILi192EEEEEENS_10bfloat16_tEfNS_4arch4Sm90ELb1ELb0ELb1ELb1ELb0ELb0ELb1ELb0ELi3ELi1ELi1ELi1ELb0EEENS1_24CollectiveEpilogueBwdGQAISD_fSG_Li384ELb1ELb0EEENS1_25SingleTileBwdLPTSchedulerILb1ELi96ELb0EEEEEEEEEvNT_6ParamsE --------------------------
	.section	.text._ZN7cutlass13device_kernelIN5flash11enable_sm90INS1_16FlashAttnBwdSm90INS1_25CollectiveMainloopBwdSm90ILi2ELi1ELi1EN4cute5tupleIJNS5_1CILi1EEES8_S8_EEENS6_IJNS7_ILi64EEENS7_ILi96EEENS7_ILi192EEEEEENS_10bfloat16_tEfNS_4arch4Sm90ELb1ELb0ELb1ELb1ELb0ELb0ELb1ELb0ELi3ELi1ELi1ELi1ELb0EEENS1_24CollectiveEpilogueBwdGQAISD_fSG_Li384ELb1ELb0EEENS1_25SingleTileBwdLPTSchedulerILb1ELi96ELb0EEEEEEEEEvNT_6ParamsE,"ax",@progbits
	.align	128
.text._ZN7cutlass13device_kernelIN5flash11enable_sm90INS1_16FlashAttnBwdSm90INS1_25CollectiveMainloopBwdSm90ILi2ELi1ELi1EN4cute5tupleIJNS5_1CILi1EEES8_S8_EEENS6_IJNS7_ILi64EEENS7_ILi96EEENS7_ILi192EEEEEENS_10bfloat16_tEfNS_4arch4Sm90ELb1ELb0ELb1ELb1ELb0ELb0ELb1ELb0ELi3ELi1ELi1ELi1ELb0EEENS1_24CollectiveEpilogueBwdGQAISD_fSG_Li384ELb1ELb0EEENS1_25SingleTileBwdLPTSchedulerILb1ELi96ELb0EEEEEEEEEvNT_6ParamsE:
        .type           _ZN7cutlass13device_kernelIN5flash11enable_sm90INS1_16FlashAttnBwdSm90INS1_25CollectiveMainloopBwdSm90ILi2ELi1ELi1EN4cute5tupleIJNS5_1CILi1EEES8_S8_EEENS6_IJNS7_ILi64EEENS7_ILi96EEENS7_ILi192EEEEEENS_10bfloat16_tEfNS_4arch4Sm90ELb1ELb0ELb1ELb1ELb0ELb0ELb1ELb0ELi3ELi1ELi1ELi1ELb0EEENS1_24CollectiveEpilogueBwdGQAISD_fSG_Li384ELb1ELb0EEENS1_25SingleTileBwdLPTSchedulerILb1ELi96ELb0EEEEEEEEEvNT_6ParamsE,@function
        .size           _ZN7cutlass13device_kernelIN5flash11enable_sm90INS1_16FlashAttnBwdSm90INS1_25CollectiveMainloopBwdSm90ILi2ELi1ELi1EN4cute5tupleIJNS5_1CILi1EEES8_S8_EEENS6_IJNS7_ILi64EEENS7_ILi96EEENS7_ILi192EEEEEENS_10bfloat16_tEfNS_4arch4Sm90ELb1ELb0ELb1ELb1ELb0ELb0ELb1ELb0ELi3ELi1ELi1ELi1ELb0EEENS1_24CollectiveEpilogueBwdGQAISD_fSG_Li384ELb1ELb0EEENS1_25SingleTileBwdLPTSchedulerILb1ELi96ELb0EEEEEEEEEvNT_6ParamsE,(.L_x_3878 - _ZN7cutlass13device_kernelIN5flash11enable_sm90INS1_16FlashAttnBwdSm90INS1_25CollectiveMainloopBwdSm90ILi2ELi1ELi1EN4cute5tupleIJNS5_1CILi1EEES8_S8_EEENS6_IJNS7_ILi64EEENS7_ILi96EEENS7_ILi192EEEEEENS_10bfloat16_tEfNS_4arch4Sm90ELb1ELb0ELb1ELb1ELb0ELb0ELb1ELb0ELi3ELi1ELi1ELi1ELb0EEENS1_24CollectiveEpilogueBwdGQAISD_fSG_Li384ELb1ELb0EEENS1_25SingleTileBwdLPTSchedulerILb1ELi96ELb0EEEEEEEEEvNT_6ParamsE)
        .other          _ZN7cutlass13device_kernelIN5flash11enable_sm90INS1_16FlashAttnBwdSm90INS1_25CollectiveMainloopBwdSm90ILi2ELi1ELi1EN4cute5tupleIJNS5_1CILi1EEES8_S8_EEENS6_IJNS7_ILi64EEENS7_ILi96EEENS7_ILi192EEEEEENS_10bfloat16_tEfNS_4arch4Sm90ELb1ELb0ELb1ELb1ELb0ELb0ELb1ELb0ELi3ELi1ELi1ELi1ELb0EEENS1_24CollectiveEpilogueBwdGQAISD_fSG_Li384ELb1ELb0EEENS1_25SingleTileBwdLPTSchedulerILb1ELi96ELb0EEEEEEEEEvNT_6ParamsE,@"STO_CUDA_ENTRY STV_DEFAULT"
_ZN7cutlass13device_kernelIN5flash11enable_sm90INS1_16FlashAttnBwdSm90INS1_25CollectiveMainloopBwdSm90ILi2ELi1ELi1EN4cute5tupleIJNS5_1CILi1EEES8_S8_EEENS6_IJNS7_ILi64EEENS7_ILi96EEENS7_ILi192EEEEEENS_10bfloat16_tEfNS_4arch4Sm90ELb1ELb0ELb1ELb1ELb0ELb0ELb1ELb0ELi3ELi1ELi1ELi1ELb0EEENS1_24CollectiveEpilogueBwdGQAISD_fSG_Li384ELb1ELb0EEENS1_25SingleTileBwdLPTSchedulerILb1ELi96ELb0EEEEEEEEEvNT_6ParamsE:
        /* <DEDUP_REMOVED lines=23> */
.L_x_3495:
[----:B------:R-:W-:Y:S05]  /*0170*/  BSYNC B0 ;  /* 0x0000000000007941 */ /* 0x000fea0003800000 */
.L_x_3494:
        /* <DEDUP_REMOVED lines=34> */
.L_x_3496:
        /* <DEDUP_REMOVED lines=20> */
.L_x_3497:
        /* <DEDUP_REMOVED lines=9> */
.L_x_3500:
        /* <DEDUP_REMOVED lines=33> */
.L_x_3501:
        /* <DEDUP_REMOVED lines=8> */
.L_x_3502:
        /* <DEDUP_REMOVED lines=19> */
[----:B-1----:R2:W5:Y:S01]  /*0930*/  LDG.E R0, desc[UR38][R2.64] ;  /* 0x0000002602007981 */ /* 0x002562000c1e1900 */
[----:B------:R-:W-:Y:S05]  /*0940*/  BRA `(.L_x_3504) ;  /* 0x00000000002c7947 */ /* 0x000fea0003800000 */
.L_x_3503:
[----:B------:R-:W-:Y:S02]  /*0950*/  ULDC.64 UR4, c[0x0][0x8f8] ;  /* 0x00023e0000047ab9 */ /* 0x000fe40000000a00 */
[----:B------:R-:W-:-:S04]  /*0960*/  ISETP.NE.U32.AND P0, PT, RZ, UR4, PT ;  /* 0x00000004ff007c0c */ /* 0x000fc8000bf05070 */
[----:B------:R-:W-:-:S13]  /*0970*/  ISETP.NE.AND.EX P0, PT, RZ, UR5, PT, P0 ;  /* 0x00000005ff007c0c */ /* 0x000fda000bf05300 */
[----:B------:R-:W-:Y:S05]  /*0980*/  @!P0 BRA `(.L_x_3505) ;  /* 0x0000000000188947 */ /* 0x000fea0003800000 */
[----:B------:R-:W2:Y:S02]  /*0990*/  LDC.64 R2, c[0x0][0x8f8] ;  /* 0x00023e00ff027b82 */ /* 0x000ea40000000a00 */
[----:B--2---:R-:W-:-:S05]  /*09a0*/  IMAD.WIDE R2, R5, 0x4, R2 ;  /* 0x0000000405027825 */ /* 0x004fca00078e0202 */
[----:B-1----:R-:W2:Y:S04]  /*09b0*/  LDG.E R0, desc[UR38][R2.64] ;  /* 0x0000002602007981 */ /* 0x002ea8000c1e1900 */
[----:B------:R-:W2:Y:S02]  /*09c0*/  LDG.E R7, desc[UR38][R2.64+0x4] ;  /* 0x0000042602077981 */ /* 0x000ea4000c1e1900 */
[----:B--2---:R-:W-:Y:S01]  /*09d0*/  IMAD.IADD R0, R7, 0x1, -R0 ;  /* 0x0000000107007824 */ /* 0x004fe200078e0a00 */
[----:B------:R-:W-:Y:S06]  /*09e0*/  BRA `(.L_x_3504) ;  /* 0x0000000000047947 */ /* 0x000fec0003800000 */
.L_x_3505:
[----:B-1----:R-:W1:Y:S02]  /*09f0*/  LDC R0, c[0x0][0x8f4] ;  /* 0x00023d00ff007b82 */ /* 0x002e640000000800 */
.L_x_3504:
[----:B------:R-:W3:Y:S01]  /*0a00*/  LDL R4, [R1+0x10] ;  /* 0x0000100001047983 */ /* 0x000ee20000100800 */
[----:B-1---5:R-:W-:-:S04]  /*0a10*/  VIADD R0, R0, 0x5f ;  /* 0x0000005f00007836 */ /* 0x022fc80000000000 */
[----:B------:R-:W-:-:S05]  /*0a20*/  IMAD.HI R0, R0, 0x2aaaaaab, RZ ;  /* 0x2aaaaaab00007827 */ /* 0x000fca00078e02ff */
[----:B--2---:R-:W-:-:S04]  /*0a30*/  SHF.R.U32.HI R3, RZ, 0x1f, R0 ;  /* 0x0000001fff037819 */ /* 0x004fc80000011600 */
[----:B------:R-:W-:-:S04]  /*0a40*/  LEA.HI.SX32 R3, R0, R3, 0x1c ;  /* 0x0000000300037211 */ /* 0x000fc800078fe2ff */
[----:B---3--:R-:W-:-:S04]  /*0a50*/  ISETP.GE.AND P0, PT, R4, R3, PT ;  /* 0x000000030400720c */ /* 0x008fc80003f06270 */
[----:B------:R-:W-:-:S04]  /*0a60*/  SEL R6, R5, 0xffffffff, !P0 ;  /* 0xffffffff05067807 */ /* 0x000fc80004000000 */
[----:B------:R-:W-:Y:S01]  /*0a70*/  ISETP.GE.AND P0, PT, R6, RZ, PT ;  /* 0x000000ff0600720c */ /* 0x000fe20003f06270 */
[----:B------:R4:W-:-:S12]  /*0a80*/  STL [R1+0xc], R6 ;  /* 0x00000c0601007387 */ /* 0x0009d80000100800 */
[----:B----4-:R-:W-:Y:S05]  /*0a90*/  @!P0 BRA `(.L_x_3506) ;  /* 0x0000008800788947 */ /* 0x010fea0003800000 */
[----:B------:R-:W-:Y:S01]  /*0aa0*/  ULDC.64 UR4, c[0x0][0x780] ;  /* 0x0001e00000047ab9 */ /* 0x000fe20000000a00 */
[----:B------:R-:W1:Y:S01]  /*0ab0*/  LDC R17, c[0x0][0x290] ;  /* 0x0000a400ff117b82 */ /* 0x000e620000000800 */
[----:B------:R-:W-:-:S04]  /*0ac0*/  ISETP.NE.U32.AND P0, PT, RZ, UR4, PT ;  /* 0x00000004ff007c0c */ /* 0x000fc8000bf05070 */
[----:B------:R-:W-:-:S13]  /*0ad0*/  ISETP.NE.AND.EX P0, PT, RZ, UR5, PT, P0 ;  /* 0x00000005ff007c0c */ /* 0x000fda000bf05300 */
[----:B------:R-:W-:Y:S05]  /*0ae0*/  @!P0 BRA `(.L_x_3507) ;  /* 0x0000000000108947 */ /* 0x000fea0003800000 */
[----:B------:R-:W2:Y:S02]  /*0af0*/  LDC.64 R18, c[0x0][0x780] ;  /* 0x0001e000ff127b82 */ /* 0x000ea40000000a00 */
[----:B--2---:R-:W-:-:S06]  /*0b00*/  IMAD.WIDE R18, R6, 0x4, R18 ;  /* 0x0000000406127825 */ /* 0x004fcc00078e0212 */
[----:B------:R2:W5:Y:S01]  /*0b10*/  LDG.E R18, desc[UR38][R18.64] ;  /* 0x0000002612127981 */ /* 0x000562000c1e1900 */
[----:B------:R-:W-:Y:S05]  /*0b20*/  BRA `(.L_x_3508) ;  /* 0x0000000000287947 */ /* 0x000fea0003800000 */
.L_x_3507:
        /* <DEDUP_REMOVED lines=10> */
.L_x_3508:
[----:B------:R-:W-:Y:S02]  /*0bd0*/  ULDC.64 UR4, c[0x0][0x788] ;  /* 0x0001e20000047ab9 */ /* 0x000fe40000000a00 */
[----:B------:R-:W-:-:S04]  /*0be0*/  ISETP.NE.U32.AND P0, PT, RZ, UR4, PT ;  /* 0x00000004ff007c0c */ /* 0x000fc8000bf05070 */
[----:B------:R-:W-:-:S13]  /*0bf0*/  ISETP.NE.AND.EX P0, PT, RZ, UR5, PT, P0 ;  /* 0x00000005ff007c0c */ /* 0x000fda000bf05300 */
[----:B------:R-:W-:Y:S05]  /*0c00*/  @!P0 BRA `(.L_x_3509) ;  /* 0x0000000000108947 */ /* 0x000fea0003800000 */
[----:B------:R-:W4:Y:S02]  /*0c10*/  LDC.64 R2, c[0x0][0x788] ;  /* 0x0001e200ff027b82 */ /* 0x000f240000000a00 */
[----:B----4-:R-:W-:-:S05]  /*0c20*/  IMAD.WIDE R2, R6, 0x4, R2 ;  /* 0x0000000406027825 */ /* 0x010fca00078e0202 */
[----:B-1----:R4:W5:Y:S01]  /*0c30*/  LDG.E R17, desc[UR38][R2.64] ;  /* 0x0000002602117981 */ /* 0x002962000c1e1900 */
[----:B------:R-:W-:Y:S05]  /*0c40*/  BRA `(.L_x_3510) ;  /* 0x0000000000247947 */ /* 0x000fea0003800000 */
.L_x_3509:
[----:B------:R-:W-:Y:S02]  /*0c50*/  ULDC.64 UR4, c[0x0][0x778] ;  /* 0x0001de0000047ab9 */ /* 0x000fe40000000a00 */
[----:B------:R-:W-:-:S04]  /*0c60*/  ISETP.NE.U32.AND P0, PT, RZ, UR4, PT ;  /* 0x00000004ff007c0c */ /* 0x000fc8000bf05070 */
[----:B------:R-:W-:-:S13]  /*0c70*/  ISETP.NE.AND.EX P0, PT, RZ, UR5, PT, P0 ;  /* 0x00000005ff007c0c */ /* 0x000fda000bf05300 */
[----:B------:R-:W-:Y:S05]  /*0c80*/  @!P0 BRA `(.L_x_3510) ;  /* 0x0000000000148947 */ /* 0x000fea0003800000 */
[----:B------:R-:W4:Y:S02]  /*0c90*/  LDC.64 R2, c[0x0][0x778] ;  /* 0x0001de00ff027b82 */ /* 0x000f240000000a00 */
[----:B----4-:R-:W-:-:S05]  /*0ca0*/  IMAD.WIDE R2, R6, 0x4, R2 ;  /* 0x0000000406027825 */ /* 0x010fca00078e0202 */
[----:B-1----:R-:W4:Y:S04]  /*0cb0*/  LDG.E R17, desc[UR38][R2.64] ;  /* 0x0000002602117981 */ /* 0x002f28000c1e1900 */
[----:B------:R-:W4:Y:S02]  /*0cc0*/  LDG.E R0, desc[UR38][R2.64+0x4] ;  /* 0x0000042602007981 */ /* 0x000f24000c1e1900 */
[----:B----4-:R-:W-:-:S07]  /*0cd0*/  IMAD.IADD R17, R0, 0x1, -R17 ;  /* 0x0000000100117824 */ /* 0x010fce00078e0a11 */
.L_x_3510:
[----:B-1-3-5:R-:W-:Y:S01]  /*0ce0*/  IMAD.IADD R0, R18, 0x1, -R17 ;  /* 0x0000000112007824 */ /* 0x02afe200078e0a11 */
[----:B------:R-:W-:Y:S01]  /*0cf0*/  ULDC UR4, c[0x0][0x74c] ;  /* 0x0001d30000047ab9 */ /* 0x000fe20000000800 */
[----:B------:R-:W-:Y:S02]  /*0d00*/  PLOP3.LUT P0, PT, PT, PT, PT, 0x80, 0x0 ;  /* 0x000000000000781c */ /* 0x000fe40003f0f070 */
[----:B------:R-:W-:Y:S01]  /*0d10*/  CS2R R72, SRZ ;  /* 0x0000000000487805 */ /* 0x000fe2000001ff00 */
[----:B----4-:R-:W-:Y:S01]  /*0d20*/  IMAD R2, R4, 0x60, R0 ;  /* 0x0000006004027824 */ /* 0x010fe200078e0200 */
        /* <DEDUP_REMOVED lines=72> */
[----:B------:R1:W3:Y:S01]  /*11b0*/  LDC.64 R14, c[0x4][R2] ;  /* 0x01000000020e7b82 */ /* 0x0002e20000000a00 */
        /* <DEDUP_REMOVED lines=11> */
.L_x_3513:
        /* <DEDUP_REMOVED lines=15> */
.L_x_3512:
        /* <DEDUP_REMOVED lines=20> */
.L_x_3515:
        /* <DEDUP_REMOVED lines=15> */
.L_x_3514:
[----:B------:R-:W1:Y:S01]  /*1590*/  S2R R2, SR_TID.X ;  /* 0x0000000000027919 */ /* 0x000e620000002100 */
[----:B------:R-:W-:Y:S01]  /*15a0*/  UMOV UR4, 0xffffffff ;  /* 0xffffffff00047882 */ /* 0x000fe20000000000 */
[----:B-1----:R-:W-:-:S05]  /*15b0*/  VIADD R0, R2, 0xffffff80 ;  /* 0xffffff8002007836 */ /* 0x002fca0000000000 */
[----:B------:R-:W-:-:S04]  /*15c0*/  SHF.R.S32.HI R3, RZ, 0x1f, R0 ;  /* 0x0000001fff037819 */ /* 0x000fc80000011400 */
[----:B------:R-:W-:-:S04]  /*15d0*/  LEA.HI R2, R3, R0, RZ, 0x7 ;  /* 0x0000000003027211 */ /* 0x000fc800078f38ff */
[----:B------:R-:W-:Y:S01]  /*15e0*/  SHF.R.S32.HI R13, RZ, 0x7, R2 ;  /* 0x00000007ff0d7819 */ /* 0x000fe20000011402 */
[----:B------:R-:W-:Y:S06]  /*15f0*/  BRA.DIV UR4, `(.L_x_3516) ;  /* 0x0000007e04a87947 */ /* 0x000fec000b800000 */
[----:B------:R1:W3:Y:S02]  /*1600*/  SHFL.IDX PT, R14, R13, RZ, 0x1f ;  /* 0x00001fff0d0e7589 */ /* 0x0002e400000e0000 */
.L_x_3612:
[----:B------:R-:W-:Y:S01]  /*1610*/  SHF.L.U32 R10, RZ, 0x1f, RZ ;  /* 0x0000001fff0a7819 */ /* 0x000fe200000006ff */
[----:B---3--:R-:W-:Y:S01]  /*1620*/  IMAD.HI R4, R14, 0x55555556, RZ ;  /* 0x555555560e047827 */ /* 0x008fe200078e02ff */
[----:B------:R-:W-:Y:S02]  /*1630*/  LOP3.LUT R5, R2, 0xffffff80, RZ, 0xc0, !PT ;  /* 0xffffff8002057812 */ /* 0x000fe400078ec0ff */
[----:B------:R-:W3:Y:S01]  /*1640*/  SYNCS.PHASECHK.TRANS64.TRYWAIT P0, [UR36+0x36400], R10 ;  /* 0x0364000aff0075a7 */ /* 0x000ee20008000164 */
        /* <DEDUP_REMOVED lines=14> */
[----:B---3--:R-:W-:Y:S06]  /*1730*/  @P0 BRA `(.L_x_3517) ;  /* 0x0000000000080947 */ /* 0x008fec0003800000 */
[----:B------:R-:W3:Y:S02]  /*1740*/  SYNCS.PHASECHK.TRANS64.TRYWAIT P0, [UR36+0x36400], R10 ;  /* 0x0364000aff0075a7 */ /* 0x000ee40008000164 */
[----:B---3--:R-:W-:Y:S05]  /*1750*/  @!P0 BRA `(.L_x_3518) ;  /* 0x0000007c006c8947 */ /* 0x008fea0003800000 */
.L_x_3517:
[----:B------:R-:W4:Y:S04]  /*1760*/  LDL R20, [R1+0x10] ;  /* 0x0000100001147983 */ /* 0x000f280000100800 */
[----:B--2---:R-:W2:Y:S01]  /*1770*/  LDL.LU R19, [R1+0x4] ;  /* 0x0000040001137983 */ /* 0x004ea20000300800 */
[----:B---3--:R-:W-:Y:S01]  /*1780*/  LEA.HI R0, R3, R2, RZ, 0x2 ;  /* 0x0000000203007211 */ /* 0x008fe200078f10ff */
        /* <DEDUP_REMOVED lines=98> */
[----:B--2---:R-:W-:Y:S02]  /*1db0*/  LOP3.LUT R8, R19, 0x1, RZ, 0xfc, !PT ;  /* 0x0000000113087812 */ /* 0x004fe400078efcff */
[----:B------:R2:W-:Y:S01]  /*1dc0*/  STL [R1], R2 ;  /* 0x0000000201007387 */ /* 0x0005e20000100800 */
[----:B------:R-:W-:-:S03]  /*1dd0*/  IMAD.IADD R157, R18, 0x1, -R157 ;  /* 0x00000001129d7824 */ /* 0x000fc600078e0a9d */
[----:B------:R3:W-:Y:S01]  /*1de0*/  STL [R1+0x4], R3 ;  /* 0x0000040301007387 */ /* 0x0007e20000100800 */
[----:B--2---:R-:W-:-:S07]  /*1df0*/  IMAD.MOV.U32 R2, RZ, RZ, RZ ;  /* 0x000000ffff027224 */ /* 0x004fce00078e00ff */
.L_x_3529:
[----:B------:R-:W-:-:S13]  /*1e00*/  ISETP.NE.AND P0, PT, R8, 0x3, PT ;  /* 0x000000030800780c */ /* 0x000fda0003f05270 */
[----:B------:R-:W-:Y:S05]  /*1e10*/  @!P0 BRA `(.L_x_3519) ;  /* 0x0000000000048947 */ /* 0x000fea0003800000 */
[----:B------:R-:W-:Y:S01]  /*1e20*/  BPT.TRAP 0x1 ;  /* 0x000000040000795c */ /* 0x000fe20000300000 */
.L_x_3519:
[----:B---3--:R-:W-:Y:S02]  /*1e30*/  LEA R3, R2, UR36, 0x3 ;  /* 0x0000002402037c11 */ /* 0x008fe4000f8e18ff */
[----:B------:R-:W-:-:S04]  /*1e40*/  SHF.L.U32 R10, R7, 0x1f, RZ ;  /* 0x0000001f070a7819 */ /* 0x000fc800000006ff */
[----:B------:R2:W3:Y:S01]  /*1e50*/  SYNCS.PHASECHK.TRANS64.TRYWAIT P1, [R3+URZ+0x36410], R10 ;  /* 0x0364100a030075a7 */ /* 0x0004e2000802017f */
[----:B------:R-:W-:Y:S05]  /*1e60*/  @!P0 BRA `(.L_x_3520) ;  /* 0x0000000000048947 */ /* 0x000fea0003800000 */
[----:B------:R-:W-:Y:S01]  /*1e70*/  BPT.TRAP 0x1 ;  /* 0x000000040000795c */ /* 0x000fe20000300000 */
.L_x_3520:
[----:B---3--:R-:W-:Y:S05]  /*1e80*/  @P1 BRA `(.L_x_3521) ;  /* 0x0000000000081947 */ /* 0x008fea0003800000 */
[----:B------:R-:W3:Y:S02]  /*1e90*/  SYNCS.PHASECHK.TRANS64.TRYWAIT P1, [R3+URZ+0x36410], R10 ;  /* 0x0364100a030075a7 */ /* 0x000ee4000802017f */
[----:B---3--:R-:W-:Y:S05]  /*1ea0*/  @!P1 BRA `(.L_x_3522) ;  /* 0x0000007400b09947 */ /* 0x008fea0003800000 */
.L_x_3521:
        /* <DEDUP_REMOVED lines=103> */
.L_x_3523:
[----:B------:R-:W-:-:S04]  /*2520*/  SHF.L.U32 R14, R5, 0x1f, RZ ;  /* 0x0000001f050e7819 */ /* 0x000fc800000006ff */
[----:B------:R1:W1:Y:S01]  /*2530*/  SYNCS.PHASECHK.TRANS64.TRYWAIT P1, [UR36+0x36430], R14 ;  /* 0x0364300eff0075a7 */ /* 0x0002620008020164 */
[----:B------:R-:W-:Y:S05]  /*2540*/  @!P0 BRA `(.L_x_3524) ;  /* 0x0000000000048947 */ /* 0x000fea0003800000 */
[----:B------:R-:W-:Y:S01]  /*2550*/  BPT.TRAP 0x1 ;  /* 0x000000040000795c */ /* 0x000fe20000300000 */
.L_x_3524:
        /* <DEDUP_REMOVED lines=36> */
.L_x_3525:
        /* <DEDUP_REMOVED lines=351> */
.L_x_3527:
        /* <DEDUP_REMOVED lines=60> */
.L_x_3528:
        /* <DEDUP_REMOVED lines=63> */
.L_x_3511:
[----:B------:R-:W-:Y:S05]  /*4540*/  @P0 BRA `(.L_x_3506) ;  /* 0x0000004c00cc0947 */ /* 0x000fea0003800000 */
[----:B------:R-:W3:Y:S01]  /*4550*/  LDL.LU R9, [R1+0x10] ;  /* 0x0000100001097983 */ /* 0x000ee20000300800 */
[----:B------:R-:W1:Y:S03]  /*4560*/  LDC.64 R2, c[0x0][0x878] ;  /* 0x00021e00ff027b82 */ /* 0x000e660000000a00 */
[----:B------:R-:W4:Y:S04]  /*4570*/  LDL.LU R121, [R1+0x14] ;  /* 0x0000140001797983 */ /* 0x000f280000300800 */
[----:B------:R-:W5:Y:S01]  /*4580*/  LDL.LU R120, [R1+0xc] ;  /* 0x00000c0001787983 */ /* 0x000f620000300800 */
[----:B------:R-:W5:Y:S01]  /*4590*/  S2R R0, SR_TID.X ;  /* 0x0000000000007919 */ /* 0x000f620000002100 */
[----:B------:R-:W5:Y:S01]  /*45a0*/  S2UR UR5, SR_CgaCtaId ;  /* 0x00000000000579c3 */ /* 0x000f620000008800 */
[----:B------:R-:W-:-:S07]  /*45b0*/  UMOV UR4, 0x400 ;  /* 0x0000040000047882 */ /* 0x000fce0000000000 */
[----:B------:R-:W3:Y:S01]  /*45c0*/  LDC.64 R12, c[0x0][0x818] ;  /* 0x00020600ff0c7b82 */ /* 0x000ee20000000a00 */
[----:B-1----:R-:W-:-:S04]  /*45d0*/  ISETP.NE.U32.AND P0, PT, R2, RZ, PT ;  /* 0x000000ff0200720c */ /* 0x002fc80003f05070 */
[----:B------:R-:W-:-:S03]  /*45e0*/  ISETP.NE.AND.EX P0, PT, R3, RZ, PT, P0 ;  /* 0x000000ff0300720c */ /* 0x000fc60003f05300 */
[----:B------:R-:W1:Y:S08]  /*45f0*/  LDC R2, c[0x0][0x850] ;  /* 0x00021400ff027b82 */ /* 0x000e700000000800 */
[----:B------:R-:W3:Y:S08]  /*4600*/  LDC.64 R16, c[0x0][0x840] ;  /* 0x00021000ff107b82 */ /* 0x000ef00000000a00 */
[----:B------:R-:W5:Y:S08]  /*4610*/  @P0 LDC.64 R4, c[0x0][0x878] ;  /* 0x00021e00ff040b82 */ /* 0x000f700000000a00 */
[----:B------:R-:W3:Y:S08]  /*4620*/  LDC.64 R14, c[0x0][0x820] ;  /* 0x00020800ff0e7b82 */ /* 0x000ef00000000a00 */
[----:B--2---:R-:W2:Y:S08]  /*4630*/  LDC.64 R18, c[0x0][0x848] ;  /* 0x00021200ff127b82 */ /* 0x004eb00000000a00 */
[----:B------:R-:W2:Y:S08]  /*4640*/  LDC.64 R20, c[0x0][0x800] ;  /* 0x00020000ff147b82 */ /* 0x000eb00000000a00 */
[----:B------:R-:W2:Y:S01]  /*4650*/  LDC.64 R22, c[0x0][0x828] ;  /* 0x00020a00ff167b82 */ /* 0x000ea20000000a00 */
[----:B-----5:R-:W-:-:S06]  /*4660*/  @P0 IMAD.WIDE R4, R120, 0x4, R4 ;  /* 0x0000000478040825 */ /* 0x020fcc00078e0204 */
[----:B------:R-:W5:Y:S01]  /*4670*/  @P0 LDG.E R4, desc[UR38][R4.64] ;  /* 0x0000002604040981 */ /* 0x000f62000c1e1900 */
[----:B------:R-:W-:Y:S01]  /*4680*/  BAR.SYNC.DEFER_BLOCKING 0x1, 0x180 ;  /* 0x0046000000007b1d */ /* 0x000fe20000010000 */
[----:B-1----:R-:W-:Y:S01]  /*4690*/  ISETP.NE.AND P1, PT, R2, 0x1, PT ;  /* 0x000000010200780c */ /* 0x002fe20003f25270 */
        /* <DEDUP_REMOVED lines=9> */
[----:B------:R-:W1:Y:S02]  /*4730*/  @P1 LDC R8, c[0x0][0x858] ;  /* 0x00021600ff081b82 */ /* 0x000e640000000800 */
[----:B------:R-:W-:-:S04]  /*4740*/  IMAD R6, R6, 0x600, R3 ;  /* 0x0000060006067824 */ /* 0x000fc800078e0203 */
[----:B------:R-:W-:Y:S02]  /*4750*/  IMAD.SHL.U32 R6, R6, 0x4, RZ ;  /* 0x0000000406067824 */ /* 0x000fe400078e00ff */
[----:B----4-:R-:W-:-:S05]  /*4760*/  @P1 IMAD.HI.U32 R3, R121, R7, RZ ;  /* 0x0000000779031227 */ /* 0x010fca00078e00ff */
[----:B-1----:R-:W-:Y:S01]  /*4770*/  @P1 SHF.R.U32.HI R121, RZ, R8, R3 ;  /* 0x00000008ff791219 */ /* 0x002fe20000011603 */
[----:B---3--:R-:W-:Y:S01]  /*4780*/  IMAD R3, R9, 0x4800, RZ ;  /* 0x0000480009037824 */ /* 0x008fe200078e02ff */
[----:B------:R-:W-:Y:S02]  /*4790*/  LEA R8, R6, UR4, 0x2 ;  /* 0x0000000406087c11 */ /* 0x000fe4000f8e10ff */
[----:B------:R-:W-:Y:S01]  /*47a0*/  SHF.R.S32.HI R9, RZ, 0x1f, R121 ;  /* 0x0000001fff097819 */ /* 0x000fe20000011479 */
[----:B------:R1:W-:Y:S04]  /*47b0*/  @P1 STL [R1+0x14], R121 ;  /* 0x0000147901001387 */ /* 0x0003e80000100800 */
[----:B------:R1:W-:Y:S01]  /*47c0*/  STS.128 [R8], R24 ;  /* 0x0000001808007388 */ /* 0x0003e20000000c00 */
[----:B------:R-:W-:-:S03]  /*47d0*/  IMAD R10, R9, R16, RZ ;  /* 0x00000010090a7224 */ /* 0x000fc600078e02ff */
        /* <DEDUP_REMOVED lines=16> */
[----:B---3--:R-:W3:Y:S01]  /*48e0*/  FENCE.VIEW.ASYNC.S ;  /* 0x00000000000073c6 */ /* 0x008ee20000000000 */
[----:B-----5:R-:W-:-:S04]  /*48f0*/  @P0 IMAD R4, R120, 0x60, R4 ;  /* 0x0000006078040824 */ /* 0x020fc800078e0204 */
[----:B------:R-:W-:-:S05]  /*4900*/  @P0 IMAD.HI R4, R4, 0x2aaaaaab, RZ ;  /* 0x2aaaaaab04040827 */ /* 0x000fca00078e02ff */
[----:B------:R-:W-:-:S04]  /*4910*/  @P0 SHF.R.U32.HI R5, RZ, 0x1f, R4 ;  /* 0x0000001fff050819 */ /* 0x000fc80000011604 */
[----:B------:R-:W-:-:S05]  /*4920*/  @P0 LEA.HI.SX32 R5, R4, R5, 0x1c ;  /* 0x0000000504050211 */ /* 0x000fca00078fe2ff */
[----:B------:R-:W-:-:S05]  /*4930*/  @P0 IMAD R4, R5, 0x4800, RZ ;  /* 0x0000480005040824 */ /* 0x000fca00078e02ff */
[----:B------:R-:W-:Y:S02]  /*4940*/  @P0 SHF.R.S32.HI R5, RZ, 0x1f, R4 ;  /* 0x0000001fff050819 */ /* 0x000fe40000011404 */
[----:B------:R-:W-:Y:S01]  /*4950*/  @!P0 CS2R R4, SRZ ;  /* 0x0000000000048805 */ /* 0x000fe2000001ff00 */
[----:B---3--:R-:W-:Y:S05]  /*4960*/  BAR.SYNC.DEFER_BLOCKING 0x1, 0x180 ;  /* 0x0046000000007b1d */ /* 0x008fea0000010000 */
[----:B------:R-:W-:Y:S01]  /*4970*/  IADD3 R6, P1, R3, R4, RZ ;  /* 0x0000000403067210 */ /* 0x000fe20007f3e0ff */
[----:B------:R-:W-:Y:S01]  /*4980*/  IMAD R4, R9, R12, RZ ;  /* 0x0000000c09047224 */ /* 0x000fe200078e02ff */
[----:B------:R-:W-:-:S02]  /*4990*/  SEL R9, R120, RZ, !P0 ;  /* 0x000000ff78097207 */ /* 0x000fc40004000000 */
[----:B------:R-:W-:Y:S01]  /*49a0*/  LEA.HI.X.SX32 R7, R3, R5, 0x1, P1 ;  /* 0x0000000503077211 */ /* 0x000fe200008f0eff */
[C---:B------:R-:W-:Y:S01]  /*49b0*/  IMAD R11, R121.reuse, R13, R4 ;  /* 0x0000000d790b7224 */ /* 0x040fe200078e0204 */
[----:B------:R-:W-:Y:S01]  /*49c0*/  SHF.R.S32.HI R3, RZ, 0x1f, R120 ;  /* 0x0000001fff037819 */ /* 0x000fe20000011478 */
[C---:B------:R-:W-:Y:S02]  /*49d0*/  IMAD R13, R121.reuse, R17, R10 ;  /* 0x00000011790d7224 */ /* 0x040fe400078e020a */
[--C-:B------:R-:W-:Y:S01]  /*49e0*/  IMAD.WIDE.U32 R4, R121, R12, R6.reuse ;  /* 0x0000000c79047225 */ /* 0x100fe200078e0006 */
[----:B------:R-:W-:Y:S02]  /*49f0*/  SEL R3, R3, RZ, !P0 ;  /* 0x000000ff03037207 */ /* 0x000fe40004000000 */
[----:B------:R-:W-:Y:S01]  /*4a00*/  ISETP.NE.AND P0, PT, R2, RZ, PT ;  /* 0x000000ff0200720c */ /* 0x000fe20003f05270 */
[----:B------:R-:W-:-:S04]  /*4a10*/  IMAD.WIDE.U32 R6, R121, R16, R6 ;  /* 0x0000001079067225 */ /* 0x000fc800078e0006 */
[----:B------:R-:W-:Y:S02]  /*4a20*/  IMAD.IADD R5, R5, 0x1, R11 ;  /* 0x0000000105057824 */ /* 0x000fe400078e020b */
[----:B------:R-:W-:Y:S02]  /*4a30*/  IMAD.IADD R7, R7, 0x1, R13 ;  /* 0x0000000107077824 */ /* 0x000fe400078e020d */
[C---:B------:R-:W-:Y:S02]  /*4a40*/  IMAD R10, R3.reuse, R14, RZ ;  /* 0x0000000e030a7224 */ /* 0x040fe400078e02ff */
[----:B--2---:R-:W-:Y:S02]  /*4a50*/  IMAD R12, R3, R18, RZ ;  /* 0x00000012030c7224 */ /* 0x004fe400078e02ff */
[----:B------:R-:W-:-:S04]  /*4a60*/  IMAD.WIDE.U32 R4, R9, R14, R4 ;  /* 0x0000000e09047225 */ /* 0x000fc800078e0004 */
[----:B------:R-:W-:Y:S01]  /*4a70*/  IMAD.WIDE.U32 R6, R9, R18, R6 ;  /* 0x0000001209067225 */ /* 0x000fe200078e0006 */
[----:B------:R-:W-:-:S03]  /*4a80*/  LEA R20, P1, R4, R20, 0x2 ;  /* 0x0000001404147211 */ /* 0x000fc600078210ff */
[C---:B------:R-:W-:Y:S01]  /*4a90*/  IMAD R3, R9.reuse, R15, R10 ;  /* 0x0000000f09037224 */ /* 0x040fe200078e020a */
[----:B------:R-:W-:Y:S01]  /*4aa0*/  LEA R22, P2, R6, R22, 0x2 ;  /* 0x0000001606167211 */ /* 0x000fe200078410ff */
[----:B------:R-:W-:Y:S02]  /*4ab0*/  IMAD R9, R9, R19, R12 ;  /* 0x0000001309097224 */ /* 0x000fe400078e020c */
[----:B------:R-:W-:Y:S02]  /*4ac0*/  IMAD.IADD R3, R5, 0x1, R3 ;  /* 0x0000000105037824 */ /* 0x000fe400078e0203 */
[----:B------:R-:W-:-:S03]  /*4ad0*/  IMAD.IADD R2, R7, 0x1, R9 ;  /* 0x0000000107027824 */ /* 0x000fc600078e0209 */
[----:B------:R-:W-:Y:S02]  /*4ae0*/  LEA.HI.X R3, R4, R21, R3, 0x2, P1 ;  /* 0x0000001504037211 */ /* 0x000fe400008f1403 */
[----:B------:R-:W-:Y:S01]  /*4af0*/  LEA.HI.X R2, R6, R23, R2, 0x2, P2 ;  /* 0x0000001706027211 */ /* 0x000fe200010f1402 */
[----:B-1----:R-:W-:Y:S06]  /*4b00*/  @P0 BRA `(.L_x_3531) ;  /* 0x0000000000340947 */ /* 0x002fec0003800000 */
[----:B------:R-:W-:Y:S01]  /*4b10*/  R2UR UR6, R22 ;  /* 0x00000000160672ca */ /* 0x000fe200000e0000 */
[----:B------:R-:W-:Y:S01]  /*4b20*/  UMOV UR5, 0x1200 ;  /* 0x0000120000057882 */ /* 0x000fe20000000000 */
[----:B------:R-:W-:Y:S01]  /*4b30*/  R2UR UR7, R2 ;  /* 0x00000000020772ca */ /* 0x000fe200000e0000 */
[----:B------:R-:W-:Y:S01]  /*4b40*/  UMOV UR8, 0x0 ;  /* 0x0000000000087882 */ /* 0x000fe20000000000 */
[----:B------:R-:W-:Y:S01]  /*4b50*/  PLOP3.LUT P0, PT, PT, PT, PT, 0x80, 0x0 ;  /* 0x000000000000781c */ /* 0x000fe20003f0f070 */
[----:B------:R-:W-:-:S12]  /*4b60*/  UMOV UR9, 0x14f00000 ;  /* 0x14f0000000097882 */ /* 0x000fd80000000000 */
.L_x_3532:
[----:B------:R-:W-:Y:S01]  /*4b70*/  @P0 ELECT P1, URZ, PT ;  /* 0x00000000003f082f */ /* 0x000fe20003820000 */
[----:B------:R1:W-:-:S12]  /*4b80*/  UBLKRED.G.S.ADD.F32.RN [UR6], [UR4], UR5, desc[UR8] ;  /* 0x00000806040073bb */ /* 0x0003d800080a1405 */
[----:B------:R-:W-:Y:S02]  /*4b90*/  @P1 PLOP3.LUT P0, PT, P1, PT, PT, 0x8, 0x0 ;  /* 0x000000000000181c */ /* 0x000fe40000f0e170 */
[----:B------:R-:W-:-:S11]  /*4ba0*/  PLOP3.LUT P1, PT, PT, PT, PT, 0x8, 0x0 ;  /* 0x000000000000781c */ /* 0x000fd60003f2e170 */
[----:B-1----:R-:W-:Y:S05]  /*4bb0*/  @P0 BRA.U.ANY `(.L_x_3532) ;  /* 0xfffffffd00ec0947 */ /* 0x002fea000393ffff */
[----:B------:R0:W-:Y:S01]  /*4bc0*/  UTMACMDFLUSH ;  /* 0x00000000000079b7 */ /* 0x0001e20000000000 */
[----:B------:R-:W-:-:S04]  /*4bd0*/  DEPBAR.LE SB0, 0x0 ;  /* 0x000080000000791a */ /* 0x000fc80000000000 */
.L_x_3531:
[----:B------:R-:W-:Y:S05]  /*4be0*/  BSYNC B0 ;  /* 0x0000000000007941 */ /* 0x000fea0003800000 */
.L_x_3530:
        /* <DEDUP_REMOVED lines=28> */
.L_x_3533:
        /* <DEDUP_REMOVED lines=8> */
.L_x_3499:
        /* <DEDUP_REMOVED lines=29> */
.L_x_3535:
[----:B------:R-:W-:Y:S01]  /*5000*/  ULDC UR9, c[0x0][0x8cc] ;  /* 0x0002330000097ab9 */ /* 0x000fe20000000800 */
[----:B------:R-:W-:Y:S01]  /*5010*/  UMOV UR7, UR8 ;  /* 0x0000000800077c82 */ /* 0x000fe20008000000 */
[----:B------:R-:W-:-:S11]  /*5020*/  UISETP.NE.AND UP0, UPT, UR9, 0x1, UPT ;  /* 0x000000010900788c */ /* 0x000fd6000bf05270 */
[----:B------:R-:W-:Y:S02]  /*5030*/  @UP0 ULDC.64 UR10, c[0x0][0x8d0] ;  /* 0x00023400000a0ab9 */ /* 0x000fe40000000a00 */
[----:B------:R-:W-:-:S04]  /*5040*/  UIMAD.WIDE.U32 UR4, UR8, UR10, URZ ;  /* 0x0000000a080472a5 */ /* 0x000fc8000f8e003f */
[----:B------:R-:W-:-:S04]  /*5050*/  @UP0 USHF.R.U32.HI UR7, URZ, UR11, UR5 ;  /* 0x0000000b3f070299 */ /* 0x000fc80008011605 */
[----:B------:R-:W-:-:S12]  /*5060*/  UIMAD UR4, UR7, UR9, URZ ;  /* 0x00000009070472a4 */ /* 0x000fd8000f8e023f */
.L_x_3536:
        /* <DEDUP_REMOVED lines=23> */
.L_x_3537:
        /* <DEDUP_REMOVED lines=13> */
.L_x_3539:
[----:B------:R-:W-:-:S05]  /*52b0*/  ULDC UR4, c[0x0][0x8f4] ;  /* 0x00023d0000047ab9 */ /* 0x000fca0000000800 */
.L_x_3538:
        /* <DEDUP_REMOVED lines=46> */
.L_x_3540:
        /* <DEDUP_REMOVED lines=13> */
.L_x_3541:
        /* <DEDUP_REMOVED lines=12> */
.L_x_3542:
        /* <DEDUP_REMOVED lines=54> */
.L_x_3545:
[----:B------:R-:W-:Y:S05]  /*5a90*/  BSYNC B0 ;  /* 0x0000000000007941 */ /* 0x000fea0003800000 */
.L_x_3544:
        /* <DEDUP_REMOVED lines=18> */
.L_x_3547:
[----:B------:R-:W-:Y:S05]  /*5bc0*/  BSYNC B0 ;  /* 0x0000000000007941 */ /* 0x000fea0003800000 */
.L_x_3546:
        /* <DEDUP_REMOVED lines=19> */
.L_x_3549:
[----:B------:R-:W-:Y:S05]  /*5d00*/  BSYNC B0 ;  /* 0x0000000000007941 */ /* 0x000fea0003800000 */
.L_x_3548:
[----:B------:R-:W-:Y:S06]  /*5d10*/  BAR.ARV 0xa, 0xa0 ;  /* 0x0282800000007b1d */ /* 0x000fec0000002000 */
[----:B------:R-:W-:Y:S04]  /*5d20*/  BSSY B0, `(.L_x_3550) ;  /* 0x0000003000007945 */ /* 0x000fe80003800000 */
[----:B------:R-:W-:Y:S05]  /*5d30*/  @!P0 BRA `(.L_x_3551) ;  /* 0x0000000000048947 */ /* 0x000fea0003800000 */
[----:B------:R-:W-:-:S04]  /*5d40*/  DEPBAR.LE SB0, 0x1 ;  /* 0x000080400000791a */ /* 0x000fc80000000000 */
.L_x_3551:
[----:B------:R-:W-:Y:S05]  /*5d50*/  BSYNC B0 ;  /* 0x0000000000007941 */ /* 0x000fea0003800000 */
.L_x_3550:
[----:B------:R-:W-:Y:S06]  /*5d60*/  BAR.ARV 0xb, 0xa0 ;  /* 0x02c2800000007b1d */ /* 0x000fec0000002000 */
[----:B------:R-:W-:Y:S04]  /*5d70*/  BSSY B0, `(.L_x_3552) ;  /* 0x0000003000007945 */ /* 0x000fe80003800000 */
[----:B------:R-:W-:Y:S05]  /*5d80*/  @!P0 BRA `(.L_x_3553) ;  /* 0x0000000000048947 */ /* 0x000fea0003800000 */
[----:B------:R-:W-:-:S04]  /*5d90*/  DEPBAR.LE SB0, 0x0 ;  /* 0x000080000000791a */ /* 0x000fc80000000000 */
.L_x_3553:
[----:B------:R-:W-:Y:S05]  /*5da0*/  BSYNC B0 ;  /* 0x0000000000007941 */ /* 0x000fea0003800000 */
.L_x_3552:
[----:B------:R-:W-:Y:S06]  /*5db0*/  BAR.ARV 0xc, 0xa0 ;  /* 0x0302800000007b1d */ /* 0x000fec0000002000 */
[----:B------:R-:W-:Y:S01]  /*5dc0*/  UIADD3 UR20, UR16, 0x1, URZ ;  /* 0x0000000110147890 */ /* 0x000fe2000fffe03f */
[----:B------:R-:W-:Y:S11]  /*5dd0*/  BRA `(.L_x_3554) ;  /* 0x0000000000047947 */ /* 0x000ff60003800000 */
.L_x_3543:
[----:B------:R-:W-:-:S05]  /*5de0*/  UMOV UR20, UR16 ;  /* 0x0000001000147c82 */ /* 0x000fca0008000000 */
.L_x_3554:
        /* <DEDUP_REMOVED lines=26> */
.L_x_3575:
        /* <DEDUP_REMOVED lines=32> */
.L_x_3556:
[----:B------:R-:W-:Y:S05]  /*6190*/  BSYNC B0 ;  /* 0x0000000000007941 */ /* 0x000fea0003800000 */
.L_x_3555:
        /* <DEDUP_REMOVED lines=12> */
.L_x_3558:
[----:B------:R-:W-:Y:S05]  /*6260*/  BSYNC B0 ;  /* 0x0000000000007941 */ /* 0x000fea0003800000 */
.L_x_3557:
        /* <DEDUP_REMOVED lines=13> */
.L_x_3560:
[----:B------:R-:W-:Y:S05]  /*6340*/  BSYNC B0 ;  /* 0x0000000000007941 */ /* 0x000fea0003800000 */
.L_x_3559:
[----:B------:R-:W-:Y:S06]  /*6350*/  BAR.ARV 0xa, 0xa0 ;  /* 0x0282800000007b1d */ /* 0x000fec0000002000 */
[----:B------:R-:W-:Y:S04]  /*6360*/  BSSY B0, `(.L_x_3561) ;  /* 0x0000003000007945 */ /* 0x000fe80003800000 */
[----:B------:R-:W-:Y:S05]  /*6370*/  @!P0 BRA `(.L_x_3562) ;  /* 0x0000000000048947 */ /* 0x000fea0003800000 */
[----:B------:R-:W-:-:S04]  /*6380*/  DEPBAR.LE SB0, 0x1 ;  /* 0x000080400000791a */ /* 0x000fc80000000000 */
.L_x_3562:
[----:B------:R-:W-:Y:S05]  /*6390*/  BSYNC B0 ;  /* 0x0000000000007941 */ /* 0x000fea0003800000 */
.L_x_3561:
[----:B------:R-:W-:Y:S06]  /*63a0*/  BAR.ARV 0xb, 0xa0 ;  /* 0x02c2800000007b1d */ /* 0x000fec0000002000 */
[----:B------:R-:W-:Y:S04]  /*63b0*/  BSSY B0, `(.L_x_3563) ;  /* 0x0000003000007945 */ /* 0x000fe80003800000 */
[----:B------:R-:W-:Y:S05]  /*63c0*/  @!P0 BRA `(.L_x_3564) ;  /* 0x0000000000048947 */ /* 0x000fea0003800000 */
[----:B------:R-:W-:-:S04]  /*63d0*/  DEPBAR.LE SB0, 0x0 ;  /* 0x000080000000791a */ /* 0x000fc80000000000 */
.L_x_3564:
[----:B------:R-:W-:Y:S05]  /*63e0*/  BSYNC B0 ;  /* 0x0000000000007941 */ /* 0x000fea0003800000 */
.L_x_3563:
        /* <DEDUP_REMOVED lines=13> */
.L_x_3566:
[----:B------:R-:W-:Y:S05]  /*64c0*/  BSYNC B0 ;  /* 0x0000000000007941 */ /* 0x000fea0003800000 */
.L_x_3565:
        /* <DEDUP_REMOVED lines=12> */
.L_x_3568:
[----:B------:R-:W-:Y:S05]  /*6590*/  BSYNC B0 ;  /* 0x0000000000007941 */ /* 0x000fea0003800000 */
.L_x_3567:
        /* <DEDUP_REMOVED lines=13> */
.L_x_3570:
[----:B------:R-:W-:Y:S05]  /*6670*/  BSYNC B0 ;  /* 0x0000000000007941 */ /* 0x000fea0003800000 */
.L_x_3569:
[----:B------:R-:W-:Y:S06]  /*6680*/  BAR.ARV 0xa, 0xa0 ;  /* 0x0282800000007b1d */ /* 0x000fec0000002000 */
[----:B------:R-:W-:Y:S04]  /*6690*/  BSSY B0, `(.L_x_3571) ;  /* 0x0000003000007945 */ /* 0x000fe80003800000 */
[----:B------:R-:W-:Y:S05]  /*66a0*/  @!P0 BRA `(.L_x_3572) ;  /* 0x0000000000048947 */ /* 0x000fea0003800000 */
[----:B------:R-:W-:-:S04]  /*66b0*/  DEPBAR.LE SB0, 0x1 ;  /* 0x000080400000791a */ /* 0x000fc80000000000 */
.L_x_3572:
[----:B------:R-:W-:Y:S05]  /*66c0*/  BSYNC B0 ;  /* 0x0000000000007941 */ /* 0x000fea0003800000 */
.L_x_3571:
[----:B------:R-:W-:Y:S01]  /*66d0*/  UIADD3 UR20, UR20, 0x2, URZ ;  /* 0x0000000214147890 */ /* 0x000fe2000fffe03f */
[----:B------:R-:W-:Y:S06]  /*66e0*/  BAR.ARV 0xb, 0xa0 ;  /* 0x02c2800000007b1d */ /* 0x000fec0000002000 */
[----:B------:R-:W-:Y:S01]  /*66f0*/  UISETP.GE.AND UP0, UPT, UR20, UR7, UPT ;  /* 0x000000071400728c */ /* 0x000fe2000bf06270 */
[----:B------:R-:W-:Y:S04]  /*6700*/  BSSY B0, `(.L_x_3573) ;  /* 0x0000003000007945 */ /* 0x000fe80003800000 */
[----:B------:R-:W-:Y:S06]  /*6710*/  @!P0 BRA `(.L_x_3574) ;  /* 0x0000000000048947 */ /* 0x000fec0003800000 */
[----:B------:R-:W-:-:S04]  /*6720*/  DEPBAR.LE SB0, 0x0 ;  /* 0x000080000000791a */ /* 0x000fc80000000000 */
.L_x_3574:
[----:B------:R-:W-:Y:S05]  /*6730*/  BSYNC B0 ;  /* 0x0000000000007941 */ /* 0x000fea0003800000 */
.L_x_3573:
[----:B------:R-:W-:Y:S06]  /*6740*/  BAR.ARV 0xc, 0xa0 ;  /* 0x0302800000007b1d */ /* 0x000fec0000002000 */
[----:B------:R-:W-:Y:S01]  /*6750*/  PLOP3.LUT P1, PT, PT, PT, UP0, 0x80, 0x0 ;  /* 0x000000000000781c */ /* 0x000fe20003f2f008 */
[----:B------:R-:W-:Y:S02]  /*6760*/  UIADD3 UR47, UR47, 0x6000, URZ ;  /* 0x000060002f2f7890 */ /* 0x000fe4000fffe03f */
[----:B------:R-:W-:-:S10]  /*6770*/  UIADD3 UR6, UR6, 0x6000, URZ ;  /* 0x0000600006067890 */ /* 0x000fd4000fffe03f */
[----:B------:R-:W-:Y:S05]  /*6780*/  @!P1 BRA `(.L_x_3575) ;  /* 0xfffffff800009947 */ /* 0x000fea000383ffff */
[----:B------:R-:W-:Y:S05]  /*6790*/  BRA `(.L_x_3506) ;  /* 0x0000002c00387947 */ /* 0x000fea0003800000 */
.L_x_3534:
        /* <DEDUP_REMOVED lines=21> */
.L_x_3576:
[----:B------:R-:W1:Y:S01]  /*68f0*/  LDC R3, c[0x0][0x8cc] ;  /* 0x00023300ff037b82 */ /* 0x000e620000000800 */
[----:B------:R-:W-:Y:S01]  /*6900*/  IMAD.MOV.U32 R0, RZ, RZ, R5 ;  /* 0x000000ffff007224 */ /* 0x000fe200078e0005 */
[----:B-1----:R-:W-:-:S13]  /*6910*/  ISETP.NE.AND P0, PT, R3, 0x1, PT ;  /* 0x000000010300780c */ /* 0x002fda0003f05270 */
[----:B------:R-:W1:Y:S02]  /*6920*/  @P0 LDC.64 R6, c[0x0][0x8d0] ;  /* 0x00023400ff060b82 */ /* 0x000e640000000a00 */
[----:B-1----:R-:W-:-:S05]  /*6930*/  @P0 IMAD.HI.U32 R4, R5, R6, RZ ;  /* 0x0000000605040227 */ /* 0x002fca00078e00ff */
[----:B------:R-:W-:-:S05]  /*6940*/  @P0 SHF.R.U32.HI R0, RZ, R7, R4 ;  /* 0x00000007ff000219 */ /* 0x000fca0000011604 */
[----:B------:R-:W-:-:S07]  /*6950*/  IMAD R3, R0, R3, RZ ;  /* 0x0000000300037224 */ /* 0x000fce00078e02ff */
.L_x_3577:
        /* <DEDUP_REMOVED lines=23> */
.L_x_3578:
        /* <DEDUP_REMOVED lines=10> */
.L_x_3580:
[----:B------:R-:W1:Y:S02]  /*6b70*/  LDC R4, c[0x0][0x8f4] ;  /* 0x00023d00ff047b82 */ /* 0x000e640000000800 */
.L_x_3579:
[----:B-1---5:R-:W-:Y:S02]  /*6b80*/  VIADD R4, R4, 0x5f ;  /* 0x0000005f04047836 */ /* 0x022fe40000000000 */
[----:B------:R-:W-:Y:S02]  /*6b90*/  IMAD.MOV.U32 R8, RZ, RZ, 0x1 ;  /* 0x00000001ff087424 */ /* 0x000fe400078e00ff */
[----:B------:R-:W-:-:S04]  /*6ba0*/  IMAD.HI R4, R4, 0x2aaaaaab, RZ ;  /* 0x2aaaaaab04047827 */ /* 0x000fc800078e02ff */
[----:B--2---:R-:W-:Y:S01]  /*6bb0*/  IMAD.MOV.U32 R2, RZ, RZ, RZ ;  /* 0x000000ffff027224 */ /* 0x004fe200078e00ff */
        /* <DEDUP_REMOVED lines=46> */
.L_x_3582:
        /* <DEDUP_REMOVED lines=11> */
.L_x_3583:
[----:B------:R-:W-:Y:S05]  /*6f50*/  @!P0 BRA `(.L_x_3584) ;  /* 0x00000000000c8947 */ /* 0x000fea0003800000 */
[----:B------:R-:W2:Y:S04]  /*6f60*/  LDG.E R5, desc[UR38][R2.64] ;  /* 0x0000002602057981 */ /* 0x000ea8000c1e1900 */
[----:B------:R-:W2:Y:S02]  /*6f70*/  LDG.E R4, desc[UR38][R2.64+0x4] ;  /* 0x0000042602047981 */ /* 0x000ea4000c1e1900 */
[----:B--2---:R-:W-:-:S07]  /*6f80*/  IMAD.IADD R4, R4, 0x1, -R5 ;  /* 0x0000000104047824 */ /* 0x004fce00078e0a05 */
.L_x_3584:
        /* <DEDUP_REMOVED lines=73> */
.L_x_3613:
        /* <DEDUP_REMOVED lines=9> */
.L_x_3587:
        /* <DEDUP_REMOVED lines=112> */
.L_x_3598:
[----:B-1----:R-:W-:-:S05]  /*7bb0*/  IMAD.MOV.U32 R6, RZ, RZ, 0x1 ;  /* 0x00000001ff067424 */ /* 0x002fca00078e00ff */
[----:B------:R-:W-:-:S04]  /*7bc0*/  SHF.L.U32 R6, R6, 0x1f, RZ ;  /* 0x0000001f06067819 */ /* 0x000fc800000006ff */
[----:B------:R-:W1:Y:S02]  /*7bd0*/  SYNCS.PHASECHK.TRANS64.TRYWAIT P1, [R0+URZ+0x36438], R6 ;  /* 0x03643806000075a7 */ /* 0x000e64000802017f */
[----:B-1----:R-:W-:Y:S05]  /*7be0*/  @!P1 BRA `(.L_x_3590) ;  /* 0x0000001800a09947 */ /* 0x002fea0003800000 */
.L_x_3614:
[----:B------:R-:W-:Y:S05]  /*7bf0*/  @P0 BRA `(.L_x_3591) ;  /* 0x0000000000140947 */ /* 0x000fea0003800000 */
[----:B------:R-:W-:Y:S01]  /*7c00*/  ISETP.NE.AND P1, PT, R18, RZ, PT ;  /* 0x000000ff1200720c */ /* 0x000fe20003f25270 */
[----:B------:R-:W-:-:S04]  /*7c10*/  IMAD.MOV.U32 R3, RZ, RZ, 0x6100 ;  /* 0x00006100ff037424 */ /* 0x000fc800078e00ff */
[----:B------:R2:W-:Y:S08]  /*7c20*/  SYNCS.ARRIVE.TRANS64 RZ, [R0+URZ+0x36430], R3 ;  /* 0x0364300300ff79a7 */ /* 0x0005f0000800003f */
[----:B------:R-:W-:Y:S05]  /*7c30*/  @!P1 BRA `(.L_x_3591) ;  /* 0x0000000000049947 */ /* 0x000fea0003800000 */
[----:B------:R-:W-:Y:S01]  /*7c40*/  BPT.TRAP 0x1 ;  /* 0x000000040000795c */ /* 0x000fe20000300000 */
.L_x_3591:
        /* <DEDUP_REMOVED lines=48> */
.L_x_3615:
[----:B------:R-:W-:Y:S05]  /*7f50*/  @P0 BRA `(.L_x_3593) ;  /* 0x0000000000140947 */ /* 0x000fea0003800000 */
[----:B------:R-:W-:Y:S01]  /*7f60*/  ISETP.NE.AND P1, PT, R18, RZ, PT ;  /* 0x000000ff1200720c */ /* 0x000fe20003f25270 */
[----:B--2---:R-:W-:-:S04]  /*7f70*/  IMAD.MOV.U32 R3, RZ, RZ, 0x6100 ;  /* 0x00006100ff037424 */ /* 0x004fc800078e00ff */
[----:B------:R3:W-:Y:S08]  /*7f80*/  SYNCS.ARRIVE.TRANS64 RZ, [R0+URZ+0x36418], R3 ;  /* 0x0364180300ff79a7 */ /* 0x0007f0000800003f */
[----:B------:R-:W-:Y:S05]  /*7f90*/  @!P1 BRA `(.L_x_3593) ;  /* 0x0000000000049947 */ /* 0x000fea0003800000 */
[----:B------:R-:W-:Y:S01]  /*7fa0*/  BPT.TRAP 0x1 ;  /* 0x000000040000795c */ /* 0x000fe20000300000 */
.L_x_3593:
        /* <DEDUP_REMOVED lines=47> */
.L_x_3616:
        /* <DEDUP_REMOVED lines=8> */
.L_x_3595:
        /* <DEDUP_REMOVED lines=37> */
.L_x_3618:
[----:B------:R-:W-:Y:S05]  /*8570*/  @P0 BRA `(.L_x_3597) ;  /* 0x0000000000140947 */ /* 0x000fea0003800000 */
[----:B------:R-:W-:Y:S01]  /*8580*/  ISETP.NE.AND P1, PT, R18, RZ, PT ;  /* 0x000000ff1200720c */ /* 0x000fe20003f25270 */
[----:B--2---:R-:W-:-:S04]  /*8590*/  IMAD.MOV.U32 R5, RZ, RZ, 0x6100 ;  /* 0x00006100ff057424 */ /* 0x004fc800078e00ff */
[----:B------:R3:W-:Y:S08]  /*85a0*/  SYNCS.ARRIVE.TRANS64 RZ, [R0+URZ+0x36410], R5 ;  /* 0x0364100500ff79a7 */ /* 0x0007f0000800003f */
[----:B------:R-:W-:Y:S05]  /*85b0*/  @!P1 BRA `(.L_x_3597) ;  /* 0x0000000000049947 */ /* 0x000fea0003800000 */
[----:B------:R-:W-:Y:S01]  /*85c0*/  BPT.TRAP 0x1 ;  /* 0x000000040000795c */ /* 0x000fe20000300000 */
.L_x_3597:
        /* <DEDUP_REMOVED lines=44> */
.L_x_3589:
[----:B------:R-:W-:Y:S01]  /*8890*/  ISETP.NE.AND P1, PT, R20, RZ, PT ;  /* 0x000000ff1400720c */ /* 0x000fe20003f25270 */
[----:B------:R-:W-:Y:S02]  /*88a0*/  IMAD.MOV.U32 R16, RZ, RZ, 0x1 ;  /* 0x00000001ff107424 */ /* 0x000fe400078e00ff */
[----:B------:R-:W-:-:S10]  /*88b0*/  IMAD.MOV.U32 R5, RZ, RZ, R14 ;  /* 0x000000ffff057224 */ /* 0x000fd400078e000e */
[----:B------:R-:W-:Y:S05]  /*88c0*/  @!P1 BRA `(.L_x_3588) ;  /* 0x00000004008c9947 */ /* 0x000fea0003800000 */
[----:B------:R-:W2:Y:S02]  /*88d0*/  SYNCS.PHASECHK.TRANS64.TRYWAIT P1, [R0+URZ+0x36438], R6 ;  /* 0x03643806000075a7 */ /* 0x000ea4000802017f */
[----:B--2---:R-:W-:Y:S05]  /*88e0*/  @!P1 BRA `(.L_x_3599) ;  /* 0x0000000c00c09947 */ /* 0x004fea0003800000 */
.L_x_3619:
[----:B------:R-:W-:Y:S05]  /*88f0*/  @P0 BRA `(.L_x_3600) ;  /* 0x0000000000140947 */ /* 0x000fea0003800000 */
[----:B------:R-:W-:Y:S01]  /*8900*/  ISETP.NE.AND P1, PT, R18, RZ, PT ;  /* 0x000000ff1200720c */ /* 0x000fe20003f25270 */
[----:B------:R-:W-:-:S04]  /*8910*/  IMAD.MOV.U32 R5, RZ, RZ, 0x6100 ;  /* 0x00006100ff057424 */ /* 0x000fc800078e00ff */
[----:B------:R3:W-:Y:S08]  /*8920*/  SYNCS.ARRIVE.TRANS64 RZ, [R0+URZ+0x36430], R5 ;  /* 0x0364300500ff79a7 */ /* 0x0007f0000800003f */
[----:B------:R-:W-:Y:S05]  /*8930*/  @!P1 BRA `(.L_x_3600) ;  /* 0x0000000000049947 */ /* 0x000fea0003800000 */
[----:B------:R-:W-:Y:S01]  /*8940*/  BPT.TRAP 0x1 ;  /* 0x000000040000795c */ /* 0x000fe20000300000 */
.L_x_3600:
        /* <DEDUP_REMOVED lines=42> */
.L_x_3620:
[----:B------:R-:W-:Y:S01]  /*8bf0*/  IMAD.MOV.U32 R16, RZ, RZ, RZ ;  /* 0x000000ffff107224 */ /* 0x000fe200078e00ff */
[----:B------:R-:W-:Y:S06]  /*8c00*/  @P0 BRA `(.L_x_3602) ;  /* 0x0000000000140947 */ /* 0x000fec0003800000 */
[----:B------:R-:W-:Y:S01]  /*8c10*/  ISETP.NE.AND P1, PT, R18, RZ, PT ;  /* 0x000000ff1200720c */ /* 0x000fe20003f25270 */
[----:B-1----:R-:W-:-:S04]  /*8c20*/  IMAD.MOV.U32 R5, RZ, RZ, 0x6100 ;  /* 0x00006100ff057424 */ /* 0x002fc800078e00ff */
[----:B------:R2:W-:Y:S08]  /*8c30*/  SYNCS.ARRIVE.TRANS64 RZ, [R0+URZ+0x36418], R5 ;  /* 0x0364180500ff79a7 */ /* 0x0005f0000800003f */
[----:B------:R-:W-:Y:S05]  /*8c40*/  @!P1 BRA `(.L_x_3602) ;  /* 0x0000000000049947 */ /* 0x000fea0003800000 */
[----:B------:R-:W-:Y:S01]  /*8c50*/  BPT.TRAP 0x1 ;  /* 0x000000040000795c */ /* 0x000fe20000300000 */
.L_x_3602:
        /* <DEDUP_REMOVED lines=42> */
.L_x_3588:
[----:B------:R-:W-:-:S04]  /*8f00*/  SHF.L.U32 R3, R16, 0x1f, RZ ;  /* 0x0000001f10037819 */ /* 0x000fc800000006ff */
[----:B------:R-:W2:Y:S02]  /*8f10*/  SYNCS.PHASECHK.TRANS64.TRYWAIT P1, [R0+URZ+0x36438], R3 ;  /* 0x03643803000075a7 */ /* 0x000ea4000802017f */
[----:B--2---:R-:W-:Y:S05]  /*8f20*/  @!P1 BRA `(.L_x_3603) ;  /* 0x0000000800589947 */ /* 0x004fea0003800000 */
.L_x_3621:
[----:B------:R-:W-:Y:S05]  /*8f30*/  @P0 BRA `(.L_x_3604) ;  /* 0x0000000000180947 */ /* 0x000fea0003800000 */
[----:B------:R-:W3:Y:S01]  /*8f40*/  S2R R2, SR_TID.X ;  /* 0x0000000000027919 */ /* 0x000ee20000002100 */
[----:B--2---:R-:W-:-:S04]  /*8f50*/  IMAD.MOV.U32 R3, RZ, RZ, 0x6100 ;  /* 0x00006100ff037424 */ /* 0x004fc800078e00ff */
[----:B------:R4:W-:Y:S01]  /*8f60*/  SYNCS.ARRIVE.TRANS64 RZ, [R0+URZ+0x36430], R3 ;  /* 0x0364300300ff79a7 */ /* 0x0009e2000800003f */
[----:B---3--:R-:W-:-:S13]  /*8f70*/  LOP3.LUT P0, RZ, R2, 0x1f, RZ, 0xc0, !PT ;  /* 0x0000001f02ff7812 */ /* 0x008fda000780c0ff */
[----:B----4-:R-:W-:Y:S05]  /*8f80*/  @!P0 BRA `(.L_x_3604) ;  /* 0x0000000000048947 */ /* 0x010fea0003800000 */
[----:B------:R-:W-:Y:S01]  /*8f90*/  BPT.TRAP 0x1 ;  /* 0x000000040000795c */ /* 0x000fe20000300000 */
.L_x_3604:
        /* <DEDUP_REMOVED lines=44> */
.L_x_3585:
[----:B------:R-:W-:Y:S05]  /*9260*/  BSYNC B0 ;  /* 0x0000000000007941 */ /* 0x000fea0003800000 */
.L_x_3581:
[----:B------:R-:W-:-:S03]  /*9270*/  UMOV UR7, 0xffffffff ;  /* 0xffffffff00077882 */ /* 0x000fc60000000000 */
[----:B------:R-:W-:Y:S05]  /*9280*/  BRA.DIV UR7, `(.L_x_3605) ;  /* 0x0000000607947947 */ /* 0x000fea000b800000 */
[----:B------:R-:W-:-:S13]  /*9290*/  ELECT P6, URZ, PT ;  /* 0x00000000003f782f */ /* 0x000fda00038c0000 */
.L_x_3624:
[----:B------:R-:W-:Y:S05]  /*92a0*/  @!P6 BRA `(.L_x_3506) ;  /* 0x000000000074e947 */ /* 0x000fea0003800000 */
[----:B-12---:R-:W2:Y:S02]  /*92b0*/  LDL.LU R0, [R1+0x4] ;  /* 0x0000040001007983 */ /* 0x006ea40000300800 */
[----:B--2---:R-:W-:-:S04]  /*92c0*/  LOP3.LUT R0, R0, 0x2, RZ, 0xfc, !PT ;  /* 0x0000000200007812 */ /* 0x004fc800078efcff */
[----:B------:R-:W-:-:S13]  /*92d0*/  ISETP.NE.AND P2, PT, R0, 0x3, PT ;  /* 0x000000030000780c */ /* 0x000fda0003f45270 */
[----:B------:R-:W-:Y:S05]  /*92e0*/  @!P2 BRA `(.L_x_3606) ;  /* 0x000000000004a947 */ /* 0x000fea0003800000 */
[----:B------:R-:W-:Y:S01]  /*92f0*/  BPT.TRAP 0x1 ;  /* 0x000000040000795c */ /* 0x000fe20000300000 */
.L_x_3606:
        /* <DEDUP_REMOVED lines=15> */
.L_x_3625:
[----:B------:R-:W2:Y:S02]  /*93f0*/  SYNCS.PHASECHK.TRANS64.TRYWAIT P0, [R3+URZ], R2 ;  /* 0x00000002030075a7 */ /* 0x000ea4000800017f */
[----:B--2---:R-:W-:Y:S05]  /*9400*/  @!P0 BRA `(.L_x_3608) ;  /* 0x0000000400688947 */ /* 0x004fea0003800000 */
.L_x_3626:
[----:B------:R-:W-:Y:S05]  /*9410*/  @!P2 BRA `(.L_x_3609) ;  /* 0x000000000004a947 */ /* 0x000fea0003800000 */
[----:B------:R-:W-:Y:S01]  /*9420*/  BPT.TRAP 0x1 ;  /* 0x000000040000795c */ /* 0x000fe20000300000 */
.L_x_3609:
[----:B------:R-:W-:-:S07]  /*9430*/  SHF.L.U32 R16, R16, 0x1f, RZ ;  /* 0x0000001f10107819 */ /* 0x000fce00000006ff */
.L_x_3610:
[----:B---3--:R3:W4:Y:S02]  /*9440*/  SYNCS.PHASECHK.TRANS64.TRYWAIT P0, [R9+URZ+0x36438], R16 ;  /* 0x03643810090075a7 */ /* 0x008724000800017f */
[----:B----4-:R-:W-:Y:S05]  /*9450*/  @!P0 NANOSLEEP.SYNCS 0x989680 ;  /* 0x009896800000895d */ /* 0x010fea0003900000 */
[----:B------:R-:W4:Y:S02]  /*9460*/  @!P0 SYNCS.PHASECHK.TRANS64 P0, [R9+URZ+0x36438], R16 ;  /* 0x03643810090085a7 */ /* 0x000f24000800007f */
[----:B----4-:R-:W-:Y:S05]  /*9470*/  @!P0 BRA `(.L_x_3610) ;  /* 0xfffffffc00f08947 */ /* 0x010fea000383ffff */
.L_x_3506:
[----:B------:R-:W-:Y:S05]  /*9480*/  BSYNC B6 ;  /* 0x0000000000067941 */ /* 0x000fea0003800000 */
.L_x_3498:
[----:B------:R-:W-:Y:S05]  /*9490*/  EXIT ;  /* 0x000000000000794d */ /* 0x000fea0003800000 */
.L_x_3516:
[----:B------:R-:W-:Y:S02]  /*94a0*/  IMAD.MOV.U32 R12, RZ, RZ, RZ ;  /* 0x000000ffff0c7224 */ /* 0x000fe400078e00ff */
[----:B------:R-:W-:Y:S02]  /*94b0*/  IMAD.MOV.U32 R11, RZ, RZ, 0x1f ;  /* 0x0000001fff0b7424 */ /* 0x000fe400078e00ff */
[----:B------:R-:W-:-:S07]  /*94c0*/  IMAD.MOV.U32 R15, RZ, RZ, -0x1 ;  /* 0xffffffffff0f7424 */ /* 0x000fce00078e00ff */
[----:B--2---:R-:W-:Y:S05]  /*94d0*/  WARPSYNC.COLLECTIVE R15, `(.L_x_3611) ;  /* 0x000000000f087348 */ /* 0x004fea0003c00000 */
[----:B------:R1:W3:Y:S02]  /*94e0*/  SHFL.IDX P6, R14, R13, R12, R11 ;  /* 0x0000000c0d0e7389 */ /* 0x0002e400000c000b */
[----:B-123--:R-:W-:Y:S01]  /*94f0*/  ENDCOLLECTIVE ;  /* 0x000000000000791b */ /* 0x00efe20003800000 */
.L_x_3611:
[----:B------:R-:W-:Y:S05]  /*9500*/  BRA `(.L_x_3612) ;  /* 0xffffff8000407947 */ /* 0x000fea000383ffff */
.L_x_3518:
[----:B---3--:R-:W-:-:S04]  /*9510*/  IMAD.U32 R0, RZ, RZ, UR36 ;  /* 0x00000024ff007e24 */ /* 0x008fc8000f8e00ff */
[----:B------:R3:W4:Y:S03]  /*9520*/  SYNCS.PHASECHK.TRANS64.TRYWAIT P0, [R0+URZ+0x36400], R10 ;  /* 0x0364000a000075a7 */ /* 0x000726000800017f */
[----:B----4-:R-:W-:Y:S05]  /*9530*/  @!P0 NANOSLEEP.SYNCS 0x989680 ;  /* 0x009896800000895d */ /* 0x010fea0003900000 */
[----:B------:R-:W4:Y:S02]  /*9540*/  @!P0 SYNCS.PHASECHK.TRANS64 P0, [R0+URZ+0x36400], R10 ;  /* 0x0364000a000085a7 */ /* 0x000f24000800007f */
[----:B----4-:R-:W-:Y:S05]  /*9550*/  @!P0 BRA `(.L_x_3518) ;  /* 0xfffffffc00ec8947 */ /* 0x010fea000383ffff */
[----:B------:R-:W-:Y:S05]  /*9560*/  BRA `(.L_x_3517) ;  /* 0xffffff80007c7947 */ /* 0x000fea000383ffff */
.L_x_3522:
[----:B---3--:R3:W4:Y:S02]  /*9570*/  SYNCS.PHASECHK.TRANS64.TRYWAIT P1, [R3+URZ+0x36410], R10 ;  /* 0x0364100a030075a7 */ /* 0x008724000802017f */
[----:B----4-:R-:W-:Y:S05]  /*9580*/  @!P1 NANOSLEEP.SYNCS 0x989680 ;  /* 0x009896800000995d */ /* 0x010fea0003900000 */
[----:B------:R-:W4:Y:S02]  /*9590*/  @!P1 SYNCS.PHASECHK.TRANS64 P1, [R3+URZ+0x36410], R10 ;  /* 0x0364100a030095a7 */ /* 0x000f24000802007f */
[----:B----4-:R-:W-:Y:S05]  /*95a0*/  @!P1 BRA `(.L_x_3522) ;  /* 0xfffffffc00f09947 */ /* 0x010fea000383ffff */
[----:B------:R-:W-:Y:S05]  /*95b0*/  BRA `(.L_x_3521) ;  /* 0xffffff88003c7947 */ /* 0x000fea000383ffff */
.L_x_3526:
[----:B-1----:R-:W-:-:S04]  /*95c0*/  IMAD.U32 R121, RZ, RZ, UR36 ;  /* 0x00000024ff797e24 */ /* 0x002fc8000f8e00ff */
[----:B------:R1:W2:Y:S03]  /*95d0*/  SYNCS.PHASECHK.TRANS64.TRYWAIT P1, [R121+URZ+0x36430], R14 ;  /* 0x0364300e790075a7 */ /* 0x0002a6000802017f */
[----:B--2---:R-:W-:Y:S05]  /*95e0*/  @!P1 NANOSLEEP.SYNCS 0x989680 ;  /* 0x009896800000995d */ /* 0x004fea0003900000 */
[----:B------:R-:W2:Y:S02]  /*95f0*/  @!P1 SYNCS.PHASECHK.TRANS64 P1, [R121+URZ+0x36430], R14 ;  /* 0x0364300e790095a7 */ /* 0x000ea4000802007f */
[----:B--2---:R-:W-:Y:S05]  /*9600*/  @!P1 BRA `(.L_x_3526) ;  /* 0xfffffffc00ec9947 */ /* 0x004fea000383ffff */
[----:B------:R-:W-:Y:S05]  /*9610*/  BRA `(.L_x_3525) ;  /* 0xffffff9000607947 */ /* 0x000fea000383ffff */
.L_x_3586:
[----:B-1----:R1:W2:Y:S02]  /*9620*/  SYNCS.PHASECHK.TRANS64.TRYWAIT P1, [R0+URZ+0x36420], R6 ;  /* 0x03642006000075a7 */ /* 0x0022a4000802017f */
[----:B--2---:R-:W-:Y:S05]  /*9630*/  @!P1 NANOSLEEP.SYNCS 0x989680 ;  /* 0x009896800000995d */ /* 0x004fea0003900000 */
[----:B------:R-:W2:Y:S02]  /*9640*/  @!P1 SYNCS.PHASECHK.TRANS64 P1, [R0+URZ+0x36420], R6 ;  /* 0x03642006000095a7 */ /* 0x000ea4000802007f */
[----:B--2---:R-:W-:Y:S05]  /*9650*/  @!P1 BRA `(.L_x_3586) ;  /* 0xfffffffc00f09947 */ /* 0x004fea000383ffff */
[----:B------:R-:W-:Y:S05]  /*9660*/  BRA `(.L_x_3613) ;  /* 0xffffffdc006c7947 */ /* 0x000fea000383ffff */
.L_x_3590:
[----:B-1----:R1:W2:Y:S02]  /*9670*/  SYNCS.PHASECHK.TRANS64.TRYWAIT P1, [R0+URZ+0x36438], R6 ;  /* 0x03643806000075a7 */ /* 0x0022a4000802017f */
[----:B--2---:R-:W-:Y:S05]  /*9680*/  @!P1 NANOSLEEP.SYNCS 0x989680 ;  /* 0x009896800000995d */ /* 0x004fea0003900000 */
[----:B------:R-:W2:Y:S02]  /*9690*/  @!P1 SYNCS.PHASECHK.TRANS64 P1, [R0+URZ+0x36438], R6 ;  /* 0x03643806000095a7 */ /* 0x000ea4000802007f */
[----:B--2---:R-:W-:Y:S05]  /*96a0*/  @!P1 BRA `(.L_x_3590) ;  /* 0xfffffffc00f09947 */ /* 0x004fea000383ffff */
[----:B------:R-:W-:Y:S05]  /*96b0*/  BRA `(.L_x_3614) ;  /* 0xffffffe4004c7947 */ /* 0x000fea000383ffff */
.L_x_3592:
[----:B--2---:R2:W3:Y:S02]  /*96c0*/  SYNCS.PHASECHK.TRANS64.TRYWAIT P1, [R0+URZ+0x36428], R3 ;  /* 0x03642803000075a7 */ /* 0x0044e4000802017f */
[----:B---3--:R-:W-:Y:S05]  /*96d0*/  @!P1 NANOSLEEP.SYNCS 0x989680 ;  /* 0x009896800000995d */ /* 0x008fea0003900000 */
[----:B------:R-:W3:Y:S02]  /*96e0*/  @!P1 SYNCS.PHASECHK.TRANS64 P1, [R0+URZ+0x36428], R3 ;  /* 0x03642803000095a7 */ /* 0x000ee4000802007f */
[----:B---3--:R-:W-:Y:S05]  /*96f0*/  @!P1 BRA `(.L_x_3592) ;  /* 0xfffffffc00f09947 */ /* 0x008fea000383ffff */
[----:B------:R-:W-:Y:S05]  /*9700*/  BRA `(.L_x_3615) ;  /* 0xffffffe800107947 */ /* 0x000fea000383ffff */
.L_x_3594:
        /* <DEDUP_REMOVED lines=8> */
.L_x_3596:
[----:B------:R-:W-:-:S07]  /*9790*/  SHF.L.U32 R5, R7, 0x1f, RZ ;  /* 0x0000001f07057819 */ /* 0x000fce00000006ff */
.L_x_3617:
[----:B--2---:R2:W3:Y:S02]  /*97a0*/  SYNCS.PHASECHK.TRANS64.TRYWAIT P1, [R0+URZ+0x36420], R5 ;  /* 0x03642005000075a7 */ /* 0x0044e4000802017f */
[----:B---3--:R-:W-:Y:S05]  /*97b0*/  @!P1 NANOSLEEP.SYNCS 0x989680 ;  /* 0x009896800000995d */ /* 0x008fea0003900000 */
[----:B------:R-:W3:Y:S02]  /*97c0*/  @!P1 SYNCS.PHASECHK.TRANS64 P1, [R0+URZ+0x36420], R5 ;  /* 0x03642005000095a7 */ /* 0x000ee4000802007f */
[----:B---3--:R-:W-:Y:S05]  /*97d0*/  @!P1 BRA `(.L_x_3617) ;  /* 0xfffffffc00f09947 */ /* 0x008fea000383ffff */
[----:B------:R-:W-:Y:S05]  /*97e0*/  BRA `(.L_x_3618) ;  /* 0xffffffec00607947 */ /* 0x000fea000383ffff */
.L_x_3599:
[----:B--2---:R2:W3:Y:S02]  /*97f0*/  SYNCS.PHASECHK.TRANS64.TRYWAIT P1, [R0+URZ+0x36438], R6 ;  /* 0x03643806000075a7 */ /* 0x0044e4000802017f */
[----:B---3--:R-:W-:Y:S05]  /*9800*/  @!P1 NANOSLEEP.SYNCS 0x989680 ;  /* 0x009896800000995d */ /* 0x008fea0003900000 */
[----:B------:R-:W3:Y:S02]  /*9810*/  @!P1 SYNCS.PHASECHK.TRANS64 P1, [R0+URZ+0x36438], R6 ;  /* 0x03643806000095a7 */ /* 0x000ee4000802007f */
[----:B---3--:R-:W-:Y:S05]  /*9820*/  @!P1 BRA `(.L_x_3599) ;  /* 0xfffffffc00f09947 */ /* 0x008fea000383ffff */
[----:B------:R-:W-:Y:S05]  /*9830*/  BRA `(.L_x_3619) ;  /* 0xfffffff0002c7947 */ /* 0x000fea000383ffff */
.L_x_3601:
[----:B-1----:R1:W2:Y:S02]  /*9840*/  SYNCS.PHASECHK.TRANS64.TRYWAIT P1, [R0+URZ+0x36428], R5 ;  /* 0x03642805000075a7 */ /* 0x0022a4000802017f */
[----:B--2---:R-:W-:Y:S05]  /*9850*/  @!P1 NANOSLEEP.SYNCS 0x989680 ;  /* 0x009896800000995d */ /* 0x004fea0003900000 */
[----:B------:R-:W2:Y:S02]  /*9860*/  @!P1 SYNCS.PHASECHK.TRANS64 P1, [R0+URZ+0x36428], R5 ;  /* 0x03642805000095a7 */ /* 0x000ea4000802007f */
[----:B--2---:R-:W-:Y:S05]  /*9870*/  @!P1 BRA `(.L_x_3601) ;  /* 0xfffffffc00f09947 */ /* 0x004fea000383ffff */
[----:B------:R-:W-:Y:S05]  /*9880*/  BRA `(.L_x_3620) ;  /* 0xfffffff000d87947 */ /* 0x000fea000383ffff */
.L_x_3603:
[----:B--2---:R2:W3:Y:S02]  /*9890*/  SYNCS.PHASECHK.TRANS64.TRYWAIT P1, [R0+URZ+0x36438], R3 ;  /* 0x03643803000075a7 */ /* 0x0044e4000802017f */
[----:B---3--:R-:W-:Y:S05]  /*98a0*/  @!P1 NANOSLEEP.SYNCS 0x989680 ;  /* 0x009896800000995d */ /* 0x008fea0003900000 */
[----:B------:R-:W3:Y:S02]  /*98b0*/  @!P1 SYNCS.PHASECHK.TRANS64 P1, [R0+URZ+0x36438], R3 ;  /* 0x03643803000095a7 */ /* 0x000ee4000802007f */
[----:B---3--:R-:W-:Y:S05]  /*98c0*/  @!P1 BRA `(.L_x_3603) ;  /* 0xfffffffc00f09947 */ /* 0x008fea000383ffff */
[----:B------:R-:W-:Y:S05]  /*98d0*/  BRA `(.L_x_3621) ;  /* 0xfffffff400947947 */ /* 0x000fea000383ffff */
.L_x_3605:
[----:B------:R-:W-:Y:S01]  /*98e0*/  BSSY B0, `(.L_x_3622) ;  /* 0x0000006000007945 */ /* 0x000fe20003800000 */
[----:B------:R-:W-:-:S07]  /*98f0*/  IMAD.MOV.U32 R15, RZ, RZ, -0x1 ;  /* 0xffffffffff0f7424 */ /* 0x000fce00078e00ff */
[----:B-12---:R-:W-:Y:S05]  /*9900*/  WARPSYNC.COLLECTIVE R15, `(.L_x_3623) ;  /* 0x000000000f0c7348 */ /* 0x006fea0003c00000 */
[----:B------:R-:W-:Y:S02]  /*9910*/  ELECT P6, UR62, PT ;  /* 0x00000000003e782f */ /* 0x000fe400038c0000 */
[----:B------:R-:W-:Y:S01]  /*9920*/  MOV R14, UR62 ;  /* 0x0000003e000e7c02 */ /* 0x000fe20008000f00 */
[----:B-12---:R-:W-:Y:S10]  /*9930*/  ENDCOLLECTIVE ;  /* 0x000000000000791b */ /* 0x006ff40003800000 */
.L_x_3623:
[----:B------:R-:W-:Y:S05]  /*9940*/  BSYNC B0 ;  /* 0x0000000000007941 */ /* 0x000fea0003800000 */
.L_x_3622:
[----:B------:R-:W-:Y:S05]  /*9950*/  BRA `(.L_x_3624) ;  /* 0xfffffff800507947 */ /* 0x000fea000383ffff */
.L_x_3607:
[----:B-1----:R1:W2:Y:S02]  /*9960*/  SYNCS.PHASECHK.TRANS64.TRYWAIT P0, [R7+URZ], R0 ;  /* 0x00000000070075a7 */ /* 0x0022a4000800017f */
[----:B--2---:R-:W-:Y:S05]  /*9970*/  @!P0 NANOSLEEP.SYNCS 0x989680 ;  /* 0x009896800000895d */ /* 0x004fea0003900000 */
[----:B------:R-:W2:Y:S02]  /*9980*/  @!P0 SYNCS.PHASECHK.TRANS64 P0, [R7+URZ], R0 ;  /* 0x00000000070085a7 */ /* 0x000ea4000800007f */
[----:B--2---:R-:W-:Y:S05]  /*9990*/  @!P0 BRA `(.L_x_3607) ;  /* 0xfffffffc00f08947 */ /* 0x004fea000383ffff */
[----:B------:R-:W-:Y:S05]  /*99a0*/  BRA `(.L_x_3625) ;  /* 0xfffffff800907947 */ /* 0x000fea000383ffff */
.L_x_3608:
[----:B--2---:R2:W3:Y:S02]  /*99b0*/  SYNCS.PHASECHK.TRANS64.TRYWAIT P0, [R3+URZ], R2 ;  /* 0x00000002030075a7 */ /* 0x0044e4000800017f */
[----:B---3--:R-:W-:Y:S05]  /*99c0*/  @!P0 NANOSLEEP.SYNCS 0x989680 ;  /* 0x009896800000895d */ /* 0x008fea0003900000 */
[----:B------:R-:W3:Y:S02]  /*99d0*/  @!P0 SYNCS.PHASECHK.TRANS64 P0, [R3+URZ], R2 ;  /* 0x00000002030085a7 */ /* 0x000ee4000800007f */
[----:B---3--:R-:W-:Y:S05]  /*99e0*/  @!P0 BRA `(.L_x_3608) ;  /* 0xfffffffc00f08947 */ /* 0x008fea000383ffff */
[----:B------:R-:W-:Y:S05]  /*99f0*/  BRA `(.L_x_3626) ;  /* 0xfffffff800847947 */ /* 0x000fea000383ffff */
.L_x_3627:
        /* <DEDUP_REMOVED lines=16> */
.L_x_3878:


//--------------------- .text._ZN7cutlass13device_kernelIN5flash32FlashAttnBwdPostprocessConvertdQIN4cute5tupleIJNS3_1CILi96EEENS5_ILi192EEEEEENS_10bfloat16_tEfNS_4arch4Sm90ELi384ENS3_8TiledMMAINS3_8MMA_AtomIJNS3_4SM904GMMA27MMA_64x96x16_F32BF16BF16_SSILNSF_5MajorE1ELSH_1ELNSF_7ScaleInE1ELSI_1EEEEEENS3_6LayoutINS4_IJNS5_ILi3EEENS5_ILi1EEESN_EEENS4_IJSN_NS5_ILi0EEESP_EEEEENS4_IJNS3_10UnderscoreESS_SS_EEEEELb1EEEEEvNT_6ParamsE --------------------------
	.section	.text._ZN7cutlass13device_kernelIN5flash32FlashAttnBwdPostprocessConvertdQIN4cute5tupleIJNS3_1CILi96EEENS5_ILi192EEEEEENS_10bfloat16_tEfNS_4arch4Sm90ELi384ENS3_8TiledMMAINS3_8MMA_AtomIJNS3_4SM904GMMA27MMA_64x96x16_F32BF16BF16_SSILNSF_5MajorE1ELSH_1ELNSF_7ScaleInE1ELSI_1EEEEEENS3_6LayoutINS4_IJNS5_ILi3EEENS5_ILi1EEESN_EEENS4_IJSN_NS5_ILi0EEESP_EEEEENS4_IJNS3_10UnderscoreESS_SS_EEEEELb1EEEEEvNT_6ParamsE,"ax",@progbits
	.align	128
.text._ZN7cutlass13device_kernelIN5flash32FlashAttnBwdPostprocessConvertdQIN4cute5tupleIJNS3_1CILi96EEENS5_ILi192EEEEEENS_10bfloat16_tEfNS_4arch4Sm90ELi384ENS3_8TiledMMAINS3_8MMA_AtomIJNS3_4SM904GMMA27MMA_64x96x16_F32BF16BF16_SSILNSF_5MajorE1ELSH_1ELNSF_7ScaleInE1ELSI_1EEEEEENS3_6LayoutINS4_IJNS5_ILi3EEENS5_ILi1EEESN_EEENS4_IJSN_NS5_ILi0EEESP_EEEEENS4_IJNS3_10UnderscoreESS_SS_EEEEELb1EEEEEvNT_6ParamsE:
        .type           _ZN7cutlass13device_kernelIN5flash32FlashAttnBwdPostprocessConvertdQIN4cute5tupleIJNS3_1CILi96EEENS5_ILi192EEEEEENS_10bfloat16_tEfNS_4arch4Sm90ELi384ENS3_8TiledMMAINS3_8MMA_AtomIJNS3_4SM904GMMA27MMA_64x96x16_F32BF16BF16_SSILNSF_5MajorE1ELSH_1ELNSF_7ScaleInE1ELSI_1EEEEEENS3_6LayoutINS4_IJNS5_ILi3EEENS5_ILi1EEESN_EEENS4_IJSN_NS5_ILi0EEESP_EEEEENS4_IJNS3_10UnderscoreESS_SS_EEEEELb1EEEEEvNT_6ParamsE,@function
        .size           _ZN7cutlass13device_kernelIN5flash32FlashAttnBwdPostprocessConvertdQIN4cute5tupleIJNS3_1CILi96EEENS5_ILi192EEEEEENS_10bfloat16_tEfNS_4arch4Sm90ELi384ENS3_8TiledMMAINS3_8MMA_AtomIJNS3_4SM904GMMA27MMA_64x96x16_F32BF16BF16_SSILNSF_5MajorE1ELSH_1ELNSF_7ScaleInE1ELSI_1EEEEEENS3_6LayoutINS4_IJNS5_ILi3EEENS5_ILi1EEESN_EEENS4_IJSN_NS5_ILi0EEESP_EEEEENS4_IJNS3_10UnderscoreESS_SS_EEEEELb1EEEEEvNT_6ParamsE,(.L_x_3879 - _ZN7cutlass13device_kernelIN5flash32FlashAttnBwdPostprocessConvertdQIN4cute5tupleIJNS3_1CILi96EEENS5_ILi192EEEEEENS_10bfloat16_tEfNS_4arch4Sm90ELi384ENS3_8TiledMMAINS3_8MMA_AtomIJNS3_4SM904GMMA27MMA_64x96x16_F32BF16BF16_SSILNSF_5MajorE1ELSH_1ELNSF_7ScaleInE1ELSI_1EEEEEENS3_6LayoutINS4_IJNS5_ILi3EEENS5_ILi1EEESN_EEENS4_IJSN_NS5_ILi0EEESP_EEEEENS4_IJNS3_10UnderscoreESS_SS_EEEEELb1EEEEEvNT_6ParamsE)
        .other          _ZN7cutlass13device_kernelIN5flash32FlashAttnBwdPostprocessConvertdQIN4cute5tupleIJNS3_1CILi96EEENS5_ILi192EEEEEENS_10bfloat16_tEfNS_4arch4Sm90ELi384ENS3_8TiledMMAINS3_8MMA_AtomIJNS3_4SM904GMMA27MMA_64x96x16_F32BF16BF16_SSILNSF_5MajorE1ELSH_1ELNSF_7ScaleInE1ELSI_1EEEEEENS3_6LayoutINS4_IJNS5_ILi3EEENS5_ILi1EEESN_EEENS4_IJSN_NS5_ILi0EEESP_EEEEENS4_IJNS3_10UnderscoreESS_SS_EEEEELb1EEEEEvNT_6ParamsE,@"STO_CUDA_ENTRY STV_DEFAULT"
_ZN7cutlass13device_kernelIN5flash32FlashAttnBwdPostprocessConvertdQIN4cute5tupleIJNS3_1CILi96EEENS5_ILi192EEEEEENS_10bfloat16_tEfNS_4arch4Sm90ELi384ENS3_8TiledMMAINS3_8MMA_AtomIJNS3_4SM904GMMA27MMA_64x96x16_F32BF16BF16_SSILNSF_5MajorE1ELSH_1ELNSF_7ScaleInE1ELSI_1EEEEEENS3_6LayoutINS4_IJNS5_ILi3EEENS5_ILi1EEESN_EEENS4_IJSN_NS5_ILi0EEESP_EEEEENS4_IJNS3_10UnderscoreESS_SS_EEEEELb1EEEEEvNT_6ParamsE:
[----:B------:R-:W-:Y:S08]  /*0000*/  LDC R1, c[0x0][0x28] ;  /* 0x00000a00ff017b82 */ /* 0x000ff00000000800 */
[----:B------:R-:W0:Y:S01]  /*0010*/  LDC.64 R4, c[0x0][0x278] ;  /* 0x00009e00ff047b82 */ /* 0x000e220000000a00 */
[----:B------:R-:W1:Y:S01]  /*0020*/  S2R R11, SR_CTAID.Z ;  /* 0x00000000000b7919 */ /* 0x000e620000002700 */
[----:B------:R-:W-:-:S06]  /*0030*/  ULDC.64 UR8, c[0x0][0x208] ;  /* 0x0000820000087ab9 */ /* 0x000fcc0000000a00 */
[----:B------:R-:W2:Y:S08]  /*0040*/  LDC.64 R8, c[0x0][0x270] ;  /* 0x00009c00ff087b82 */ /* 0x000eb00000000a00 */
[----:B------:R-:W1:Y:S01]  /*0050*/  LDC.64 R2, c[0x0][0x270] ;  /* 0x00009c00ff027b82 */ /* 0x000e620000000a00 */
[----:B0-----:R-:W-:-:S04]  /*0060*/  ISETP.NE.U32.AND P2, PT, R4, RZ, PT ;  /* 0x000000ff0400720c */ /* 0x001fc80003f45070 */
[----:B------:R-:W-:-:S03]  /*0070*/  ISETP.NE.AND.EX P2, PT, R5, RZ, PT, P2 ;  /* 0x000000ff0500720c */ /* 0x000fc60003f45320 */
[----:B------:R-:W0:Y:S01]  /*0080*/  LDC R55, c[0x0][0x240] ;  /* 0x00009000ff377b82 */ /* 0x000e220000000800 */
[----:B--2---:R-:W-:-:S04]  /*0090*/  ISETP.NE.U32.AND P1, PT, R8, RZ, PT ;  /* 0x000000ff0800720c */ /* 0x004fc80003f25070 */
[----:B------:R-:W-:Y:S01]  /*00a0*/  ISETP.NE.AND.EX P1, PT, R9, RZ, PT, P1 ;  /* 0x000000ff0900720c */ /* 0x000fe20003f25310 */
[----:B-1----:R-:W-:-:S04]  /*00b0*/  IMAD.WIDE R2, R11, 0x4, R2 ;  /* 0x000000040b027825 */ /* 0x002fc800078e0202 */
[----:B------:R-:W1:Y:S08]  /*00c0*/  @P2 LDC.64 R4, c[0x0][0x278] ;  /* 0x00009e00ff042b82 */ /* 0x000e700000000a00 */
[----:B------:R2:W5:Y:S01]  /*00d0*/  @P1 LDG.E R7, desc[UR8][R2.64] ;  /* 0x0000000802071981 */ /* 0x000562000c1e1900 */
[----:B-1----:R-:W-:-:S05]  /*00e0*/  @P2 IMAD.WIDE R4, R11, 0x4, R4 ;  /* 0x000000040b042825 */ /* 0x002fca00078e0204 */
[----:B0-----:R2:W5:Y:S01]  /*00f0*/  @P2 LDG.E R55, desc[UR8][R4.64] ;  /* 0x0000000804372981 */ /* 0x001562000c1e1900 */
[----:B------:R-:W-:Y:S01]  /*0100*/  ISETP.NE.U32.AND P0, PT, R8, RZ, PT ;  /* 0x000000ff0800720c */ /* 0x000fe20003f05070 */
[----:B------:R-:W0:Y:S03]  /*0110*/  S2R R48, SR_CTAID.X ;  /* 0x0000000000307919 */ /* 0x000e260000002500 */
[----:B------:R-:W-:Y:S01]  /*0120*/  ISETP.NE.AND.EX P0, PT, R9, RZ, PT, P0 ;  /* 0x000000ff0900720c */ /* 0x000fe20003f05300 */
[----:B0-----:R-:W-:Y:S01]  /*0130*/  IMAD R0, R48, 0x60, RZ ;  /* 0x0000006030007824 */ /* 0x001fe200078e02ff */
[----:B--2---:R-:W-:Y:S11]  /*0140*/  @P2 BRA `(.L_x_3628) ;  /* 0x0000000000102947 */ /* 0x004ff60003800000 */
[----:B------:R-:W-:Y:S05]  /*0150*/  @!P1 BRA `(.L_x_3628) ;  /* 0x00000000000c9947 */ /* 0x000fea0003800000 */
[----:B------:R-:W2:Y:S04]  /*0160*/  LDG.E R4, desc[UR8][R2.64] ;  /* 0x0000000802047981 */ /* 0x000ea8000c1e1900 */
[----:B-----5:R-:W2:Y:S02]  /*0170*/  LDG.E R55, desc[UR8][R2.64+0x4] ;  /* 0x0000040802377981 */ /* 0x020ea4000c1e1900 */
[----:B--2---:R-:W-:-:S07]  /*0180*/  IMAD.IADD R55, R55, 0x1, -R4 ;  /* 0x0000000137377824 */ /* 0x004fce00078e0a04 */
.L_x_3628:
[----:B-----5:R-:W-:-:S13]  /*0190*/  ISETP.GE.AND P2, PT, R0, R55, PT ;  /* 0x000000370000720c */ /* 0x020fda0003f46270 */
[----:B------:R-:W-:Y:S05]  /*01a0*/  @P0 EXIT P2 ;  /* 0x000000000000094d */ /* 0x000fea0001000000 */
[C---:B------:R-:W-:Y:S01]  /*01b0*/  @P1 IMAD R2, R11.reuse, 0x60, R7 ;  /* 0x000000600b021824 */ /* 0x040fe200078e0207 */
[----:B------:R-:W0:Y:S01]  /*01c0*/  S2R R0, SR_CTAID.Y ;  /* 0x0000000000007919 */ /* 0x000e220000002600 */
[----:B------:R-:W1:Y:S01]  /*01d0*/  LDC.64 R14, c[0x0][0x228] ;  /* 0x00008a00ff0e7b82 */ /* 0x000e620000000a00 */
[----:B------:R-:W-:Y:S01]  /*01e0*/  IMAD R9, R48, 0x4800, RZ ;  /* 0x0000480030097824 */ /* 0x000fe200078e02ff */
[----:B------:R-:W-:Y:S01]  /*01f0*/  SHF.R.S32.HI R53, RZ, 0x1f, R11 ;  /* 0x0000001fff357819 */ /* 0x000fe2000001140b */
[----:B------:R-:W-:Y:S01]  /*0200*/  @P1 IMAD.HI R2, R2, 0x2aaaaaab, RZ ;  /* 0x2aaaaaab02021827 */ /* 0x000fe200078e02ff */
[----:B------:R-:W2:Y:S01]  /*0210*/  S2R R12, SR_TID.X ;  /* 0x00000000000c7919 */ /* 0x000ea20000002100 */
[----:B------:R-:W-:Y:S01]  /*0220*/  SEL R50, R11, RZ, !P0 ;  /* 0x000000ff0b327207 */ /* 0x000fe20004000000 */
[----:B------:R-:W-:Y:S01]  /*0230*/  BSSY B0, `(.L_x_3629) ;  /* 0x000002f000007945 */ /* 0x000fe20003800000 */
[----:B------:R-:W-:Y:S01]  /*0240*/  SEL R53, R53, RZ, !P0 ;  /* 0x000000ff35357207 */ /* 0x000fe20004000000 */
[----:B------:R-:W3:Y:S01]  /*0250*/  LDC.64 R16, c[0x0][0x230] ;  /* 0x00008c00ff107b82 */ /* 0x000ee20000000a00 */
[----:B------:R-:W-:Y:S01]  /*0260*/  @P1 SHF.R.U32.HI R3, RZ, 0x1f, R2 ;  /* 0x0000001fff031819 */ /* 0x000fe20000011602 */
[----:B------:R-:W4:Y:S03]  /*0270*/  S2R R13, SR_CgaCtaId ;  /* 0x00000000000d7919 */ /* 0x000f260000008800 */
[----:B------:R-:W-:-:S05]  /*0280*/  @P1 LEA.HI.SX32 R3, R2, R3, 0x1c ;  /* 0x0000000302031211 */ /* 0x000fca00078fe2ff */
[----:B------:R-:W-:Y:S01]  /*0290*/  @P1 IMAD R5, R3, 0x4800, RZ ;  /* 0x0000480003051824 */ /* 0x000fe200078e02ff */
[----:B------:R-:W-:-:S03]  /*02a0*/  CS2R R2, SRZ ;  /* 0x0000000000027805 */ /* 0x000fc6000001ff00 */
[--C-:B------:R-:W-:Y:S01]  /*02b0*/  @P1 IMAD.MOV.U32 R2, RZ, RZ, R5.reuse ;  /* 0x000000ffff021224 */ /* 0x100fe200078e0005 */
[----:B------:R-:W-:-:S04]  /*02c0*/  @P1 SHF.R.S32.HI R3, RZ, 0x1f, R5 ;  /* 0x0000001fff031819 */ /* 0x000fc80000011405 */
[----:B------:R-:W-:-:S04]  /*02d0*/  IADD3 R2, P2, R9, R2, RZ ;  /* 0x0000000209027210 */ /* 0x000fc80007f5e0ff */
[----:B------:R-:W-:Y:S02]  /*02e0*/  LEA.HI.X.SX32 R3, R9, R3, 0x1, P2 ;  /* 0x0000000309037211 */ /* 0x000fe400010f0eff */
[----:B------:R-:W5:Y:S01]  /*02f0*/  LDC.64 R8, c[0x0][0x210] ;  /* 0x00008400ff087b82 */ /* 0x000f620000000a00 */
[----:B0-----:R-:W-:Y:S01]  /*0300*/  SHF.R.S32.HI R51, RZ, 0x1f, R0 ;  /* 0x0000001fff337819 */ /* 0x001fe20000011400 */
[----:B-1----:R-:W-:Y:S01]  /*0310*/  IMAD.WIDE.U32 R2, R0, R14, R2 ;  /* 0x0000000e00027225 */ /* 0x002fe200078e0002 */
[----:B--2---:R-:W-:-:S03]  /*0320*/  ISETP.NE.AND P0, PT, R12, RZ, PT ;  /* 0x000000ff0c00720c */ /* 0x004fc60003f05270 */
[----:B------:R-:W-:-:S04]  /*0330*/  IMAD R4, R51, R14, RZ ;  /* 0x0000000e33047224 */ /* 0x000fc800078e02ff */
[----:B------:R-:W-:Y:S02]  /*0340*/  IMAD R5, R0, R15, R4 ;  /* 0x0000000f00057224 */ /* 0x000fe400078e0204 */
[-C--:B---3--:R-:W-:Y:S02]  /*0350*/  IMAD R4, R53, R16.reuse, RZ ;  /* 0x0000001035047224 */ /* 0x088fe400078e02ff */
[----:B------:R-:W-:Y:S02]  /*0360*/  IMAD.IADD R3, R3, 0x1, R5 ;  /* 0x0000000103037824 */ /* 0x000fe400078e0205 */
[C---:B------:R-:W-:Y:S02]  /*0370*/  IMAD R5, R50.reuse, R17, R4 ;  /* 0x0000001132057224 */ /* 0x040fe400078e0204 */
[----:B------:R-:W-:-:S05]  /*0380*/  IMAD.WIDE.U32 R2, R50, R16, R2 ;  /* 0x0000001032027225 */ /* 0x000fca00078e0002 */
[----:B------:R-:W-:Y:S02]  /*0390*/  IADD3 R3, R3, R5, RZ ;  /* 0x0000000503037210 */ /* 0x000fe40007ffe0ff */
[----:B-----5:R-:W-:-:S04]  /*03a0*/  LEA R8, P2, R2, R8, 0x2 ;  /* 0x0000000802087211 */ /* 0x020fc800078410ff */
[----:B------:R-:W-:Y:S01]  /*03b0*/  LEA.HI.X R3, R2, R9, R3, 0x2, P2 ;  /* 0x0000000902037211 */ /* 0x000fe200010f1403 */
[----:B----4-:R-:W-:Y:S08]  /*03c0*/  @P0 BRA `(.L_x_3630) ;  /* 0x0000000000540947 */ /* 0x010ff00003800000 */
[----:B------:R-:W0:Y:S01]  /*03d0*/  S2UR UR7, SR_CgaCtaId ;  /* 0x00000000000779c3 */ /* 0x000e220000008800 */
[----:B------:R-:W-:Y:S01]  /*03e0*/  UMOV UR6, 0x400 ;  /* 0x0000040000067882 */ /* 0x000fe20000000000 */
[----:B------:R-:W-:Y:S01]  /*03f0*/  UMOV UR4, 0x1 ;  /* 0x0000000100047882 */ /* 0x000fe20000000000 */
[----:B------:R-:W-:Y:S01]  /*0400*/  IMAD.MOV.U32 R2, RZ, RZ, 0x12000 ;  /* 0x00012000ff027424 */ /* 0x000fe200078e00ff */
[----:B------:R-:W-:-:S04]  /*0410*/  UIADD3 UR4, -UR4, 0x100000, URZ ;  /* 0x0010000004047890 */ /* 0x000fc8000fffe13f */
[----:B------:R-:W-:Y:S02]  /*0420*/  USHF.L.U32 UR5, UR4, 0xb, URZ ;  /* 0x0000000b04057899 */ /* 0x000fe4000800063f */
[----:B------:R-:W-:Y:S01]  /*0430*/  USHF.L.U32 UR4, UR4, 0x1, URZ ;  /* 0x0000000104047899 */ /* 0x000fe2000800063f */
[----:B------:R-:W-:Y:S01]  /*0440*/  PLOP3.LUT P0, PT, PT, PT, PT, 0x80, 0x0 ;  /* 0x000000000000781c */ /* 0x000fe20003f0f070 */
[----:B------:R-:W-:Y:S01]  /*0450*/  UMOV UR10, 0x1200 ;  /* 0x00001200000a7882 */ /* 0x000fe20000000000 */
[----:B0-----:R-:W-:-:S04]  /*0460*/  ULEA UR6, UR7, UR6, 0x18 ;  /* 0x0000000607067291 */ /* 0x001fc8000f8ec03f */
[----:B------:R-:W-:Y:S01]  /*0470*/  UIADD3 UR7, UR6, 0x1b000, URZ ;  /* 0x0001b00006077890 */ /* 0x000fe2000fffe03f */
[----:B------:R-:W0:Y:S07]  /*0480*/  FENCE.VIEW.ASYNC.S ;  /* 0x00000000000073c6 */ /* 0x000e2e0000000000 */
[----:B0-----:R0:W1:Y:S02]  /*0490*/  SYNCS.EXCH.64 URZ, [UR6+0x1b000], UR4 ;  /* 0x01b00004063f75b2 */ /* 0x0010640008000100 */
[----:B0-----:R-:W-:-:S02]  /*04a0*/  R2UR UR4, R8 ;  /* 0x00000000080472ca */ /* 0x001fc400000e0000 */
[----:B------:R-:W-:Y:S01]  /*04b0*/  R2UR UR5, R3 ;  /* 0x00000000030572ca */ /* 0x000fe200000e0000 */
[----:B-1----:R0:W-:-:S14]  /*04c0*/  SYNCS.ARRIVE.TRANS64 RZ, [UR6+0x1b000], R2 ;  /* 0x01b00002ffff79a7 */ /* 0x0021dc0008000006 */
.L_x_3631:
[----:B------:R-:W-:Y:S01]  /*04d0*/  @P0 ELECT P2, URZ, PT ;  /* 0x00000000003f082f */ /* 0x000fe20003840000 */
[----:B------:R1:W-:-:S12]  /*04e0*/  UBLKCP.S.G [UR6], [UR4], UR10 ;  /* 0x00000006040073ba */ /* 0x0003d8000800020a */
[----:B------:R-:W-:Y:S02]  /*04f0*/  @P2 PLOP3.LUT P0, PT, P2, PT, PT, 0x8, 0x0 ;  /* 0x000000000000281c */ /* 0x000fe4000170e170 */
[----:B------:R-:W-:-:S11]  /*0500*/  PLOP3.LUT P2, PT, PT, PT, PT, 0x8, 0x0 ;  /* 0x000000000000781c */ /* 0x000fd60003f4e170 */
[----:B-1----:R-:W-:Y:S05]  /*0510*/  @P0 BRA.U.ANY `(.L_x_3631) ;  /* 0xfffffffd00ec0947 */ /* 0x002fea000393ffff */
.L_x_3630:
[----:B------:R-:W-:Y:S05]  /*0520*/  BSYNC B0 ;  /* 0x0000000000007941 */ /* 0x000fea0003800000 */
.L_x_3629:
[----:B------:R-:W-:Y:S01]  /*0530*/  BAR.SYNC.DEFER_BLOCKING 0x0 ;  /* 0x0000000000007b1d */ /* 0x000fe20000010000 */
[----:B0-----:R-:W-:Y:S02]  /*0540*/  MOV R2, 0x400 ;  /* 0x0000040000027802 */ /* 0x001fe40000000f00 */
[----:B------:R-:W-:Y:S02]  /*0550*/  CS2R R68, SRZ ;  /* 0x0000000000447805 */ /* 0x000fe4000001ff00 */
[----:B------:R-:W-:Y:S01]  /*0560*/  SHF.L.U32 R3, RZ, 0x1f, RZ ;  /* 0x0000001fff037819 */ /* 0x000fe200000006ff */
[--C-:B------:R-:W-:Y:S01]  /*0570*/  @P1 IMAD.MOV.U32 R68, RZ, RZ, R7.reuse ;  /* 0x000000ffff441224 */ /* 0x100fe200078e0007 */
[----:B------:R-:W-:Y:S02]  /*0580*/  LEA R2, R13, R2, 0x18 ;  /* 0x000000020d027211 */ /* 0x000fe400078ec0ff */
[----:B------:R-:W-:-:S07]  /*0590*/  @P1 SHF.R.S32.HI R69, RZ, 0x1f, R7 ;  /* 0x0000001fff451819 */ /* 0x000fce0000011407 */
.L_x_3632:
[----:B0-----:R0:W1:Y:S02]  /*05a0*/  SYNCS.PHASECHK.TRANS64.TRYWAIT P0, [R2+URZ+0x1b000], R3 ;  /* 0x01b00003020075a7 */ /* 0x001064000800017f */
[----:B-1----:R-:W-:Y:S05]  /*05b0*/  @!P0 NANOSLEEP.SYNCS 0x989680 ;  /* 0x009896800000895d */ /* 0x002fea0003900000 */
[----:B------:R-:W1:Y:S02]  /*05c0*/  @!P0 SYNCS.PHASECHK.TRANS64 P0, [R2+URZ+0x1b000], R3 ;  /* 0x01b00003020085a7 */ /* 0x000e64000800007f */
[----:B-1----:R-:W-:Y:S05]  /*05d0*/  @!P0 BRA `(.L_x_3632) ;  /* 0xfffffffc00f08947 */ /* 0x002fea000383ffff */
[----:B------:R-:W-:Y:S01]  /*05e0*/  SHF.R.S32.HI R5, RZ, 0x1f, R12 ;  /* 0x0000001fff057819 */ /* 0x000fe2000001140c */
[----:B------:R-:W-:Y:S01]  /*05f0*/  IMAD.HI R6, R12, 0x2aaaaaab, RZ ;  /* 0x2aaaaaab0c067827 */ /* 0x000fe200078e02ff */
[----:B------:R-:W-:Y:S01]  /*0600*/  ULDC UR4, c[0x0][0x268] ;  /* 0x00009a0000047ab9 */ /* 0x000fe20000000800 */
[----:B------:R-:W-:Y:S01]  /*0610*/  ULDC.64 UR6, c[0x0][0x258] ;  /* 0x0000960000067ab9 */ /* 0x000fe20000000a00 */
[----:B0-----:R-:W-:Y:S01]  /*0620*/  LEA.HI R3, R5, R12, RZ, 0x7 ;  /* 0x0000000c05037211 */ /* 0x001fe200078f38ff */
[----:B------:R-:W-:Y:S01]  /*0630*/  IMAD R55, R48, -0x60, R55 ;  /* 0xffffffa030377824 */ /* 0x000fe200078e0237 */
[----:B------:R-:W-:Y:S01]  /*0640*/  SHF.R.U32.HI R9, RZ, 0x1f, R6 ;  /* 0x0000001fff097819 */ /* 0x000fe20000011606 */
[----:B------:R-:W-:Y:S01]  /*0650*/  IMAD R51, R51, UR6, RZ ;  /* 0x0000000633337c24 */ /* 0x000fe2000f8e02ff */
[----:B------:R-:W-:Y:S01]  /*0660*/  LOP3.LUT R7, R3, 0x3fffff80, RZ, 0xc0, !PT ;  /* 0x3fffff8003077812 */ /* 0x000fe200078ec0ff */
[----:B------:R-:W-:Y:S01]  /*0670*/  BSSY B0, `(.L_x_3633) ;  /* 0x00000b7000007945 */ /* 0x000fe20003800000 */
[----:B------:R-:W-:Y:S01]  /*0680*/  SHF.R.S32.HI R4, RZ, 0x7, R3 ;  /* 0x00000007ff047819 */ /* 0x000fe20000011403 */
[----:B------:R-:W-:Y:S01]  /*0690*/  IMAD R51, R0, UR7, R51 ;  /* 0x0000000700337c24 */ /* 0x000fe2000f8e0233 */
[-C--:B------:R-:W-:Y:S01]  /*06a0*/  LEA.HI R14, R6, R9.reuse, RZ, 0x1d ;  /* 0x00000009060e7211 */ /* 0x080fe200078fe8ff */
[----:B------:R-:W-:Y:S01]  /*06b0*/  IMAD.IADD R7, R12, 0x1, -R7 ;  /* 0x000000010c077824 */ /* 0x000fe200078e0a07 */
[----:B------:R-:W-:-:S02]  /*06c0*/  LEA.HI.SX32 R3, R6, R9, 0x1e ;  /* 0x0000000906037211 */ /* 0x000fc400078ff2ff */
[----:B------:R-:W-:Y:S01]  /*06d0*/  LEA.HI R15, R6, R9, RZ, 0x1b ;  /* 0x00000009060f7211 */ /* 0x000fe200078fd8ff */
[----:B------:R-:W-:Y:S01]  /*06e0*/  IMAD R7, R4, 0x600, R7 ;  /* 0x0000060004077824 */ /* 0x000fe200078e0207 */
[-C--:B------:R-:W-:Y:S01]  /*06f0*/  LEA.HI R4, R5, R12.reuse, RZ, 0x3 ;  /* 0x0000000c05047211 */ /* 0x080fe200078f18ff */
[----:B------:R-:W-:Y:S01]  /*0700*/  IMAD R66, R3, -0x18, R12 ;  /* 0xffffffe803427824 */ /* 0x000fe200078e020c */
[-C--:B------:R-:W-:Y:S01]  /*0710*/  LEA.HI R8, R5, R12.reuse, RZ, 0x4 ;  /* 0x0000000c05087211 */ /* 0x080fe200078f20ff */
[----:B------:R-:W-:Y:S01]  /*0720*/  IMAD.SHL.U32 R24, R14, 0x40, RZ ;  /* 0x000000400e187824 */ /* 0x000fe200078e00ff */
[----:B------:R-:W-:Y:S02]  /*0730*/  SHF.L.U32 R7, R7, 0x2, RZ ;  /* 0x0000000207077819 */ /* 0x000fe400000006ff */
[CC--:B------:R-:W-:Y:S02]  /*0740*/  LEA.HI R10, R5.reuse, R12.reuse, RZ, 0x6 ;  /* 0x0000000c050a7211 */ /* 0x0c0fe400078f30ff */
[----:B------:R-:W-:Y:S01]  /*0750*/  LEA.HI R6, R5, R12, RZ, 0x5 ;  /* 0x0000000c05067211 */ /* 0x000fe200078f28ff */
[----:B------:R-:W-:Y:S01]  /*0760*/  IMAD R64, R7, 0x4, R2 ;  /* 0x0000000407407824 */ /* 0x000fe200078e0202 */
[----:B------:R-:W-:-:S02]  /*0770*/  LOP3.LUT R5, R4, 0xfffffff8, RZ, 0xc0, !PT ;  /* 0xfffffff804057812 */ /* 0x000fc400078ec0ff */
[----:B------:R-:W-:Y:S02]  /*0780*/  SHF.R.S32.HI R9, RZ, 0x4, R8 ;  /* 0x00000004ff097819 */ /* 0x000fe40000011408 */
[----:B------:R-:W0:Y:S01]  /*0790*/  LDS.128 R44, [R64] ;  /* 0x00000000402c7984 */ /* 0x000e220000000c00 */
[----:B------:R-:W-:Y:S01]  /*07a0*/  IMAD.IADD R22, R12, 0x1, -R5 ;  /* 0x000000010c167824 */ /* 0x000fe200078e0a05 */
[----:B------:R-:W-:Y:S02]  /*07b0*/  LEA.HI R5, R3, R3, RZ, 0x1 ;  /* 0x0000000303057211 */ /* 0x000fe400078f08ff */
[----:B------:R-:W-:Y:S01]  /*07c0*/  LEA.HI R8, R8, R9, RZ, 0x1 ;  /* 0x0000000908087211 */ /* 0x000fe200078f08ff */
[----:B------:R-:W1:Y:S01]  /*07d0*/  LDS.128 R40, [R64+0x2800] ;  /* 0x0028000040287984 */ /* 0x000e620000000c00 */
[----:B------:R-:W-:Y:S02]  /*07e0*/  LEA.HI R23, R22, R22, RZ, 0x1 ;  /* 0x0000001616177211 */ /* 0x000fe400078f08ff */
[----:B------:R-:W-:Y:S01]  /*07f0*/  LOP3.LUT R16, R5, 0x7fffffe, RZ, 0xc0, !PT ;  /* 0x07fffffe05107812 */ /* 0x000fe200078ec0ff */
[----:B------:R-:W2:Y:S01]  /*0800*/  LDS.128 R36, [R64+0x3000] ;  /* 0x0030000040247984 */ /* 0x000ea20000000c00 */
[----:B------:R-:W-:-:S02]  /*0810*/  SHF.R.S32.HI R27, RZ, 0x1f, R66 ;  /* 0x0000001fff1b7819 */ /* 0x000fc40000011442 */
[C---:B------:R-:W-:Y:S01]  /*0820*/  LOP3.LUT R13, R23.reuse, 0x3fffffe, RZ, 0xc0, !PT ;  /* 0x03fffffe170d7812 */ /* 0x040fe200078ec0ff */
[----:B------:R-:W-:Y:S01]  /*0830*/  IMAD.SHL.U32 R23, R23, 0x20, RZ ;  /* 0x0000002017177824 */ /* 0x000fe200078e00ff */
[----:B------:R-:W-:Y:S01]  /*0840*/  LOP3.LUT R8, R8, 0xfffffe, RZ, 0xc0, !PT ;  /* 0x00fffffe08087812 */ /* 0x000fe200078ec0ff */
[----:B------:R-:W-:Y:S01]  /*0850*/  IMAD.IADD R12, R3, 0x1, -R16 ;  /* 0x00000001030c7824 */ /* 0x000fe200078e0a10 */
[----:B------:R-:W-:Y:S01]  /*0860*/  LEA.HI R27, R27, R66, RZ, 0x2 ;  /* 0x000000421b1b7211 */ /* 0x000fe200078f10ff */
[----:B------:R-:W3:Y:S01]  /*0870*/  LDS.128 R16, [R64+0x1800] ;  /* 0x0018000040107984 */ /* 0x000ee20000000c00 */
[----:B------:R-:W-:Y:S01]  /*0880*/  LOP3.LUT R25, R24, 0xc0, RZ, 0xc0, !PT ;  /* 0x000000c018197812 */ /* 0x000fe200078ec0ff */
[----:B------:R-:W-:Y:S01]  /*0890*/  IMAD.IADD R21, R9, 0x1, -R8 ;  /* 0x0000000109157824 */ /* 0x000fe200078e0a08 */
[----:B------:R-:W-:Y:S01]  /*08a0*/  SHF.L.U32 R66, R66, 0x3, RZ ;  /* 0x0000000342427819 */ /* 0x000fe200000006ff */
[----:B------:R-:W-:Y:S01]  /*08b0*/  IMAD R28, R15, 0x8, R12 ;  /* 0x000000080f1c7824 */ /* 0x000fe200078e020c */
[----:B------:R-:W-:Y:S01]  /*08c0*/  LOP3.LUT R20, R4, 0x8, RZ, 0xc0, !PT ;  /* 0x0000000804147812 */ /* 0x000fe200078ec0ff */
[----:B------:R-:W4:Y:S01]  /*08d0*/  LDS.128 R32, [R64+0x3800] ;  /* 0x0038000040207984 */ /* 0x000f220000000c00 */
[----:B------:R-:W-:-:S02]  /*08e0*/  SHF.R.S32.HI R4, RZ, 0x6, R10 ;  /* 0x00000006ff047819 */ /* 0x000fc4000001140a */
[----:B------:R-:W-:Y:S01]  /*08f0*/  SHF.R.U32.HI R7, RZ, 0x1, R6 ;  /* 0x00000001ff077819 */ /* 0x000fe20000011606 */
[----:B------:R-:W5:Y:S01]  /*0900*/  LDS.128 R8, [R64+0x800] ;  /* 0x0008000040087984 */ /* 0x000f620000000c00 */
[----:B------:R-:W-:Y:S01]  /*0910*/  LOP3.LUT R23, R23, 0xc0, RZ, 0xc0, !PT ;  /* 0x000000c017177812 */ /* 0x000fe200078ec0ff */
[----:B------:R-:W-:Y:S01]  /*0920*/  IMAD R21, R4, 0xc, R21 ;  /* 0x0000000c04157824 */ /* 0x000fe200078e0215 */
[----:B------:R-:W-:Y:S02]  /*0930*/  IADD3 R22, R22, -R13, RZ ;  /* 0x8000000d16167210 */ /* 0x000fe40007ffe0ff */
[----:B------:R-:W-:Y:S01]  /*0940*/  LOP3.LUT R26, R25, 0x18, R66, 0xf8, !PT ;  /* 0x00000018191a7812 */ /* 0x000fe200078ef842 */
[----:B------:R-:W5:Y:S01]  /*0950*/  LDS.128 R12, [R64+0x2000] ;  /* 0x00200000400c7984 */ /* 0x000f620000000c00 */
[----:B------:R-:W-:Y:S01]  /*0960*/  SHF.R.S32.HI R27, RZ, 0x2, R27 ;  /* 0x00000002ff1b7819 */ /* 0x000fe2000001141b */
[----:B------:R-:W-:Y:S01]  /*0970*/  IMAD R21, R21, 0x8, R22 ;  /* 0x0000000815157824 */ /* 0x000fe200078e0216 */
[----:B------:R-:W-:-:S02]  /*0980*/  SHF.R.U32.HI R25, RZ, 0x3, R25 ;  /* 0x00000003ff197819 */ /* 0x000fc40000011619 */
[----:B------:R-:W-:Y:S01]  /*0990*/  LOP3.LUT R20, R20, 0x10, R7, 0xf8, !PT ;  /* 0x0000001014147812 */ /* 0x000fe200078ef807 */
[----:B------:R-:W-:Y:S01]  /*09a0*/  IMAD R52, R27, 0x60, R28 ;  /* 0x000000601b347824 */ /* 0x000fe200078e021c */
[--C-:B------:R-:W-:Y:S01]  /*09b0*/  SHF.R.U32.HI R24, RZ, 0x3, R23.reuse ;  /* 0x00000003ff187819 */ /* 0x100fe20000011617 */
[----:B------:R-:W5:Y:S01]  /*09c0*/  LDS.128 R4, [R64+0x1000] ;  /* 0x0010000040047984 */ /* 0x000f620000000c00 */
[----:B------:R-:W-:Y:S01]  /*09d0*/  LOP3.LUT R25, R26, R25, RZ, 0x3c, !PT ;  /* 0x000000191a197212 */ /* 0x000fe200078e3cff */
[----:B0-----:R-:W-:Y:S01]  /*09e0*/  FMUL.FTZ R59, R45, UR4 ;  /* 0x000000042d3b7c20 */ /* 0x001fe20008410000 */
[----:B------:R-:W-:Y:S01]  /*09f0*/  LOP3.LUT R20, R24, R20, R23, 0x1e, !PT ;  /* 0x0000001418147212 */ /* 0x000fe200078e1e17 */
[----:B------:R-:W0:Y:S01]  /*0a00*/  LDS.128 R28, [R64+0x4000] ;  /* 0x00400000401c7984 */ /* 0x000e220000000c00 */
[----:B------:R-:W-:Y:S01]  /*0a10*/  FMUL.FTZ R54, R46, UR4 ;  /* 0x000000042e367c20 */ /* 0x000fe20008410000 */
[----:B------:R-:W-:Y:S01]  /*0a20*/  IMAD.U32 R49, R52, 0x20, R25 ;  /* 0x0000002034317824 */ /* 0x000fe200078e0019 */
[----:B------:R-:W-:Y:S01]  /*0a30*/  LEA R57, R21, R20, 0x5 ;  /* 0x0000001415397211 */ /* 0x000fe200078e28ff */
[----:B------:R-:W0:Y:S01]  /*0a40*/  LDS.128 R24, [R64+0x4800] ;  /* 0x0048000040187984 */ /* 0x000e220000000c00 */
[----:B------:R-:W-:Y:S01]  /*0a50*/  FMUL.FTZ R52, R44, UR4 ;  /* 0x000000042c347c20 */ /* 0x000fe20008410000 */
[----:B------:R-:W-:Y:S01]  /*0a60*/  FMUL.FTZ R61, R47, UR4 ;  /* 0x000000042f3d7c20 */ /* 0x000fe20008410000 */
[----:B-1----:R-:W-:Y:S01]  /*0a70*/  FMUL.FTZ R41, R41, UR4 ;  /* 0x0000000429297c20 */ /* 0x002fe20008410000 */
[----:B------:R-:W1:Y:S01]  /*0a80*/  LDS.128 R20, [R64+0x5000] ;  /* 0x0050000040147984 */ /* 0x000e620000000c00 */
[----:B--2---:R-:W-:Y:S01]  /*0a90*/  FMUL.FTZ R36, R36, UR4 ;  /* 0x0000000424247c20 */ /* 0x004fe20008410000 */
[----:B------:R-:W-:Y:S01]  /*0aa0*/  IMAD R57, R57, 0x2, R2 ;  /* 0x0000000239397824 */ /* 0x000fe200078e0202 */
[----:B------:R-:W-:Y:S01]  /*0ab0*/  SHF.R.S32.HI R67, RZ, 0x1f, R66 ;  /* 0x0000001fff437819 */ /* 0x000fe20000011442 */
[----:B------:R2:W1:Y:S01]  /*0ac0*/  LDS.128 R44, [R64+0x5800] ;  /* 0x00580000402c7984 */ /* 0x0004620000000c00 */
[----:B---3--:R-:W-:Y:S01]  /*0ad0*/  FMUL.FTZ R63, R17, UR4 ;  /* 0x00000004113f7c20 */ /* 0x008fe20008410000 */
[----:B------:R-:W-:Y:S01]  /*0ae0*/  FMUL.FTZ R17, R18, UR4 ;  /* 0x0000000412117c20 */ /* 0x000fe20008410000 */
[----:B------:R-:W-:Y:S01]  /*0af0*/  FMUL.FTZ R18, R19, UR4 ;  /* 0x0000000413127c20 */ /* 0x000fe20008410000 */
[----:B------:R-:W-:Y:S01]  /*0b00*/  FMUL.FTZ R16, R16, UR4 ;  /* 0x0000000410107c20 */ /* 0x000fe20008410000 */
[----:B----4-:R-:W-:Y:S01]  /*0b10*/  FMUL.FTZ R32, R32, UR4 ;  /* 0x0000000420207c20 */ /* 0x010fe20008410000 */
[----:B-----5:R-:W-:Y:S01]  /*0b20*/  FMUL.FTZ R56, R9, UR4 ;  /* 0x0000000409387c20 */ /* 0x020fe20008410000 */
[----:B------:R-:W-:Y:S01]  /*0b30*/  FMUL.FTZ R8, R8, UR4 ;  /* 0x0000000408087c20 */ /* 0x000fe20008410000 */
[----:B------:R-:W-:Y:S01]  /*0b40*/  FMUL.FTZ R9, R10, UR4 ;  /* 0x000000040a097c20 */ /* 0x000fe20008410000 */
[----:B------:R-:W-:Y:S01]  /*0b50*/  FMUL.FTZ R58, R11, UR4 ;  /* 0x000000040b3a7c20 */ /* 0x000fe20008410000 */
[----:B--2---:R-:W-:Y:S01]  /*0b60*/  FMUL.FTZ R64, R15, UR4 ;  /* 0x000000040f407c20 */ /* 0x004fe20008410000 */
        /* <DEDUP_REMOVED lines=15> */
[----:B0-----:R-:W-:Y:S01]  /*0c60*/  FMUL.FTZ R35, R29, UR4 ;  /* 0x000000041d237c20 */ /* 0x001fe20008410000 */
[----:B------:R-:W-:Y:S01]  /*0c70*/  FMUL.FTZ R40, R31, UR4 ;  /* 0x000000041f287c20 */ /* 0x000fe20008410000 */
[----:B------:R-:W-:Y:S01]  /*0c80*/  FMUL.FTZ R29, R30, UR4 ;  /* 0x000000041e1d7c20 */ /* 0x000fe20008410000 */
[----:B------:R-:W-:Y:S01]  /*0c90*/  FMUL.FTZ R31, R26, UR4 ;  /* 0x000000041a1f7c20 */ /* 0x000fe20008410000 */
[----:B------:R-:W-:Y:S01]  /*0ca0*/  FMUL.FTZ R12, R12, UR4 ;  /* 0x000000040c0c7c20 */ /* 0x000fe20008410000 */
[----:B------:R-:W-:Y:S01]  /*0cb0*/  FMUL.FTZ R30, R24, UR4 ;  /* 0x00000004181e7c20 */ /* 0x000fe20008410000 */
[----:B------:R-:W-:Y:S01]  /*0cc0*/  FMUL.FTZ R26, R27, UR4 ;  /* 0x000000041b1a7c20 */ /* 0x000fe20008410000 */
[----:B-1----:R-:W-:Y:S01]  /*0cd0*/  FMUL.FTZ R27, R21, UR4 ;  /* 0x00000004151b7c20 */ /* 0x002fe20008410000 */
[----:B------:R-:W-:Y:S01]  /*0ce0*/  FMUL.FTZ R24, R23, UR4 ;  /* 0x0000000417187c20 */ /* 0x000fe20008410000 */
[----:B------:R-:W-:Y:S01]  /*0cf0*/  FMUL.FTZ R28, R28, UR4 ;  /* 0x000000041c1c7c20 */ /* 0x000fe20008410000 */
[----:B------:R-:W-:Y:S01]  /*0d00*/  FMUL.FTZ R25, R25, UR4 ;  /* 0x0000000419197c20 */ /* 0x000fe20008410000 */
[----:B------:R-:W-:Y:S01]  /*0d10*/  FMUL.FTZ R21, R22, UR4 ;  /* 0x0000000416157c20 */ /* 0x000fe20008410000 */
[----:B------:R-:W-:Y:S01]  /*0d20*/  F2FP.BF16.F32.PACK_AB R6, R56, R8 ;  /* 0x000000083806723e */ /* 0x000fe200000010ff */
[----:B------:R-:W-:Y:S01]  /*0d30*/  FMUL.FTZ R23, R46, UR4 ;  /* 0x000000042e177c20 */ /* 0x000fe20008410000 */
[----:B------:R-:W-:Y:S01]  /*0d40*/  F2FP.BF16.F32.PACK_AB R7, R58, R9 ;  /* 0x000000093a07723e */ /* 0x000fe200000010ff */
[----:B------:R-:W-:Y:S01]  /*0d50*/  FMUL.FTZ R20, R20, UR4 ;  /* 0x0000000414147c20 */ /* 0x000fe20008410000 */
[----:B------:R-:W-:Y:S01]  /*0d60*/  FMUL.FTZ R22, R44, UR4 ;  /* 0x000000042c167c20 */ /* 0x000fe20008410000 */
[----:B------:R-:W-:Y:S01]  /*0d70*/  FMUL.FTZ R45, R45, UR4 ;  /* 0x000000042d2d7c20 */ /* 0x000fe20008410000 */
[----:B------:R-:W-:Y:S01]  /*0d80*/  F2FP.BF16.F32.PACK_AB R4, R59, R52 ;  /* 0x000000343b04723e */ /* 0x000fe200000010ff */
[----:B------:R-:W-:Y:S01]  /*0d90*/  FMUL.FTZ R46, R47, UR4 ;  /* 0x000000042f2e7c20 */ /* 0x000fe20008410000 */
[----:B------:R-:W-:Y:S01]  /*0da0*/  F2FP.BF16.F32.PACK_AB R5, R61, R54 ;  /* 0x000000363d05723e */ /* 0x000fe200000010ff */
[----:B------:R-:W-:Y:S01]  /*0db0*/  ULDC UR4, c[0x0][0x244] ;  /* 0x0000910000047ab9 */ /* 0x000fe20000000800 */
[----:B------:R-:W-:-:S02]  /*0dc0*/  F2FP.BF16.F32.PACK_AB R8, R60, R10 ;  /* 0x0000000a3c08723e */ /* 0x000fc400000010ff */
[----:B------:R-:W-:Y:S01]  /*0dd0*/  F2FP.BF16.F32.PACK_AB R9, R62, R11 ;  /* 0x0000000b3e09723e */ /* 0x000fe200000010ff */
[----:B------:R-:W-:Y:S01]  /*0de0*/  STSM.16.MT88.4 [R57+0x12000], R4 ;  /* 0x0120000439007844 */ /* 0x000fe20000004200 */
        /* <DEDUP_REMOVED lines=8> */
[----:B------:R-:W-:Y:S02]  /*0e70*/  F2FP.BF16.F32.PACK_AB R38, R39, R32 ;  /* 0x000000202726723e */ /* 0x000fe400000010ff */
[----:B------:R-:W-:Y:S01]  /*0e80*/  F2FP.BF16.F32.PACK_AB R36, R43, R36 ;  /* 0x000000242b24723e */ /* 0x000fe200000010ff */
[----:B------:R1:W-:Y:S01]  /*0e90*/  STSM.16.MT88.4 [R57+0x12800], R12 ;  /* 0x0128000c39007844 */ /* 0x0003e20000004200 */
[----:B------:R-:W-:Y:S02]  /*0ea0*/  F2FP.BF16.F32.PACK_AB R39, R34, R33 ;  /* 0x000000212227723e */ /* 0x000fe400000010ff */
[----:B------:R-:W-:-:S02]  /*0eb0*/  F2FP.BF16.F32.PACK_AB R28, R35, R28 ;  /* 0x0000001c231c723e */ /* 0x000fc400000010ff */
[----:B------:R-:W-:Y:S01]  /*0ec0*/  F2FP.BF16.F32.PACK_AB R29, R40, R29 ;  /* 0x0000001d281d723e */ /* 0x000fe200000010ff */
[----:B------:R2:W-:Y:S01]  /*0ed0*/  STSM.16.MT88.4 [R57+0x12c00], R36 ;  /* 0x012c002439007844 */ /* 0x0005e20000004200 */
[----:B------:R-:W-:Y:S01]  /*0ee0*/  F2FP.BF16.F32.PACK_AB R30, R25, R30 ;  /* 0x0000001e191e723e */ /* 0x000fe200000010ff */
[----:B0-----:R-:W-:Y:S01]  /*0ef0*/  IMAD R8, R49, 0x2, R2 ;  /* 0x0000000231087824 */ /* 0x001fe200078e0202 */
[----:B------:R-:W-:Y:S01]  /*0f00*/  F2FP.BF16.F32.PACK_AB R31, R26, R31 ;  /* 0x0000001f1a1f723e */ /* 0x000fe200000010ff */
[----:B------:R-:W-:Y:S01]  /*0f10*/  VIADD R9, R3, 0x10 ;  /* 0x0000001003097836 */ /* 0x000fe20000000000 */
[----:B------:R-:W-:Y:S02]  /*0f20*/  F2FP.BF16.F32.PACK_AB R20, R27, R20 ;  /* 0x000000141b14723e */ /* 0x000fe400000010ff */
[----:B------:R-:W-:Y:S01]  /*0f30*/  F2FP.BF16.F32.PACK_AB R21, R24, R21 ;  /* 0x000000151815723e */ /* 0x000fe200000010ff */
[----:B------:R2:W-:Y:S01]  /*0f40*/  STSM.16.MT88.4 [R57+0x13000], R28 ;  /* 0x0130001c39007844 */ /* 0x0005e20000004200 */
[----:B------:R-:W-:-:S02]  /*0f50*/  F2FP.BF16.F32.PACK_AB R22, R45, R22 ;  /* 0x000000162d16723e */ /* 0x000fc400000010ff */
[----:B------:R-:W-:Y:S02]  /*0f60*/  F2FP.BF16.F32.PACK_AB R23, R46, R23 ;  /* 0x000000172e17723e */ /* 0x000fe400000010ff */
[----:B-1----:R-:W-:Y:S02]  /*0f70*/  VIMNMX R14, R55, 0x60, PT ;  /* 0x00000060370e7848 */ /* 0x002fe40003fe0100 */
[----:B------:R-:W-:Y:S01]  /*0f80*/  ISETP.GE.AND P0, PT, R66, UR4, PT ;  /* 0x0000000442007c0c */ /* 0x000fe2000bf06270 */
[----:B------:R2:W-:Y:S01]  /*0f90*/  STSM.16.MT88.4 [R57+0x13400], R20 ;  /* 0x0134001439007844 */ /* 0x0005e20000004200 */
[----:B------:R-:W-:Y:S01]  /*0fa0*/  IMAD.WIDE.U32 R66, R0, UR6, R66 ;  /* 0x0000000600427c25 */ /* 0x000fe2000f8e0042 */
[----:B------:R-:W-:Y:S01]  /*0fb0*/  BAR.SYNC.DEFER_BLOCKING 0x0 ;  /* 0x0000000000007b1d */ /* 0x000fe20000010000 */
[C---:B------:R-:W-:Y:S02]  /*0fc0*/  ISETP.GE.OR P5, PT, R3.reuse, R14, P0 ;  /* 0x0000000e0300720c */ /* 0x040fe400007a6670 */
[C---:B------:R-:W-:Y:S01]  /*0fd0*/  VIADD R0, R3.reuse, 0x30 ;  /* 0x0000003003007836 */ /* 0x040fe20000000000 */
[----:B------:R-:W-:-:S02]  /*0fe0*/  IADD3 R10, P1, R3, R68, RZ ;  /* 0x00000044030a7210 */ /* 0x000fc40007f3e0ff */
[----:B------:R-:W-:Y:S01]  /*0ff0*/  IADD3 R67, R67, R51, RZ ;  /* 0x0000003343437210 */ /* 0x000fe20007ffe0ff */
[----:B------:R-:W-:Y:S01]  /*1000*/  ULDC.64 UR4, c[0x0][0x260] ;  /* 0x0000980000047ab9 */ /* 0x000fe20000000a00 */
[-C--:B------:R-:W-:Y:S01]  /*1010*/  ISETP.GE.OR P4, PT, R9, R14.reuse, P0 ;  /* 0x0000000e0900720c */ /* 0x080fe20000786670 */
[----:B------:R-:W-:Y:S01]  /*1020*/  IMAD R53, R53, UR4, RZ ;  /* 0x0000000435357c24 */ /* 0x000fe2000f8e02ff */
[C---:B------:R-:W-:Y:S01]  /*1030*/  IADD3 R12, R3.reuse, 0x20, RZ ;  /* 0x00000020030c7810 */ /* 0x040fe20007ffe0ff */
[C---:B------:R-:W-:Y:S01]  /*1040*/  VIADD R9, R3.reuse, 0x40 ;  /* 0x0000004003097836 */ /* 0x040fe20000000000 */
[C---:B------:R-:W-:Y:S01]  /*1050*/  LEA.HI.X.SX32 R11, R3.reuse, R69, 0x1, P1 ;  /* 0x00000045030b7211 */ /* 0x040fe200008f0eff */
[----:B------:R-:W-:Y:S01]  /*1060*/  VIADD R3, R3, 0x50 ;  /* 0x0000005003037836 */ /* 0x000fe20000000000 */
[-C--:B------:R-:W-:Y:S01]  /*1070*/  ISETP.GE.OR P2, PT, R0, R14.reuse, P0 ;  /* 0x0000000e0000720c */ /* 0x080fe20000746670 */
[----:B------:R-:W-:Y:S01]  /*1080*/  IMAD R53, R50, UR5, R53 ;  /* 0x0000000532357c24 */ /* 0x000fe2000f8e0235 */
[-C--:B------:R-:W-:Y:S01]  /*1090*/  ISETP.GE.OR P3, PT, R12, R14.reuse, P0 ;  /* 0x0000000e0c00720c */ /* 0x080fe20000766670 */
[----:B------:R-:W-:Y:S01]  /*10a0*/  IMAD.WIDE.U32 R50, R50, UR4, R66 ;  /* 0x0000000432327c25 */ /* 0x000fe2000f8e0042 */
[----:B------:R-:W-:-:S02]  /*10b0*/  ISETP.GE.OR P1, PT, R9, R14, P0 ;  /* 0x0000000e0900720c */ /* 0x000fc40000726670 */
[----:B------:R-:W-:Y:S01]  /*10c0*/  ISETP.GE.OR P0, PT, R3, R14, P0 ;  /* 0x0000000e0300720c */ /* 0x000fe20000706670 */
[----:B------:R-:W-:Y:S02]  /*10d0*/  VIADD R0, R2, 0x12000 ;  /* 0x0001200002007836 */ /* 0x000fe40000000000 */
[----:B------:R-:W-:Y:S01]  /*10e0*/  IMAD.WIDE R2, R48, 0x60, R10 ;  /* 0x0000006030027825 */ /* 0x000fe200078e020a */
[----:B------:R-:W-:Y:S01]  /*10f0*/  IADD3 R11, R51, R53, RZ ;  /* 0x00000035330b7210 */ /* 0x000fe20007ffe0ff */
[----:B------:R2:W0:Y:S02]  /*1100*/  LDS.128 R4, [R8+0x13400] ;  /* 0x0134000008047984 */ /* 0x0004240000000c00 */
[----:B------:R-:W-:Y:S01]  /*1110*/  IMAD R0, R49, 0x2, R0 ;  /* 0x0000000231007824 */ /* 0x000fe200078e0200 */
[----:B------:R-:W-:Y:S06]  /*1120*/  @P5 BRA `(.L_x_3634) ;  /* 0x00000000002c5947 */ /* 0x000fec0003800000 */
[----:B------:R-:W1:Y:S01]  /*1130*/  LDS.128 R12, [R0] ;  /* 0x00000000000c7984 */ /* 0x000e620000000c00 */
        /* <DEDUP_REMOVED lines=10> */
.L_x_3634:
[----:B------:R-:W-:Y:S05]  /*11e0*/  BSYNC B0 ;  /* 0x0000000000007941 */ /* 0x000fea0003800000 */
.L_x_3633:
[----:B-1----:R1:W3:Y:S01]  /*11f0*/  LDS.128 R12, [R8+0x12400] ;  /* 0x01240000080c7984 */ /* 0x0022e20000000c00 */
[----:B------:R-:W-:Y:S04]  /*1200*/  BSSY B0, `(.L_x_3635) ;  /* 0x000000f000007945 */ /* 0x000fe80003800000 */
[----:B------:R-:W-:Y:S05]  /*1210*/  @P4 BRA `(.L_x_3636) ;  /* 0x0000000000344947 */ /* 0x000fea0003800000 */
[----:B------:R-:W-:Y:S01]  /*1220*/  IADD3 R9, P4, R2, 0x10, RZ ;  /* 0x0000001002097810 */ /* 0x000fe20007f9e0ff */
[----:B------:R-:W-:Y:S01]  /*1230*/  ULDC.64 UR4, c[0x0][0x250] ;  /* 0x0000940000047ab9 */ /* 0x000fe20000000a00 */
[----:B------:R-:W-:Y:S02]  /*1240*/  IMAD.MOV.U32 R16, RZ, RZ, R50 ;  /* 0x000000ffff107224 */ /* 0x000fe400078e0032 */
[----:B------:R-:W-:Y:S01]  /*1250*/  IADD3.X R0, RZ, R3, RZ, P4, !PT ;  /* 0x00000003ff007210 */ /* 0x000fe200027fe4ff */
[----:B------:R-:W-:-:S04]  /*1260*/  IMAD.MOV.U32 R17, RZ, RZ, R11 ;  /* 0x000000ffff117224 */ /* 0x000fc800078e000b */
[----:B------:R-:W-:Y:S02]  /*1270*/  IMAD R0, R0, UR4, RZ ;  /* 0x0000000400007c24 */ /* 0x000fe4000f8e02ff */
[----:B------:R-:W-:-:S04]  /*1280*/  IMAD.WIDE.U32 R16, R9, UR4, R16 ;  /* 0x0000000409107c25 */ /* 0x000fc8000f8e0010 */
[----:B------:R-:W-:Y:S01]  /*1290*/  IMAD R9, R9, UR5, R0 ;  /* 0x0000000509097c24 */ /* 0x000fe2000f8e0200 */
[----:B------:R-:W-:Y:S02]  /*12a0*/  ULDC.64 UR4, c[0x0][0x238] ;  /* 0x00008e0000047ab9 */ /* 0x000fe40000000a00 */
[----:B------:R-:W-:Y:S02]  /*12b0*/  LEA R18, P4, R16, UR4, 0x1 ;  /* 0x0000000410127c11 */ /* 0x000fe4000f8808ff */
[----:B------:R-:W-:-:S04]  /*12c0*/  IADD3 R9, R17, R9, RZ ;  /* 0x0000000911097210 */ /* 0x000fc80007ffe0ff */
[----:B------:R-:W-:-:S05]  /*12d0*/  LEA.HI.X R19, R16, UR5, R9, 0x1, P4 ;  /* 0x0000000510137c11 */ /* 0x000fca000a0f0c09 */
[----:B---3--:R4:W-:Y:S02]  /*12e0*/  STG.E.128 desc[UR8][R18.64], R12 ;  /* 0x0000000c12007986 */ /* 0x0089e4000c101d08 */
.L_x_3636:
[----:B------:R-:W-:Y:S05]  /*12f0*/  BSYNC B0 ;  /* 0x0000000000007941 */ /* 0x000fea0003800000 */
.L_x_3635:
[----:B---34-:R3:W4:Y:S01]  /*1300*/  LDS.128 R12, [R8+0x12800] ;  /* 0x01280000080c7984 */ /* 0x0187220000000c00 */
[----:B------:R-:W-:Y:S04]  /*1310*/  BSSY B0, `(.L_x_3637) ;  /* 0x000000f000007945 */ /* 0x000fe80003800000 */
[----:B------:R-:W-:Y:S05]  /*1320*/  @P3 BRA `(.L_x_3638) ;  /* 0x0000000000343947 */ /* 0x000fea0003800000 */
[----:B------:R-:W-:Y:S01]  /*1330*/  IADD3 R9, P3, R2, 0x20, RZ ;  /* 0x0000002002097810 */ /* 0x000fe20007f7e0ff */
[----:B------:R-:W-:Y:S01]  /*1340*/  ULDC.64 UR4, c[0x0][0x250] ;  /* 0x0000940000047ab9 */ /* 0x000fe20000000a00 */
[----:B------:R-:W-:Y:S01]  /*1350*/  MOV R17, R11 ;  /* 0x0000000b00117202 */ /* 0x000fe20000000f00 */
        /* <DEDUP_REMOVED lines=10> */
.L_x_3638:
[----:B------:R-:W-:Y:S05]  /*1400*/  BSYNC B0 ;  /* 0x0000000000007941 */ /* 0x000fea0003800000 */
.L_x_3637:
[----:B----4-:R4:W0:Y:S01]  /*1410*/  LDS.128 R12, [R8+0x12c00] ;  /* 0x012c0000080c7984 */ /* 0x0108220000000c00 */
        /* <DEDUP_REMOVED lines=14> */
[----:B0-----:R0:W-:Y:S02]  /*1500*/  STG.E.128 desc[UR8][R18.64], R12 ;  /* 0x0000000c12007986 */ /* 0x0011e4000c101d08 */
.L_x_3640:
[----:B------:R-:W-:Y:S05]  /*1510*/  BSYNC B0 ;  /* 0x0000000000007941 */ /* 0x000fea0003800000 */
.L_x_3639:
[----:B0-----:R0:W0:Y:S01]  /*1520*/  LDS.128 R12, [R8+0x13000] ;  /* 0x01300000080c7984 */ /* 0x0010220000000c00 */
[----:B------:R-:W-:Y:S04]  /*1530*/  BSSY B0, `(.L_x_3641) ;  /* 0x000000f000007945 */ /* 0x000fe80003800000 */
[----:B------:R-:W-:Y:S05]  /*1540*/  @P1 BRA `(.L_x_3642) ;  /* 0x0000000000341947 */ /* 0x000fea0003800000 */
[----:B------:R-:W-:Y:S01]  /*1550*/  IADD3 R17, P1, R2, 0x40, RZ ;  /* 0x0000004002117810 */ /* 0x000fe20007f3e0ff */
[----:B------:R-:W-:Y:S01]  /*1560*/  ULDC.64 UR4, c[0x0][0x250] ;  /* 0x0000940000047ab9 */ /* 0x000fe20000000a00 */
[----:B01234-:R-:W-:Y:S02]  /*1570*/  IMAD.MOV.U32 R8, RZ, RZ, R50 ;  /* 0x000000ffff087224 */ /* 0x01ffe400078e0032 */
        /* <DEDUP_REMOVED lines=9> */
[----:B------:R0:W-:Y:S02]  /*1610*/  STG.E.128 desc[UR8][R16.64], R12 ;  /* 0x0000000c10007986 */ /* 0x0001e4000c101d08 */
.L_x_3642:
[----:B------:R-:W-:Y:S05]  /*1620*/  BSYNC B0 ;  /* 0x0000000000007941 */ /* 0x000fea0003800000 */
.L_x_3641:
[----:B------:R-:W-:Y:S05]  /*1630*/  @P0 EXIT ;  /* 0x000000000000094d */ /* 0x000fea0003800000 */
[----:B------:R-:W-:Y:S01]  /*1640*/  IADD3 R9, P0, R2, 0x50, RZ ;  /* 0x0000005002097810 */ /* 0x000fe20007f1e0ff */
[----:B------:R-:W-:-:S04]  /*1650*/  ULDC.64 UR4, c[0x0][0x250] ;  /* 0x0000940000047ab9 */ /* 0x000fc80000000a00 */
[----:B------:R-:W-:Y:S01]  /*1660*/  IMAD.X R2, RZ, RZ, R3, P0 ;  /* 0x000000ffff027224 */ /* 0x000fe200000e0603 */
[----:B------:R-:W-:-:S03]  /*1670*/  MOV R3, R11 ;  /* 0x0000000b00037202 */ /* 0x000fc60000000f00 */
[----:B------:R-:W-:Y:S02]  /*1680*/  IMAD R0, R2, UR4, RZ ;  /* 0x0000000402007c24 */ /* 0x000fe4000f8e02ff */
[----:B------:R-:W-:-:S04]  /*1690*/  IMAD.MOV.U32 R2, RZ, RZ, R50 ;  /* 0x000000ffff027224 */ /* 0x000fc800078e0032 */
[----:B------:R-:W-:-:S04]  /*16a0*/  IMAD.WIDE.U32 R2, R9, UR4, R2 ;  /* 0x0000000409027c25 */ /* 0x000fc8000f8e0002 */
[----:B------:R-:W-:Y:S01]  /*16b0*/  IMAD R9, R9, UR5, R0 ;  /* 0x0000000509097c24 */ /* 0x000fe2000f8e0200 */
[----:B------:R-:W-:Y:S02]  /*16c0*/  ULDC.64 UR4, c[0x0][0x238] ;  /* 0x00008e0000047ab9 */ /* 0x000fe40000000a00 */
[----:B01234-:R-:W-:Y:S01]  /*16d0*/  LEA R8, P0, R2, UR4, 0x1 ;  /* 0x0000000402087c11 */ /* 0x01ffe2000f8008ff */
[----:B------:R-:W-:-:S05]  /*16e0*/  IMAD.IADD R3, R3, 0x1, R9 ;  /* 0x0000000103037824 */ /* 0x000fca00078e0209 */
[----:B------:R-:W-:-:S05]  /*16f0*/  LEA.HI.X R9, R2, UR5, R3, 0x1, P0 ;  /* 0x0000000502097c11 */ /* 0x000fca00080f0c03 */
[----:B------:R-:W-:Y:S01]  /*1700*/  STG.E.128 desc[UR8][R8.64], R4 ;  /* 0x0000000408007986 */ /* 0x000fe2000c101d08 */
[----:B------:R-:W-:Y:S05]  /*1710*/  EXIT ;  /* 0x000000000000794d */ /* 0x000fea0003800000 */
.L_x_3643:
        /* <DEDUP_REMOVED lines=14> */
.L_x_3879:


//--------------------- .text._ZN7cutlass13device_kernelIN5flash32FlashAttnBwdPostprocessConvertdQIN4cute5tupleIJNS3_1CILi64EEENS5_ILi192EEEEEENS_10bfloat16_tEfNS_4arch4Sm90ELi384ENS3_8TiledMMAINS3_8MMA_AtomIJNS3_4SM904GMMA27MMA_64x64x16_F32BF16BF16_SSILNSF_5MajorE0ELSH_1ELNSF_7ScaleInE1ELSI_1EEEEEENS3_6LayoutINS4_IJNS5_ILi1EEENS5_ILi3EEESM_EEENS4_IJNS5_ILi0EEESM_SP_EEEEENS4_IJNS3_10UnderscoreESS_SS_EEEEELb0EEEEEvNT_6ParamsE --------------------------
	.section	.text._ZN7cutlass13device_kernelIN5flash32FlashAttnBwdPostprocessConvertdQIN4cute5tupleIJNS3_1CILi64EEENS5_ILi192EEEEEENS_10bfloat16_tEfNS_4arch4Sm90ELi384ENS3_8TiledMMAINS3_8MMA_AtomIJNS3_4SM904GMMA27MMA_64x64x16_F32BF16BF16_SSILNSF_5MajorE0ELSH_1ELNSF_7ScaleInE1ELSI_1EEEEEENS3_6LayoutINS4_IJNS5_ILi1EEENS5_ILi3EEESM_EEENS4_IJNS5_ILi0EEESM_SP_EEEEENS4_IJNS3_10UnderscoreESS_SS_EEEEELb0EEEEEvNT_6ParamsE,"ax",@progbits
	.align	128
.text._ZN7cutlass13device_kernelIN5flash32FlashAttnBwdPostprocessConvertdQIN4cute5tupleIJNS3_1CILi64EEENS5_ILi192EEEEEENS_10bfloat16_tEfNS_4arch4Sm90ELi384ENS3_8TiledMMAINS3_8MMA_AtomIJNS3_4SM904GMMA27MMA_64x64x16_F32BF16BF16_SSILNSF_5MajorE0ELSH_1ELNSF_7ScaleInE1ELSI_1EEEEEENS3_6LayoutINS4_IJNS5_ILi1EEENS5_ILi3EEESM_EEENS4_IJNS5_ILi0EEESM_SP_EEEEENS4_IJNS3_10UnderscoreESS_SS_EEEEELb0EEEEEvNT_6ParamsE:
        .type           _ZN7cutlass13device_kernelIN5flash32FlashAttnBwdPostprocessConvertdQIN4cute5tupleIJNS3_1CILi64EEENS5_ILi192EEEEEENS_10bfloat16_tEfNS_4arch4Sm90ELi384ENS3_8TiledMMAINS3_8MMA_AtomIJNS3_4SM904GMMA27MMA_64x64x16_F32BF16BF16_SSILNSF_5MajorE0ELSH_1ELNSF_7ScaleInE1ELSI_1EEEEEENS3_6LayoutINS4_IJNS5_ILi1EEENS5_ILi3EEESM_EEENS4_IJNS5_ILi0EEESM_SP_EEEEENS4_IJNS3_10UnderscoreESS_SS_EEEEELb0EEEEEvNT_6ParamsE,@function
        .size           _ZN7cutlass13device_kernelIN5flash32FlashAttnBwdPostprocessConvertdQIN4cute5tupleIJNS3_1CILi64EEENS5_ILi192EEEEEENS_10bfloat16_tEfNS_4arch4Sm90ELi384ENS3_8TiledMMAINS3_8MMA_AtomIJNS3_4SM904GMMA27MMA_64x64x16_F32BF16BF16_SSILNSF_5MajorE0ELSH_1ELNSF_7ScaleInE1ELSI_1EEEEEENS3_6LayoutINS4_IJNS5_ILi1EEENS5_ILi3EEESM_EEENS4_IJNS5_ILi0EEESM_SP_EEEEENS4_IJNS3_10UnderscoreESS_SS_EEEEELb0EEEEEvNT_6ParamsE,(.L_x_3880 - _ZN7cutlass13device_kernelIN5flash32FlashAttnBwdPostprocessConvertdQIN4cute5tupleIJNS3_1CILi64EEENS5_ILi192EEEEEENS_10bfloat16_tEfNS_4arch4Sm90ELi384ENS3_8TiledMMAINS3_8MMA_AtomIJNS3_4SM904GMMA27MMA_64x64x16_F32BF16BF16_SSILNSF_5MajorE0ELSH_1ELNSF_7ScaleInE1ELSI_1EEEEEENS3_6LayoutINS4_IJNS5_ILi1EEENS5_ILi3EEESM_EEENS4_IJNS5_ILi0EEESM_SP_EEEEENS4_IJNS3_10UnderscoreESS_SS_EEEEELb0EEEEEvNT_6ParamsE)
        .other          _ZN7cutlass13device_kernelIN5flash32FlashAttnBwdPostprocessConvertdQIN4cute5tupleIJNS3_1CILi64EEENS5_ILi192EEEEEENS_10bfloat16_tEfNS_4arch4Sm90ELi384ENS3_8TiledMMAINS3_8MMA_AtomIJNS3_4SM904GMMA27MMA_64x64x16_F32BF16BF16_SSILNSF_5MajorE0ELSH_1ELNSF_7ScaleInE1ELSI_1EEEEEENS3_6LayoutINS4_IJNS5_ILi1EEENS5_ILi3EEESM_EEENS4_IJNS5_ILi0EEESM_SP_EEEEENS4_IJNS3_10UnderscoreESS_SS_EEEEELb0EEEEEvNT_6ParamsE,@"STO_CUDA_ENTRY STV_DEFAULT"
_ZN7cutlass13device_kernelIN5flash32FlashAttnBwdPostprocessConvertdQIN4cute5tupleIJNS3_1CILi64EEENS5_ILi192EEEEEENS_10bfloat16_tEfNS_4arch4Sm90ELi384ENS3_8TiledMMAINS3_8MMA_AtomIJNS3_4SM904GMMA27MMA_64x64x16_F32BF16BF16_SSILNSF_5MajorE0ELSH_1ELNSF_7ScaleInE1ELSI_1EEEEEENS3_6LayoutINS4_IJNS5_ILi1EEENS5_ILi3EEESM_EEENS4_IJNS5_ILi0EEESM_SP_EEEEENS4_IJNS3_10UnderscoreESS_SS_EEEEELb0EEEEEvNT_6ParamsE:
[----:B------:R-:W-:Y:S08]  /*0000*/  LDC R1, c[0x0][0x28] ;  /* 0x00000a00ff017b82 */ /* 0x000ff00000000800 */
[----:B------:R-:W0:Y:S01]  /*0010*/  LDC.64 R2, c[0x0][0x278] ;  /* 0x00009e00ff027b82 */ /* 0x000e220000000a00 */
[----:B------:R-:W1:Y:S01]  /*0020*/  S2R R13, SR_CTAID.Z ;  /* 0x00000000000d7919 */ /* 0x000e620000002700 */
[----:B------:R-:W-:-:S06]  /*0030*/  ULDC.64 UR8, c[0x0][0x208] ;  /* 0x0000820000087ab9 */ /* 0x000fcc0000000a00 */
[----:B------:R-:W2:Y:S08]  /*0040*/  LDC.64 R10, c[0x0][0x270] ;  /* 0x00009c00ff0a7b82 */ /* 0x000eb00000000a00 */
[----:B------:R-:W1:Y:S01]  /*0050*/  LDC.64 R4, c[0x0][0x270] ;  /* 0x00009c00ff047b82 */ /* 0x000e620000000a00 */
[----:B0-----:R-:W-:-:S04]  /*0060*/  ISETP.NE.U32.AND P2, PT, R2, RZ, PT ;  /* 0x000000ff0200720c */ /* 0x001fc80003f45070 */
[----:B------:R-:W-:Y:S02]  /*0070*/  ISETP.NE.AND.EX P2, PT, R3, RZ, PT, P2 ;  /* 0x000000ff0300720c */ /* 0x000fe40003f45320 */
[----:B--2---:R-:W-:-:S04]  /*0080*/  ISETP.NE.U32.AND P1, PT, R10, RZ, PT ;  /* 0x000000ff0a00720c */ /* 0x004fc80003f25070 */
[----:B------:R-:W-:Y:S01]  /*0090*/  ISETP.NE.AND.EX P1, PT, R11, RZ, PT, P1 ;  /* 0x000000ff0b00720c */ /* 0x000fe20003f25310 */
[----:B------:R-:W-:Y:S01]  /*00a0*/  ULDC UR4, c[0x0][0x240] ;  /* 0x0000900000047ab9 */ /* 0x000fe20000000800 */
[----:B-1----:R-:W-:-:S05]  /*00b0*/  IMAD.WIDE R4, R13, 0x4, R4 ;  /* 0x000000040d047825 */ /* 0x002fca00078e0204 */
[----:B------:R-:W0:Y:S01]  /*00c0*/  @P2 LDC.64 R6, c[0x0][0x278] ;  /* 0x00009e00ff062b82 */ /* 0x000e220000000a00 */
[----:B------:R-:W-:-:S05]  /*00d0*/  IMAD.U32 R43, RZ, RZ, UR4 ;  /* 0x00000004ff2b7e24 */ /* 0x000fca000f8e00ff */
[----:B------:R1:W5:Y:S01]  /*00e0*/  @P1 LDG.E R9, desc[UR8][R4.64] ;  /* 0x0000000804091981 */ /* 0x000362000c1e1900 */
[----:B0-----:R-:W-:-:S05]  /*00f0*/  @P2 IMAD.WIDE R6, R13, 0x4, R6 ;  /* 0x000000040d062825 */ /* 0x001fca00078e0206 */
[----:B------:R1:W5:Y:S01]  /*0100*/  @P2 LDG.E R43, desc[UR8][R6.64] ;  /* 0x00000008062b2981 */ /* 0x000362000c1e1900 */
[----:B------:R-:W-:Y:S01]  /*0110*/  ISETP.NE.U32.AND P0, PT, R10, RZ, PT ;  /* 0x000000ff0a00720c */ /* 0x000fe20003f05070 */
[----:B------:R-:W0:Y:S03]  /*0120*/  S2R R3, SR_CTAID.X ;  /* 0x0000000000037919 */ /* 0x000e260000002500 */
[----:B------:R-:W-:Y:S01]  /*0130*/  ISETP.NE.AND.EX P0, PT, R11, RZ, PT, P0 ;  /* 0x000000ff0b00720c */ /* 0x000fe20003f05300 */
[----:B0-----:R-:W-:Y:S01]  /*0140*/  IMAD.SHL.U32 R40, R3, 0x40, RZ ;  /* 0x0000004003287824 */ /* 0x001fe200078e00ff */
[----:B-1----:R-:W-:Y:S11]  /*0150*/  @P2 BRA `(.L_x_3644) ;  /* 0x0000000000102947 */ /* 0x002ff60003800000 */
[----:B------:R-:W-:Y:S05]  /*0160*/  @!P1 BRA `(.L_x_3644) ;  /* 0x00000000000c9947 */ /* 0x000fea0003800000 */
[----:B------:R-:W2:Y:S04]  /*0170*/  LDG.E R0, desc[UR8][R4.64] ;  /* 0x0000000804007981 */ /* 0x000ea8000c1e1900 */
[----:B-----5:R-:W2:Y:S02]  /*0180*/  LDG.E R43, desc[UR8][R4.64+0x4] ;  /* 0x00000408042b7981 */ /* 0x020ea4000c1e1900 */
[----:B--2---:R-:W-:-:S07]  /*0190*/  IMAD.IADD R43, R43, 0x1, -R0 ;  /* 0x000000012b2b7824 */ /* 0x004fce00078e0a00 */
.L_x_3644:
[----:B-----5:R-:W-:-:S13]  /*01a0*/  ISETP.LE.AND P2, PT, R43, R40, PT ;  /* 0x000000282b00720c */ /* 0x020fda0003f43270 */
[----:B------:R-:W-:Y:S05]  /*01b0*/  @P0 EXIT P2 ;  /* 0x000000000000094d */ /* 0x000fea0001000000 */
[----:B------:R-:W0:Y:S01]  /*01c0*/  S2R R6, SR_CTAID.Y ;  /* 0x0000000000067919 */ /* 0x000e220000002600 */
[----:B------:R-:W-:Y:S01]  /*01d0*/  @P1 IMAD R0, R13, 0x40, R9 ;  /* 0x000000400d001824 */ /* 0x000fe200078e0209 */
[----:B------:R-:W1:Y:S01]  /*01e0*/  LDC.64 R14, c[0x0][0x228] ;  /* 0x00008a00ff0e7b82 */ /* 0x000e620000000a00 */
[----:B------:R-:W-:Y:S01]  /*01f0*/  CS2R R10, SRZ ;  /* 0x00000000000a7805 */ /* 0x000fe2000001ff00 */
[----:B------:R-:W2:Y:S01]  /*0200*/  S2R R17, SR_TID.X ;  /* 0x0000000000117919 */ /* 0x000ea20000002100 */
[----:B------:R-:W-:Y:S01]  /*0210*/  IMAD R7, R3, 0x3000, RZ ;  /* 0x0000300003077824 */ /* 0x000fe200078e02ff */
[----:B------:R-:W-:Y:S01]  /*0220*/  @P1 SHF.R.S32.HI R5, RZ, 0x1f, R0 ;  /* 0x0000001fff051819 */ /* 0x000fe20000011400 */
[----:B------:R-:W-:Y:S01]  /*0230*/  BSSY B0, `(.L_x_3645) ;  /* 0x0000030000007945 */ /* 0x000fe20003800000 */
[----:B------:R-:W3:Y:S01]  /*0240*/  S2R R2, SR_CgaCtaId ;  /* 0x0000000000027919 */ /* 0x000ee20000008800 */
[----:B------:R-:W-:Y:S01]  /*0250*/  SEL R4, R13, RZ, !P0 ;  /* 0x000000ff0d047207 */ /* 0x000fe20004000000 */
[----:B------:R-:W4:Y:S01]  /*0260*/  LDC.64 R18, c[0x0][0x230] ;  /* 0x00008c00ff127b82 */ /* 0x000f220000000a00 */
[----:B------:R-:W-:-:S04]  /*0270*/  @P1 LEA.HI R5, R5, R0, RZ, 0x6 ;  /* 0x0000000005051211 */ /* 0x000fc800078f30ff */
[----:B------:R-:W-:-:S03]  /*0280*/  @P1 SHF.R.S32.HI R5, RZ, 0x6, R5 ;  /* 0x00000006ff051819 */ /* 0x000fc60000011405 */
[----:B------:R-:W5:Y:S02]  /*0290*/  LDC.64 R20, c[0x0][0x210] ;  /* 0x00008400ff147b82 */ /* 0x000f640000000a00 */
[----:B------:R-:W-:-:S04]  /*02a0*/  @P1 IMAD R5, R5, 0x3000, RZ ;  /* 0x0000300005051824 */ /* 0x000fc800078e02ff */
[--C-:B------:R-:W-:Y:S01]  /*02b0*/  @P1 IMAD.MOV.U32 R10, RZ, RZ, R5.reuse ;  /* 0x000000ffff0a1224 */ /* 0x100fe200078e0005 */
[----:B------:R-:W-:-:S04]  /*02c0*/  @P1 SHF.R.S32.HI R11, RZ, 0x1f, R5 ;  /* 0x0000001fff0b1819 */ /* 0x000fc80000011405 */
[C---:B------:R-:W-:Y:S02]  /*02d0*/  IADD3 R10, P2, R7.reuse, R10, RZ ;  /* 0x0000000a070a7210 */ /* 0x040fe40007f5e0ff */
[----:B0-----:R-:W-:Y:S02]  /*02e0*/  SHF.R.S32.HI R5, RZ, 0x1f, R6 ;  /* 0x0000001fff057819 */ /* 0x001fe40000011406 */
[----:B------:R-:W-:Y:S02]  /*02f0*/  LEA.HI.X.SX32 R11, R7, R11, 0x1, P2 ;  /* 0x0000000b070b7211 */ /* 0x000fe400010f0eff */
[----:B------:R-:W-:Y:S01]  /*0300*/  SHF.R.S32.HI R7, RZ, 0x1f, R13 ;  /* 0x0000001fff077819 */ /* 0x000fe2000001140d */
[-C--:B-1----:R-:W-:Y:S02]  /*0310*/  IMAD R0, R5, R14.reuse, RZ ;  /* 0x0000000e05007224 */ /* 0x082fe400078e02ff */
[----:B------:R-:W-:Y:S01]  /*0320*/  IMAD.WIDE.U32 R10, R6, R14, R10 ;  /* 0x0000000e060a7225 */ /* 0x000fe200078e000a */
[----:B------:R-:W-:-:S02]  /*0330*/  SEL R7, R7, RZ, !P0 ;  /* 0x000000ff07077207 */ /* 0x000fc40004000000 */
[----:B--2---:R-:W-:Y:S01]  /*0340*/  ISETP.NE.AND P0, PT, R17, RZ, PT ;  /* 0x000000ff1100720c */ /* 0x004fe20003f05270 */
[----:B------:R-:W-:Y:S02]  /*0350*/  IMAD R15, R6, R15, R0 ;  /* 0x0000000f060f7224 */ /* 0x000fe400078e0200 */
[-C--:B----4-:R-:W-:Y:S02]  /*0360*/  IMAD R0, R7, R18.reuse, RZ ;  /* 0x0000001207007224 */ /* 0x090fe400078e02ff */
[----:B------:R-:W-:Y:S02]  /*0370*/  IMAD.IADD R11, R11, 0x1, R15 ;  /* 0x000000010b0b7824 */ /* 0x000fe400078e020f */
[C---:B------:R-:W-:Y:S02]  /*0380*/  IMAD R13, R4.reuse, R19, R0 ;  /* 0x00000013040d7224 */ /* 0x040fe400078e0200 */
[----:B------:R-:W-:-:S05]  /*0390*/  IMAD.WIDE.U32 R10, R4, R18, R10 ;  /* 0x00000012040a7225 */ /* 0x000fca00078e000a */
[----:B------:R-:W-:Y:S02]  /*03a0*/  IADD3 R0, R11, R13, RZ ;  /* 0x0000000d0b007210 */ /* 0x000fe40007ffe0ff */
[----:B-----5:R-:W-:-:S04]  /*03b0*/  LEA R20, P2, R10, R20, 0x2 ;  /* 0x000000140a147211 */ /* 0x020fc800078410ff */
[----:B------:R-:W-:Y:S01]  /*03c0*/  LEA.HI.X R0, R10, R21, R0, 0x2, P2 ;  /* 0x000000150a007211 */ /* 0x000fe200010f1400 */
[----:B---3--:R-:W-:Y:S08]  /*03d0*/  @P0 BRA `(.L_x_3646) ;  /* 0x0000000000540947 */ /* 0x008ff00003800000 */
        /* <DEDUP_REMOVED lines=16> */
.L_x_3647:
[----:B------:R-:W-:Y:S01]  /*04e0*/  @P0 ELECT P2, URZ, PT ;  /* 0x00000000003f082f */ /* 0x000fe20003840000 */
[----:B------:R1:W-:-:S12]  /*04f0*/  UBLKCP.S.G [UR6], [UR4], UR10 ;  /* 0x00000006040073ba */ /* 0x0003d8000800020a */
[----:B------:R-:W-:Y:S02]  /*0500*/  @P2 PLOP3.LUT P0, PT, P2, PT, PT, 0x8, 0x0 ;  /* 0x000000000000281c */ /* 0x000fe4000170e170 */
[----:B------:R-:W-:-:S11]  /*0510*/  PLOP3.LUT P2, PT, PT, PT, PT, 0x8, 0x0 ;  /* 0x000000000000781c */ /* 0x000fd60003f4e170 */
[----:B-1----:R-:W-:Y:S05]  /*0520*/  @P0 BRA.U.ANY `(.L_x_3647) ;  /* 0xfffffffd00ec0947 */ /* 0x002fea000393ffff */
.L_x_3646:
[----:B------:R-:W-:Y:S05]  /*0530*/  BSYNC B0 ;  /* 0x0000000000007941 */ /* 0x000fea0003800000 */
.L_x_3645:
[----:B------:R-:W-:Y:S01]  /*0540*/  BAR.SYNC.DEFER_BLOCKING 0x0 ;  /* 0x0000000000007b1d */ /* 0x000fe20000010000 */
[----:B------:R-:W-:Y:S02]  /*0550*/  MOV R41, 0x400 ;  /* 0x0000040000297802 */ /* 0x000fe40000000f00 */
[----:B------:R-:W-:Y:S02]  /*0560*/  CS2R R50, SRZ ;  /* 0x0000000000327805 */ /* 0x000fe4000001ff00 */
[----:B------:R-:W-:Y:S01]  /*0570*/  SHF.L.U32 R0, RZ, 0x1f, RZ ;  /* 0x0000001fff007819 */ /* 0x000fe200000006ff */
[--C-:B------:R-:W-:Y:S01]  /*0580*/  @P1 IMAD.MOV.U32 R50, RZ, RZ, R9.reuse ;  /* 0x000000ffff321224 */ /* 0x100fe200078e0009 */
[----:B------:R-:W-:Y:S02]  /*0590*/  LEA R41, R2, R41, 0x18 ;  /* 0x0000002902297211 */ /* 0x000fe400078ec0ff */
[----:B------:R-:W-:-:S07]  /*05a0*/  @P1 SHF.R.S32.HI R51, RZ, 0x1f, R9 ;  /* 0x0000001fff331819 */ /* 0x000fce0000011409 */
.L_x_3648:
[----:B-1----:R1:W2:Y:S02]  /*05b0*/  SYNCS.PHASECHK.TRANS64.TRYWAIT P0, [R41+URZ+0x12000], R0 ;  /* 0x01200000290075a7 */ /* 0x0022a4000800017f */
[----:B--2---:R-:W-:Y:S05]  /*05c0*/  @!P0 NANOSLEEP.SYNCS 0x989680 ;  /* 0x009896800000895d */ /* 0x004fea0003900000 */
[----:B------:R-:W2:Y:S02]  /*05d0*/  @!P0 SYNCS.PHASECHK.TRANS64 P0, [R41+URZ+0x12000], R0 ;  /* 0x01200000290085a7 */ /* 0x000ea4000800007f */
[----:B--2---:R-:W-:Y:S05]  /*05e0*/  @!P0 BRA `(.L_x_3648) ;  /* 0xfffffffc00f08947 */ /* 0x004fea000383ffff */
[----:B------:R-:W-:Y:S01]  /*05f0*/  SHF.R.S32.HI R46, RZ, 0x1f, R17 ;  /* 0x0000001fff2e7819 */ /* 0x000fe20000011411 */
[----:B------:R-:W-:Y:S01]  /*0600*/  IMAD.HI R16, R17, 0x2aaaaaab, RZ ;  /* 0x2aaaaaab11107827 */ /* 0x000fe200078e02ff */
[----:B------:R-:W-:Y:S01]  /*0610*/  ULDC UR4, c[0x0][0x268] ;  /* 0x00009a0000047ab9 */ /* 0x000fe20000000800 */
[----:B------:R-:W-:Y:S01]  /*0620*/  ULDC.64 UR6, c[0x0][0x258] ;  /* 0x0000960000067ab9 */ /* 0x000fe20000000a00 */
[CC--:B-1----:R-:W-:Y:S01]  /*0630*/  LEA.HI R0, R46.reuse, R17.reuse, RZ, 0x7 ;  /* 0x000000112e007211 */ /* 0x0c2fe200078f38ff */
[----:B------:R-:W-:Y:S01]  /*0640*/  IMAD R5, R5, UR6, RZ ;  /* 0x0000000605057c24 */ /* 0x000fe2000f8e02ff */
[-C--:B0-----:R-:W-:Y:S01]  /*0650*/  LEA.HI R8, R46, R17.reuse, RZ, 0x5 ;  /* 0x000000112e087211 */ /* 0x081fe200078f28ff */
[----:B------:R-:W-:Y:S01]  /*0660*/  BSSY B0, `(.L_x_3649) ;  /* 0x0000099000007945 */ /* 0x000fe20003800000 */
[C---:B------:R-:W-:Y:S01]  /*0670*/  LOP3.LUT R2, R0.reuse, 0xfffff80, RZ, 0xc0, !PT ;  /* 0x0fffff8000027812 */ /* 0x040fe200078ec0ff */
[----:B------:R-:W-:Y:S01]  /*0680*/  IMAD.SHL.U32 R0, R0, 0x20, RZ ;  /* 0x0000002000007824 */ /* 0x000fe200078e00ff */
[----:B------:R-:W-:-:S02]  /*0690*/  LEA.HI R46, R46, R17, RZ, 0x4 ;  /* 0x000000112e2e7211 */ /* 0x000fc400078f20ff */
[----:B------:R-:W-:Y:S01]  /*06a0*/  SHF.R.S32.HI R12, RZ, 0x5, R8 ;  /* 0x00000005ff0c7819 */ /* 0x000fe20000011408 */
[C---:B------:R-:W-:Y:S01]  /*06b0*/  IMAD.IADD R2, R17.reuse, 0x1, -R2 ;  /* 0x0000000111027824 */ /* 0x040fe200078e0a02 */
[----:B------:R-:W-:Y:S02]  /*06c0*/  LOP3.LUT R21, R0, 0xfffff000, RZ, 0xc0, !PT ;  /* 0xfffff00000157812 */ /* 0x000fe400078ec0ff */
[----:B------:R-:W-:Y:S02]  /*06d0*/  LOP3.LUT R0, R46, 0xfffffff0, RZ, 0xc0, !PT ;  /* 0xfffffff02e007812 */ /* 0x000fe400078ec0ff */
[----:B------:R-:W-:Y:S01]  /*06e0*/  SHF.R.S32.HI R9, RZ, 0x1f, R8 ;  /* 0x0000001fff097819 */ /* 0x000fe20000011408 */
[----:B------:R-:W-:Y:S01]  /*06f0*/  IMAD R2, R2, 0x4, R21 ;  /* 0x0000000402027824 */ /* 0x000fe200078e0215 */
[----:B------:R-:W-:Y:S01]  /*0700*/  SHF.R.U32.HI R19, RZ, 0x1f, R16 ;  /* 0x0000001fff137819 */ /* 0x000fe20000011610 */
[----:B------:R-:W-:Y:S01]  /*0710*/  IMAD.IADD R45, R17, 0x1, -R0 ;  /* 0x00000001112d7824 */ /* 0x000fe200078e0a00 */
[----:B------:R-:W-:-:S02]  /*0720*/  LEA.HI R9, R9, R12, RZ, 0x2 ;  /* 0x0000000c09097211 */ /* 0x000fc400078f10ff */
[----:B------:R-:W-:Y:S02]  /*0730*/  LEA.HI.SX32 R0, R16, R19, 0x1e ;  /* 0x0000001310007211 */ /* 0x000fe400078ff2ff */
[----:B------:R-:W-:Y:S02]  /*0740*/  SHF.R.S32.HI R52, RZ, 0x1f, R45 ;  /* 0x0000001fff347819 */ /* 0x000fe4000001142d */
[----:B------:R-:W-:Y:S01]  /*0750*/  LOP3.LUT R13, R9, 0x3ffffc, RZ, 0xc0, !PT ;  /* 0x003ffffc090d7812 */ /* 0x000fe200078ec0ff */
[----:B------:R-:W-:Y:S01]  /*0760*/  IMAD R44, R0, -0x18, R17 ;  /* 0xffffffe8002c7824 */ /* 0x000fe200078e0211 */
[----:B------:R-:W-:Y:S01]  /*0770*/  LEA.HI R52, R52, R45, RZ, 0x3 ;  /* 0x0000002d34347211 */ /* 0x000fe200078f18ff */
[----:B------:R-:W-:Y:S01]  /*0780*/  IMAD.SHL.U32 R37, R0, 0x40, RZ ;  /* 0x0000004000257824 */ /* 0x000fe200078e00ff */
[----:B------:R-:W-:Y:S01]  /*0790*/  LEA R36, R2, R41, 0x2 ;  /* 0x0000002902247211 */ /* 0x000fe200078e10ff */
[----:B------:R-:W-:Y:S01]  /*07a0*/  IMAD.IADD R42, R12, 0x1, -R13 ;  /* 0x000000010c2a7824 */ /* 0x000fe200078e0a0d */
[C---:B------:R-:W-:Y:S01]  /*07b0*/  LOP3.LUT R24, R52.reuse, 0xfffffff8, RZ, 0xc0, !PT ;  /* 0xfffffff834187812 */ /* 0x040fe200078ec0ff */
[----:B------:R-:W-:Y:S01]  /*07c0*/  IMAD.SHL.U32 R52, R52, 0x40, RZ ;  /* 0x0000004034347824 */ /* 0x000fe200078e00ff */
[----:B------:R-:W-:Y:S01]  /*07d0*/  SHF.R.S32.HI R25, RZ, 0x1f, R44 ;  /* 0x0000001fff197819 */ /* 0x000fe2000001142c */
[----:B------:R-:W0:Y:S01]  /*07e0*/  LDS.128 R12, [R36+0x800] ;  /* 0x00080000240c7984 */ /* 0x000e220000000c00 */
[----:B------:R-:W-:Y:S01]  /*07f0*/  IMAD R42, R42, 0x400, R21 ;  /* 0x000004002a2a7824 */ /* 0x000fe200078e0215 */
[----:B------:R-:W-:Y:S01]  /*0800*/  LOP3.LUT R37, R37, 0x1c0, RZ, 0xc0, !PT ;  /* 0x000001c025257812 */ /* 0x000fe200078ec0ff */
[----:B------:R-:W-:Y:S01]  /*0810*/  IMAD.IADD R45, R45, 0x1, -R24 ;  /* 0x000000012d2d7824 */ /* 0x000fe200078e0a18 */
[----:B------:R-:W1:Y:S01]  /*0820*/  LDS.128 R20, [R36+0x1800] ;  /* 0x0018000024147984 */ /* 0x000e620000000c00 */
[----:B------:R-:W-:-:S02]  /*0830*/  LEA.HI R53, R25, R44, RZ, 0x3 ;  /* 0x0000002c19357211 */ /* 0x000fc400078f18ff */
[----:B------:R-:W-:Y:S01]  /*0840*/  SHF.L.U32 R44, R44, 0x3, RZ ;  /* 0x000000032c2c7819 */ /* 0x000fe200000006ff */
[----:B------:R-:W2:Y:S01]  /*0850*/  LDS.128 R8, [R36] ;  /* 0x0000000024087984 */ /* 0x000ea20000000c00 */
[----:B------:R-:W-:Y:S01]  /*0860*/  LEA.HI R2, R16, R19, RZ, 0x1b ;  /* 0x0000001310027211 */ /* 0x000fe200078fd8ff */
[----:B------:R-:W-:Y:S01]  /*0870*/  IMAD.SHL.U32 R49, R45, 0x40, RZ ;  /* 0x000000402d317824 */ /* 0x000fe200078e00ff */
[----:B------:R-:W-:Y:S01]  /*0880*/  LOP3.LUT R47, R37, 0x38, R44, 0xf8, !PT ;  /* 0x00000038252f7812 */ /* 0x000fe200078ef82c */
[----:B------:R-:W3:Y:S01]  /*0890*/  LDS.128 R24, [R36+0x2000] ;  /* 0x0020000024187984 */ /* 0x000ee20000000c00 */
[----:B------:R-:W-:Y:S01]  /*08a0*/  SHF.R.U32.HI R48, RZ, 0x3, R37 ;  /* 0x00000003ff307819 */ /* 0x000fe20000011625 */
[----:B------:R-:W-:Y:S01]  /*08b0*/  IMAD.SHL.U32 R53, R53, 0x200, RZ ;  /* 0x0000020035357824 */ /* 0x000fe200078e00ff */
[----:B------:R-:W-:Y:S01]  /*08c0*/  SHF.R.U32.HI R46, RZ, 0x1, R46 ;  /* 0x00000001ff2e7819 */ /* 0x000fe2000001162e */
[----:B------:R-:W4:Y:S01]  /*08d0*/  LDS.128 R16, [R36+0x1000] ;  /* 0x0010000024107984 */ /* 0x000f220000000c00 */
[----:B------:R-:W-:-:S02]  /*08e0*/  LOP3.LUT R49, R49, 0x1c0, RZ, 0xc0, !PT ;  /* 0x000001c031317812 */ /* 0x000fc400078ec0ff */
[----:B------:R-:W-:Y:S01]  /*08f0*/  LOP3.LUT R47, R47, R48, RZ, 0x3c, !PT ;  /* 0x000000302f2f7212 */ /* 0x000fe200078e3cff */
[----:B------:R-:W5:Y:S01]  /*0900*/  LDS.128 R32, [R36+0x3000] ;  /* 0x0030000024207984 */ /* 0x000f620000000c00 */
[----:B------:R-:W-:Y:S02]  /*0910*/  LOP3.LUT R46, R49, 0x8, R46, 0xf8, !PT ;  /* 0x00000008312e7812 */ /* 0x000fe400078ef82e */
[----:B------:R-:W-:Y:S01]  /*0920*/  SHF.R.U32.HI R49, RZ, 0x3, R49 ;  /* 0x00000003ff317819 */ /* 0x000fe20000011631 */
[----:B------:R-:W5:Y:S01]  /*0930*/  LDS.128 R28, [R36+0x2800] ;  /* 0x00280000241c7984 */ /* 0x000f620000000c00 */
[----:B------:R-:W-:Y:S02]  /*0940*/  R2P PR, R45, 0x6 ;  /* 0x000000062d007804 */ /* 0x000fe40000000000 */
[----:B------:R-:W-:Y:S01]  /*0950*/  LOP3.LUT R46, R46, R49, RZ, 0x3c, !PT ;  /* 0x000000312e2e7212 */ /* 0x000fe200078e3cff */
[----:B------:R-:W5:Y:S01]  /*0960*/  LDS.128 R36, [R36+0x3800] ;  /* 0x0038000024247984 */ /* 0x000f620000000c00 */
[----:B------:R-:W-:-:S02]  /*0970*/  LOP3.LUT R49, R52, 0x7ffffe00, RZ, 0xc0, !PT ;  /* 0x7ffffe0034317812 */ /* 0x000fc400078ec0ff */
[----:B------:R-:W-:Y:S02]  /*0980*/  LOP3.LUT R53, R53, 0x7ffff000, RZ, 0xc0, !PT ;  /* 0x7ffff00035357812 */ /* 0x000fe400078ec0ff */
[----:B------:R-:W-:Y:S02]  /*0990*/  IADD3 R42, R46, R42, R49 ;  /* 0x0000002a2e2a7210 */ /* 0x000fe40007ffe031 */
[----:B------:R-:W-:Y:S01]  /*09a0*/  VIADDMNMX R43, R43, -R40, 0x40, PT ;  /* 0x000000402b2b7446 */ /* 0x000fe20003800928 */
[----:B------:R-:W-:Y:S02]  /*09b0*/  IMAD R2, R2, 0x200, R53 ;  /* 0x0000020002027824 */ /* 0x000fe400078e0235 */
[----:B0-----:R-:W-:Y:S01]  /*09c0*/  FMUL.FTZ R48, R15, UR4 ;  /* 0x000000040f307c20 */ /* 0x001fe20008410000 */
[----:B------:R-:W-:Y:S01]  /*09d0*/  FMUL.FTZ R13, R13, UR4 ;  /* 0x000000040d0d7c20 */ /* 0x000fe20008410000 */
[----:B------:R-:W-:Y:S02]  /*09e0*/  IMAD.IADD R2, R2, 0x1, R47 ;  /* 0x0000000102027824 */ /* 0x000fe400078e022f */
[----:B-1----:R-:W-:Y:S01]  /*09f0*/  FMUL.FTZ R15, R20, UR4 ;  /* 0x00000004140f7c20 */ /* 0x002fe20008410000 */
[----:B------:R-:W-:Y:S01]  /*0a00*/  FMUL.FTZ R20, R21, UR4 ;  /* 0x0000000415147c20 */ /* 0x000fe20008410000 */
[----:B------:R-:W-:Y:S01]  /*0a10*/  FMUL.FTZ R23, R23, UR4 ;  /* 0x0000000417177c20 */ /* 0x000fe20008410000 */
[----:B--2---:R-:W-:Y:S01]  /*0a20*/  FMUL.FTZ R45, R9, UR4 ;  /* 0x00000004092d7c20 */ /* 0x004fe20008410000 */
[----:B------:R-:W-:Y:S01]  /*0a30*/  FMUL.FTZ R46, R11, UR4 ;  /* 0x000000040b2e7c20 */ /* 0x000fe20008410000 */
[----:B------:R-:W-:Y:S01]  /*0a40*/  FMUL.FTZ R9, R10, UR4 ;  /* 0x000000040a097c20 */ /* 0x000fe20008410000 */
[----:B------:R-:W-:Y:S01]  /*0a50*/  FMUL.FTZ R11, R14, UR4 ;  /* 0x000000040e0b7c20 */ /* 0x000fe20008410000 */
[----:B---3--:R-:W-:Y:S01]  /*0a60*/  FMUL.FTZ R21, R26, UR4 ;  /* 0x000000041a157c20 */ /* 0x008fe20008410000 */
[----:B------:R-:W-:Y:S01]  /*0a70*/  FMUL.FTZ R10, R12, UR4 ;  /* 0x000000040c0a7c20 */ /* 0x000fe20008410000 */
[----:B------:R-:W-:Y:S01]  /*0a80*/  FMUL.FTZ R26, R27, UR4 ;  /* 0x000000041b1a7c20 */ /* 0x000fe20008410000 */
[----:B------:R-:W-:Y:S01]  /*0a90*/  FMUL.FTZ R25, R25, UR4 ;  /* 0x0000000419197c20 */ /* 0x000fe20008410000 */
[----:B----4-:R-:W-:Y:S01]  /*0aa0*/  FMUL.FTZ R14, R18, UR4 ;  /* 0x00000004120e7c20 */ /* 0x010fe20008410000 */
[----:B------:R-:W-:Y:S01]  /*0ab0*/  FMUL.FTZ R19, R19, UR4 ;  /* 0x0000000413137c20 */ /* 0x000fe20008410000 */
[----:B------:R-:W-:Y:S01]  /*0ac0*/  FMUL.FTZ R18, R24, UR4 ;  /* 0x0000000418127c20 */ /* 0x000fe20008410000 */
[----:B------:R-:W-:Y:S01]  /*0ad0*/  FMUL.FTZ R12, R16, UR4 ;  /* 0x00000004100c7c20 */ /* 0x000fe20008410000 */
[----:B-----5:R-:W-:Y:S01]  /*0ae0*/  FMUL.FTZ R27, R32, UR4 ;  /* 0x00000004201b7c20 */ /* 0x020fe20008410000 */
[----:B------:R-:W-:Y:S01]  /*0af0*/  FMUL.FTZ R32, R33, UR4 ;  /* 0x0000000421207c20 */ /* 0x000fe20008410000 */
[----:B------:R-:W-:Y:S01]  /*0b00*/  FMUL.FTZ R16, R22, UR4 ;  /* 0x0000000416107c20 */ /* 0x000fe20008410000 */
[----:B------:R-:W-:Y:S01]  /*0b10*/  F2FP.BF16.F32.PACK_AB R10, R13, R10 ;  /* 0x0000000a0d0a723e */ /* 0x000fe200000010ff */
[----:B------:R-:W-:Y:S01]  /*0b20*/  FMUL.FTZ R24, R30, UR4 ;  /* 0x000000041e187c20 */ /* 0x000fe20008410000 */
[----:B------:R-:W-:Y:S01]  /*0b30*/  FMUL.FTZ R31, R31, UR4 ;  /* 0x000000041f1f7c20 */ /* 0x000fe20008410000 */
[----:B------:R-:W-:Y:S01]  /*0b40*/  F2FP.BF16.F32.PACK_AB R13, R19, R14 ;  /* 0x0000000e130d723e */ /* 0x000fe200000010ff */
[----:B------:R-:W-:Y:S01]  /*0b50*/  FMUL.FTZ R22, R28, UR4 ;  /* 0x000000041c167c20 */ /* 0x000fe20008410000 */
[----:B------:R-:W-:Y:S01]  /*0b60*/  FMUL.FTZ R33, R38, UR4 ;  /* 0x0000000426217c20 */ /* 0x000fe20008410000 */
[----:B------:R-:W-:Y:S01]  /*0b70*/  FMUL.FTZ R38, R39, UR4 ;  /* 0x0000000427267c20 */ /* 0x000fe20008410000 */
[----:B------:R-:W-:Y:S01]  /*0b80*/  IADD3 R39, R41, 0xc000, RZ ;  /* 0x0000c00029277810 */ /* 0x000fe20007ffe0ff */
[----:B------:R-:W-:Y:S01]  /*0b90*/  FMUL.FTZ R29, R29, UR4 ;  /* 0x000000041d1d7c20 */ /* 0x000fe20008410000 */
[----:B------:R-:W-:Y:S01]  /*0ba0*/  F2FP.BF16.F32.PACK_AB R19, R31, R24 ;  /* 0x000000181f13723e */ /* 0x000fe200000010ff */
[----:B------:R-:W-:Y:S01]  /*0bb0*/  IMAD.MOV.U32 R24, RZ, RZ, 0x20 ;  /* 0x00000020ff187424 */ /* 0x000fe200078e00ff */
[----:B------:R-:W-:Y:S01]  /*0bc0*/  F2FP.BF16.F32.PACK_AB R14, R20, R15 ;  /* 0x0000000f140e723e */ /* 0x000fe200000010ff */
[----:B------:R-:W-:Y:S01]  /*0bd0*/  FMUL.FTZ R8, R8, UR4 ;  /* 0x0000000408087c20 */ /* 0x000fe20008410000 */
[----:B------:R-:W-:Y:S01]  /*0be0*/  F2FP.BF16.F32.PACK_AB R15, R23, R16 ;  /* 0x00000010170f723e */ /* 0x000fe200000010ff */
[----:B------:R-:W-:-:S02]  /*0bf0*/  IMAD R23, R42, 0x2, R39 ;  /* 0x000000022a177824 */ /* 0x000fc400078e0227 */
[----:B------:R-:W-:Y:S01]  /*0c00*/  FMUL.FTZ R30, R36, UR4 ;  /* 0x00000004241e7c20 */ /* 0x000fe20008410000 */
[----:B------:R-:W-:Y:S01]  /*0c10*/  FMUL.FTZ R37, R37, UR4 ;  /* 0x0000000425257c20 */ /* 0x000fe20008410000 */
[----:B------:R-:W-:Y:S01]  /*0c20*/  FMUL.FTZ R17, R17, UR4 ;  /* 0x0000000411117c20 */ /* 0x000fe20008410000 */
[----:B------:R-:W-:Y:S01]  /*0c30*/  SEL R24, R24, 0xffffffe0, !P1 ;  /* 0xffffffe018187807 */ /* 0x000fe20004800000 */
[----:B------:R-:W-:Y:S01]  /*0c40*/  FMUL.FTZ R28, R34, UR4 ;  /* 0x00000004221c7c20 */ /* 0x000fe20008410000 */
[----:B------:R-:W-:Y:S01]  /*0c50*/  FMUL.FTZ R35, R35, UR4 ;  /* 0x0000000423237c20 */ /* 0x000fe20008410000 */
[----:B------:R-:W-:Y:S01]  /*0c60*/  F2FP.BF16.F32.PACK_AB R16, R25, R18 ;  /* 0x000000121910723e */ /* 0x000fe200000010ff */
[----:B------:R-:W-:Y:S01]  /*0c70*/  VIADD R31, R23, 0x40 ;  /* 0x00000040171f7836 */ /* 0x000fe20000000000 */
[----:B------:R-:W-:Y:S01]  /*0c80*/  F2FP.BF16.F32.PACK_AB R18, R29, R22 ;  /* 0x000000161d12723e */ /* 0x000fe200000010ff */
[----:B------:R-:W-:Y:S01]  /*0c90*/  @P2 VIADD R31, R23, 0xffffffc0 ;  /* 0xffffffc0171f2836 */ /* 0x000fe20000000000 */
[----:B------:R-:W-:Y:S01]  /*0ca0*/  F2FP.BF16.F32.PACK_AB R8, R45, R8 ;  /* 0x000000082d08723e */ /* 0x000fe200000010ff */
[--C-:B------:R-:W-:Y:S01]  /*0cb0*/  IMAD R42, R42, 0x2, R41.reuse ;  /* 0x000000022a2a7824 */ /* 0x100fe200078e0229 */
[----:B------:R-:W-:Y:S01]  /*0cc0*/  F2FP.BF16.F32.PACK_AB R9, R46, R9 ;  /* 0x000000092e09723e */ /* 0x000fe200000010ff */
[----:B------:R-:W-:Y:S01]  /*0cd0*/  IMAD R41, R2, 0x2, R41 ;  /* 0x0000000202297824 */ /* 0x000fe200078e0229 */
[----:B------:R-:W-:Y:S01]  /*0ce0*/  F2FP.BF16.F32.PACK_AB R11, R48, R11 ;  /* 0x0000000b300b723e */ /* 0x000fe200000010ff */
[----:B------:R-:W-:Y:S01]  /*0cf0*/  ULDC UR4, c[0x0][0x244] ;  /* 0x0000910000047ab9 */ /* 0x000fe20000000800 */
[----:B------:R-:W-:-:S02]  /*0d00*/  F2FP.BF16.F32.PACK_AB R22, R37, R30 ;  /* 0x0000001e2516723e */ /* 0x000fc400000010ff */
[----:B------:R-:W-:Y:S01]  /*0d10*/  F2FP.BF16.F32.PACK_AB R12, R17, R12 ;  /* 0x0000000c110c723e */ /* 0x000fe200000010ff */
[----:B------:R0:W-:Y:S01]  /*0d20*/  STSM.16.M88.4 [R42+0xc000], R8 ;  /* 0x00c000082a007844 */ /* 0x0001e20000000200 */
[----:B------:R-:W-:Y:S02]  /*0d30*/  IADD3 R30, R23, R24, RZ ;  /* 0x00000018171e7210 */ /* 0x000fe40007ffe0ff */
[----:B------:R-:W-:Y:S02]  /*0d40*/  F2FP.BF16.F32.PACK_AB R17, R26, R21 ;  /* 0x000000151a11723e */ /* 0x000fe400000010ff */
[----:B------:R-:W-:Y:S01]  /*0d50*/  F2FP.BF16.F32.PACK_AB R20, R32, R27 ;  /* 0x0000001b2014723e */ /* 0x000fe200000010ff */
[----:B------:R-:W-:Y:S01]  /*0d60*/  IMAD.IADD R32, R24, 0x1, R31 ;  /* 0x0000000118207824 */ /* 0x000fe200078e021f */
[----:B------:R-:W-:Y:S01]  /*0d70*/  F2FP.BF16.F32.PACK_AB R21, R35, R28 ;  /* 0x0000001c2315723e */ /* 0x000fe200000010ff */
[----:B------:R1:W-:Y:S01]  /*0d80*/  STSM.16.M88.4 [R30], R12 ;  /* 0x0000000c1e007844 */ /* 0x0003e20000000200 */
[----:B------:R-:W-:-:S02]  /*0d90*/  F2FP.BF16.F32.PACK_AB R23, R38, R33 ;  /* 0x000000212617723e */ /* 0x000fc400000010ff */
[C---:B------:R-:W-:Y:S01]  /*0da0*/  IADD3 R28, P0, R0.reuse, R50, RZ ;  /* 0x00000032001c7210 */ /* 0x040fe20007f1e0ff */
[----:B------:R1:W-:Y:S01]  /*0db0*/  STSM.16.M88.4 [R31], R16 ;  /* 0x000000101f007844 */ /* 0x0003e20000000200 */
[--C-:B------:R-:W-:Y:S02]  /*0dc0*/  SHF.R.S32.HI R45, RZ, 0x1f, R44.reuse ;  /* 0x0000001fff2d7819 */ /* 0x100fe4000001142c */
[----:B------:R-:W-:Y:S01]  /*0dd0*/  LEA.HI.X.SX32 R29, R0, R51, 0x1, P0 ;  /* 0x00000033001d7211 */ /* 0x000fe200000f0eff */
[----:B------:R1:W-:Y:S01]  /*0de0*/  STSM.16.M88.4 [R32], R20 ;  /* 0x0000001420007844 */ /* 0x0003e20000000200 */
[----:B------:R-:W-:Y:S01]  /*0df0*/  BAR.SYNC.DEFER_BLOCKING 0x0 ;  /* 0x0000000000007b1d */ /* 0x000fe20000010000 */
[----:B------:R-:W-:Y:S01]  /*0e00*/  ISETP.GE.AND P0, PT, R44, UR4, PT ;  /* 0x000000042c007c0c */ /* 0x000fe2000bf06270 */
[C---:B0-----:R-:W-:Y:S02]  /*0e10*/  IMAD R9, R6.reuse, UR7, R5 ;  /* 0x0000000706097c24 */ /* 0x041fe4000f8e0205 */
[----:B------:R-:W-:Y:S01]  /*0e20*/  IMAD.WIDE.U32 R44, R6, UR6, R44 ;  /* 0x00000006062c7c25 */ /* 0x000fe2000f8e002c */
[----:B------:R-:W-:Y:S01]  /*0e30*/  ISETP.GE.OR P3, PT, R0, R43, P0 ;  /* 0x0000002b0000720c */ /* 0x000fe20000766670 */
[----:B------:R-:W-:-:S02]  /*0e40*/  ULDC.64 UR4, c[0x0][0x260] ;  /* 0x0000980000047ab9 */ /* 0x000fc40000000a00 */
[C---:B------:R-:W-:Y:S01]  /*0e50*/  VIADD R5, R0.reuse, 0x10 ;  /* 0x0000001000057836 */ /* 0x040fe20000000000 */
[----:B------:R-:W-:Y:S01]  /*0e60*/  IADD3 R45, R45, R9, RZ ;  /* 0x000000092d2d7210 */ /* 0x000fe20007ffe0ff */
[----:B------:R-:W-:Y:S02]  /*0e70*/  IMAD R7, R7, UR4, RZ ;  /* 0x0000000407077c24 */ /* 0x000fe4000f8e02ff */
[C---:B------:R-:W-:Y:S01]  /*0e80*/  VIADD R6, R0.reuse, 0x20 ;  /* 0x0000002000067836 */ /* 0x040fe20000000000 */
[-C--:B------:R-:W-:Y:S01]  /*0e90*/  ISETP.GE.OR P2, PT, R5, R43.reuse, P0 ;  /* 0x0000002b0500720c */ /* 0x080fe20000746670 */
[----:B------:R-:W-:Y:S02]  /*0ea0*/  VIADD R0, R0, 0x30 ;  /* 0x0000003000007836 */ /* 0x000fe40000000000 */
[----:B------:R-:W-:Y:S01]  /*0eb0*/  IMAD R9, R4, UR5, R7 ;  /* 0x0000000504097c24 */ /* 0x000fe2000f8e0207 */
[-C--:B------:R-:W-:Y:S01]  /*0ec0*/  ISETP.GE.OR P1, PT, R6, R43.reuse, P0 ;  /* 0x0000002b0600720c */ /* 0x080fe20000726670 */
[----:B------:R-:W-:Y:S01]  /*0ed0*/  IMAD.WIDE.U32 R4, R4, UR4, R44 ;  /* 0x0000000404047c25 */ /* 0x000fe2000f8e002c */
[----:B------:R-:W-:-:S03]  /*0ee0*/  ISETP.GE.OR P0, PT, R0, R43, P0 ;  /* 0x0000002b0000720c */ /* 0x000fc60000706670 */
[----:B------:R-:W-:Y:S01]  /*0ef0*/  IMAD.WIDE R6, R3, 0x40, R28 ;  /* 0x0000004003067825 */ /* 0x000fe200078e021c */
[----:B------:R1:W0:Y:S03]  /*0f00*/  LDS.128 R24, [R41+0xd800] ;  /* 0x00d8000029187984 */ /* 0x0002260000000c00 */
[----:B------:R-:W-:Y:S02]  /*0f10*/  IMAD R8, R2, 0x2, R39 ;  /* 0x0000000202087824 */ /* 0x000fe400078e0227 */
[----:B------:R-:W-:Y:S01]  /*0f20*/  IMAD.IADD R3, R5, 0x1, R9 ;  /* 0x0000000105037824 */ /* 0x000fe200078e0209 */
[----:B------:R-:W-:Y:S06]  /*0f30*/  @P3 BRA `(.L_x_3650) ;  /* 0x00000000002c3947 */ /* 0x000fec0003800000 */
[----:B------:R-:W2:Y:S01]  /*0f40*/  LDS.128 R8, [R8] ;  /* 0x0000000008087984 */ /* 0x000ea20000000c00 */
[----:B------:R-:W-:Y:S01]  /*0f50*/  ULDC.64 UR4, c[0x0][0x250] ;  /* 0x0000940000047ab9 */ /* 0x000fe20000000a00 */
[----:B------:R-:W-:Y:S02]  /*0f60*/  IMAD.MOV.U32 R2, RZ, RZ, R4 ;  /* 0x000000ffff027224 */ /* 0x000fe400078e0004 */
[----:B-1----:R-:W-:Y:S02]  /*0f70*/  IMAD R15, R7, UR4, RZ ;  /* 0x00000004070f7c24 */ /* 0x002fe4000f8e02ff */
[----:B------:R-:W-:-:S04]  /*0f80*/  IMAD.WIDE.U32 R12, R6, UR4, R2 ;  /* 0x00000004060c7c25 */ /* 0x000fc8000f8e0002 */
[----:B------:R-:W-:Y:S01]  /*0f90*/  IMAD R15, R6, UR5, R15 ;  /* 0x00000005060f7c24 */ /* 0x000fe2000f8e020f */
[----:B------:R-:W-:Y:S02]  /*0fa0*/  ULDC.64 UR4, c[0x0][0x238] ;  /* 0x00008e0000047ab9 */ /* 0x000fe40000000a00 */
[----:B------:R-:W-:Y:S01]  /*0fb0*/  LEA R14, P3, R12, UR4, 0x1 ;  /* 0x000000040c0e7c11 */ /* 0x000fe2000f8608ff */
[----:B------:R-:W-:-:S05]  /*0fc0*/  IMAD.IADD R13, R13, 0x1, R15 ;  /* 0x000000010d0d7824 */ /* 0x000fca00078e020f */
[----:B------:R-:W-:-:S05]  /*0fd0*/  LEA.HI.X R15, R12, UR5, R13, 0x1, P3 ;  /* 0x000000050c0f7c11 */ /* 0x000fca00098f0c0d */
[----:B--2---:R2:W-:Y:S02]  /*0fe0*/  STG.E.128 desc[UR8][R14.64], R8 ;  /* 0x000000080e007986 */ /* 0x0045e4000c101d08 */
.L_x_3650:
[----:B------:R-:W-:Y:S05]  /*0ff0*/  BSYNC B0 ;  /* 0x0000000000007941 */ /* 0x000fea0003800000 */
.L_x_3649:
[----:B--2---:R2:W3:Y:S01]  /*1000*/  LDS.128 R8, [R41+0xc800] ;  /* 0x00c8000029087984 */ /* 0x0044e20000000c00 */
[----:B------:R-:W-:Y:S04]  /*1010*/  BSSY B0, `(.L_x_3651) ;  /* 0x000000f000007945 */ /* 0x000fe80003800000 */
[----:B------:R-:W-:Y:S05]  /*1020*/  @P2 BRA `(.L_x_3652) ;  /* 0x0000000000342947 */ /* 0x000fea0003800000 */
[----:B-1----:R-:W-:Y:S01]  /*1030*/  IADD3 R15, P2, R6, 0x10, RZ ;  /* 0x00000010060f7810 */ /* 0x002fe20007f5e0ff */
        /* <DEDUP_REMOVED lines=12> */
.L_x_3652:
[----:B------:R-:W-:Y:S05]  /*1100*/  BSYNC B0 ;  /* 0x0000000000007941 */ /* 0x000fea0003800000 */
.L_x_3651:
[----:B---34-:R3:W4:Y:S01]  /*1110*/  LDS.128 R8, [R41+0xd000] ;  /* 0x00d0000029087984 */ /* 0x0187220000000c00 */
        /* <DEDUP_REMOVED lines=11> */
[----:B------:R-:W-:Y:S02]  /*11d0*/  LEA R14, P1, R12, UR4, 0x1 ;  /* 0x000000040c0e7c11 */ /* 0x000fe4000f8208ff */
[----:B------:R-:W-:-:S04]  /*11e0*/  IADD3 R13, R13, R15, RZ ;  /* 0x0000000f0d0d7210 */ /* 0x000fc80007ffe0ff */
[----:B------:R-:W-:-:S05]  /*11f0*/  LEA.HI.X R15, R12, UR5, R13, 0x1, P1 ;  /* 0x000000050c0f7c11 */ /* 0x000fca00088f0c0d */
[----:B----4-:R1:W-:Y:S02]  /*1200*/  STG.E.128 desc[UR8][R14.64], R8 ;  /* 0x000000080e007986 */ /* 0x0103e4000c101d08 */
.L_x_3654:
[----:B------:R-:W-:Y:S05]  /*1210*/  BSYNC B0 ;  /* 0x0000000000007941 */ /* 0x000fea0003800000 */
.L_x_3653:
[----:B------:R-:W-:Y:S05]  /*1220*/  @P0 EXIT ;  /* 0x000000000000094d */ /* 0x000fea0003800000 */
[----:B------:R-:W-:Y:S01]  /*1230*/  IADD3 R5, P0, R6, 0x30, RZ ;  /* 0x0000003006057810 */ /* 0x000fe20007f1e0ff */
[----:B------:R-:W-:Y:S01]  /*1240*/  ULDC.64 UR4, c[0x0][0x250] ;  /* 0x0000940000047ab9 */ /* 0x000fe20000000a00 */
[----:B------:R-:W-:-:S03]  /*1250*/  IMAD.MOV.U32 R2, RZ, RZ, R4 ;  /* 0x000000ffff027224 */ /* 0x000fc600078e0004 */
        /* <DEDUP_REMOVED lines=8> */
[----:B0-----:R-:W-:Y:S01]  /*12e0*/  STG.E.128 desc[UR8][R4.64], R24 ;  /* 0x0000001804007986 */ /* 0x001fe2000c101d08 */
[----:B------:R-:W-:Y:S05]  /*12f0*/  EXIT ;  /* 0x000000000000794d */ /* 0x000fea0003800000 */
.L_x_3655:
        /* <DEDUP_REMOVED lines=16> */
.L_x_3880:


//--------------------- .text._ZN7cutlass13device_kernelIN5flash11enable_sm90INS1_16FlashAttnBwdSm90INS1_25CollectiveMainloopBwdSm90ILi2ELi1ELi1EN4cute5tupleIJNS5_1CILi1EEES8_S8_EEENS6_IJNS7_ILi64EEENS7_ILi96EEENS7_ILi192EEEEEENS_10bfloat16_tEfNS_4arch4Sm90ELb1ELb0ELb1ELb1ELb1ELb0ELb1ELb0ELi3ELi1ELi1ELi1ELb0EEENS1_24CollectiveEpilogueBwdGQAISD_fSG_Li384ELb1ELb1EEENS1_25SingleTileBwdLPTSchedulerILb1ELi96ELb1EEEEEEEEEvNT_6ParamsE --------------------------
	.section	.text._ZN7cutlass13device_kernelIN5flash11enable_sm90INS1_16FlashAttnBwdSm90INS1_25CollectiveMainloopBwdSm90ILi2ELi1ELi1EN4cute5tupleIJNS5_1CILi1EEES8_S8_EEENS6_IJNS7_ILi64EEENS7_ILi96EEENS7_ILi192EEEEEENS_10bfloat16_tEfNS_4arch4Sm90ELb1ELb0ELb1ELb1ELb1ELb0ELb1ELb0ELi3ELi1ELi1ELi1ELb0EEENS1_24CollectiveEpilogueBwdGQAISD_fSG_Li384ELb1ELb1EEENS1_25SingleTileBwdLPTSchedulerILb1ELi96ELb1EEEEEEEEEvNT_6ParamsE,"ax",@progbits
	.align	128
.text._ZN7cutlass13device_kernelIN5flash11enable_sm90INS1_16FlashAttnBwdSm90INS1_25CollectiveMainloopBwdSm90ILi2ELi1ELi1EN4cute5tupleIJNS5_1CILi1EEES8_S8_EEENS6_IJNS7_ILi64EEENS7_ILi96EEENS7_ILi192EEEEEENS_10bfloat16_tEfNS_4arch4Sm90ELb1ELb0ELb1ELb1ELb1ELb0ELb1ELb0ELi3ELi1ELi1ELi1ELb0EEENS1_24CollectiveEpilogueBwdGQAISD_fSG_Li384ELb1ELb1EEENS1_25SingleTileBwdLPTSchedulerILb1ELi96ELb1EEEEEEEEEvNT_6ParamsE:
        .type           _ZN7cutlass13device_kernelIN5flash11enable_sm90INS1_16FlashAttnBwdSm90INS1_25CollectiveMainloopBwdSm90ILi2ELi1ELi1EN4cute5tupleIJNS5_1CILi1EEES8_S8_EEENS6_IJNS7_ILi64EEENS7_ILi96EEENS7_ILi192EEEEEENS_10bfloat16_tEfNS_4arch4Sm90ELb1ELb0ELb1ELb1ELb1ELb0ELb1ELb0ELi3ELi1ELi1ELi1ELb0EEENS1_24CollectiveEpilogueBwdGQAISD_fSG_Li384ELb1ELb1EEENS1_25SingleTileBwdLPTSchedulerILb1ELi96ELb1EEEEEEEEEvNT_6ParamsE,@function
        .size           _ZN7cutlass13device_kernelIN5flash11enable_sm90INS1_16FlashAttnBwdSm90INS1_25CollectiveMainloopBwdSm90ILi2ELi1ELi1EN4cute5tupleIJNS5_1CILi1EEES8_S8_EEENS6_IJNS7_ILi64EEENS7_ILi96EEENS7_ILi192EEEEEENS_10bfloat16_tEfNS_4arch4Sm90ELb1ELb0ELb1ELb1ELb1ELb0ELb1ELb0ELi3ELi1ELi1ELi1ELb0EEENS1_24CollectiveEpilogueBwdGQAISD_fSG_Li384ELb1ELb1EEENS1_25SingleTileBwdLPTSchedulerILb1ELi96ELb1EEEEEEEEEvNT_6ParamsE,(.L_x_3881 - _ZN7cutlass13device_kernelIN5flash11enable_sm90INS1_16FlashAttnBwdSm90INS1_25CollectiveMainloopBwdSm90ILi2ELi1ELi1EN4cute5tupleIJNS5_1CILi1EEES8_S8_EEENS6_IJNS7_ILi64EEENS7_ILi96EEENS7_ILi192EEEEEENS_10bfloat16_tEfNS_4arch4Sm90ELb1ELb0ELb1ELb1ELb1ELb0ELb1ELb0ELi3ELi1ELi1ELi1ELb0EEENS1_24CollectiveEpilogueBwdGQAISD_fSG_Li384ELb1ELb1EEENS1_25SingleTileBwdLPTSchedulerILb1ELi96ELb1EEEEEEEEEvNT_6ParamsE)
        .other          _ZN7cutlass13device_kernelIN5flash11enable_sm90INS1_16FlashAttnBwdSm90INS1_25CollectiveMainloopBwdSm90ILi2ELi1ELi1EN4cute5tupleIJNS5_1CILi1EEES8_S8_EEENS6_IJNS7_ILi64EEENS7_ILi96EEENS7_ILi192EEEEEENS_10bfloat16_tEfNS_4arch4Sm90ELb1ELb0ELb1ELb1ELb1ELb0ELb1ELb0ELi3ELi1ELi1ELi1ELb0EEENS1_24CollectiveEpilogueBwdGQAISD_fSG_Li384ELb1ELb1EEENS1_25SingleTileBwdLPTSchedulerILb1ELi96ELb1EEEEEEEEEvNT_6ParamsE,@"STO_CUDA_ENTRY STV_DEFAULT"
_ZN7cutlass13device_kernelIN5flash11enable_sm90INS1_16FlashAttnBwdSm90INS1_25CollectiveMainloopBwdSm90ILi2ELi1ELi1EN4cute5tupleIJNS5_1CILi1EEES8_S8_EEENS6_IJNS7_ILi64EEENS7_ILi96EEENS7_ILi192EEEEEENS_10bfloat16_tEfNS_4arch4Sm90ELb1ELb0ELb1ELb1ELb1ELb0ELb1ELb0ELi3ELi1ELi1ELi1ELb0EEENS1_24CollectiveEpilogueBwdGQAISD_fSG_Li384ELb1ELb1EEENS1_25SingleTileBwdLPTSchedulerILb1ELi96ELb1EEEEEEEEEvNT_6ParamsE:
        /* <DEDUP_REMOVED lines=23> */
.L_x_3657:
[----:B------:R-:W-:Y:S05]  /*0170*/  BSYNC B0 ;  /* 0x0000000000007941 */ /* 0x000fea0003800000 */
.L_x_3656:
        /* <DEDUP_REMOVED lines=34> */
.L_x_3658:
        /* <DEDUP_REMOVED lines=20> */
.L_x_3659:
        /* <DEDUP_REMOVED lines=9> */
.L_x_3662:
        /* <DEDUP_REMOVED lines=30> */
[----:B------:R-:W-:Y:S01]  /*0750*/  IMAD R2, R0, R3, RZ ;  /* 0x0000000300027224 */ /* 0x000fe200078e02ff */
[----:B------:R-:W-:Y:S06]  /*0760*/  BRA `(.L_x_3664) ;  /* 0x00000000001c7947 */ /* 0x000fec0003800000 */
.L_x_3663:
[----:B------:R-:W1:Y:S01]  /*0770*/  LDC R3, c[0x0][0x8cc] ;  /* 0x00023300ff037b82 */ /* 0x000e620000000800 */
[----:B------:R-:W-:Y:S01]  /*0780*/  IMAD.U32 R0, RZ, RZ, UR4 ;  /* 0x00000004ff007e24 */ /* 0x000fe2000f8e00ff */
[----:B-1----:R-:W-:-:S13]  /*0790*/  ISETP.NE.AND P0, PT, R3, 0x1, PT ;  /* 0x000000010300780c */ /* 0x002fda0003f05270 */
[----:B------:R-:W1:Y:S02]  /*07a0*/  @P0 LDC.64 R4, c[0x0][0x8d0] ;  /* 0x00023400ff040b82 */ /* 0x000e640000000a00 */
[----:B-1----:R-:W-:-:S05]  /*07b0*/  @P0 IMAD.HI.U32 R2, R4, UR4, RZ ;  /* 0x0000000404020c27 */ /* 0x002fca000f8e00ff */
[----:B------:R-:W-:-:S05]  /*07c0*/  @P0 SHF.R.U32.HI R0, RZ, R5, R2 ;  /* 0x00000005ff000219 */ /* 0x000fca0000011602 */
[----:B------:R-:W-:-:S07]  /*07d0*/  IMAD R2, R0, R3, RZ ;  /* 0x0000000300027224 */ /* 0x000fce00078e02ff */
.L_x_3664:
[----:B------:R-:W1:Y:S01]  /*07e0*/  LDC R3, c[0x0][0x8c0] ;  /* 0x00023000ff037b82 */ /* 0x000e620000000800 */
[----:B------:R-:W-:Y:S01]  /*07f0*/  IADD3 R2, -R2, UR4, RZ ;  /* 0x0000000402027c10 */ /* 0x000fe2000fffe1ff */
[----:B------:R-:W-:Y:S02]  /*0800*/  ULDC.64 UR4, c[0x0][0x900] ;  /* 0x0002400000047ab9 */ /* 0x000fe40000000a00 */
[----:B------:R-:W-:-:S04]  /*0810*/  ISETP.NE.U32.AND P0, PT, RZ, UR4, PT ;  /* 0x00000004ff007c0c */ /* 0x000fc8000bf05070 */
[----:B------:R-:W2:Y:S01]  /*0820*/  LDC R9, c[0x0][0x8cc] ;  /* 0x00023300ff097b82 */ /* 0x000ea20000000800 */
[----:B------:R-:W-:Y:S02]  /*0830*/  ISETP.NE.AND.EX P0, PT, RZ, UR5, PT, P0 ;  /* 0x00000005ff007c0c */ /* 0x000fe4000bf05300 */
[----:B-1----:R-:W-:Y:S01]  /*0840*/  ISETP.NE.AND P1, PT, R3, 0x1, PT ;  /* 0x000000010300780c */ /* 0x002fe20003f25270 */
[----:B--2---:R-:W-:-:S04]  /*0850*/  IMAD R9, R9, UR6, R2 ;  /* 0x0000000609097c24 */ /* 0x004fc8000f8e0202 */
[----:B------:R-:W-:-:S08]  /*0860*/  IMAD.MOV.U32 R5, RZ, RZ, R9 ;  /* 0x000000ffff057224 */ /* 0x000fd000078e0009 */
[----:B------:R-:W1:Y:S08]  /*0870*/  @P1 LDC R4, c[0x0][0x8c4] ;  /* 0x00023100ff041b82 */ /* 0x000e700000000800 */
[----:B------:R-:W2:Y:S01]  /*0880*/  @P1 LDC R7, c[0x0][0x8c8] ;  /* 0x00023200ff071b82 */ /* 0x000ea20000000800 */
[----:B-1----:R-:W-:-:S05]  /*0890*/  @P1 IMAD.HI.U32 R2, R9, R4, RZ ;  /* 0x0000000409021227 */ /* 0x002fca00078e00ff */
[----:B--2---:R-:W-:-:S05]  /*08a0*/  @P1 SHF.R.U32.HI R5, RZ, R7, R2 ;  /* 0x00000007ff051219 */ /* 0x004fca0000011602 */
[----:B------:R-:W-:-:S04]  /*08b0*/  IMAD.MOV R2, RZ, RZ, -R5 ;  /* 0x000000ffff027224 */ /* 0x000fc800078e0a05 */
[----:B------:R-:W-:-:S05]  /*08c0*/  IMAD R2, R3, R2, R9 ;  /* 0x0000000203027224 */ /* 0x000fca00078e0209 */
[----:B------:R1:W-:Y:S01]  /*08d0*/  STL [R1+0x14], R2 ;  /* 0x0000140201007387 */ /* 0x0003e20000100800 */
[----:B------:R-:W-:Y:S05]  /*08e0*/  @!P0 BRA `(.L_x_3665) ;  /* 0x0000000000108947 */ /* 0x000fea0003800000 */
[----:B-1----:R-:W1:Y:S02]  /*08f0*/  LDC.64 R2, c[0x0][0x900] ;  /* 0x00024000ff027b82 */ /* 0x002e640000000a00 */
[----:B-1----:R-:W-:-:S05]  /*0900*/  IMAD.WIDE R2, R5, 0x4, R2 ;  /* 0x0000000405027825 */ /* 0x002fca00078e0202 */
[----:B------:R3:W5:Y:S01]  /*0910*/  LDG.E R4, desc[UR38][R2.64] ;  /* 0x0000002602047981 */ /* 0x000762000c1e1900 */
[----:B------:R-:W-:Y:S05]  /*0920*/  BRA `(.L_x_3666) ;  /* 0x00000000002c7947 */ /* 0x000fea0003800000 */
.L_x_3665:
[----:B------:R-:W-:Y:S02]  /*0930*/  ULDC.64 UR4, c[0x0][0x8f8] ;  /* 0x00023e0000047ab9 */ /* 0x000fe40000000a00 */
[----:B------:R-:W-:-:S04]  /*0940*/  ISETP.NE.U32.AND P0, PT, RZ, UR4, PT ;  /* 0x00000004ff007c0c */ /* 0x000fc8000bf05070 */
[----:B------:R-:W-:-:S13]  /*0950*/  ISETP.NE.AND.EX P0, PT, RZ, UR5, PT, P0 ;  /* 0x00000005ff007c0c */ /* 0x000fda000bf05300 */
[----:B------:R-:W-:Y:S05]  /*0960*/  @!P0 BRA `(.L_x_3667) ;  /* 0x0000000000188947 */ /* 0x000fea0003800000 */
[----:B-1----:R-:W1:Y:S02]  /*0970*/  LDC.64 R2, c[0x0][0x8f8] ;  /* 0x00023e00ff027b82 */ /* 0x002e640000000a00 */
[----:B-1----:R-:W-:-:S05]  /*0980*/  IMAD.WIDE R2, R5, 0x4, R2 ;  /* 0x0000000405027825 */ /* 0x002fca00078e0202 */
[----:B------:R-:W2:Y:S04]  /*0990*/  LDG.E R4, desc[UR38][R2.64] ;  /* 0x0000002602047981 */ /* 0x000ea8000c1e1900 */
[----:B------:R-:W2:Y:S02]  /*09a0*/  LDG.E R7, desc[UR38][R2.64+0x4] ;  /* 0x0000042602077981 */ /* 0x000ea4000c1e1900 */
[----:B--2---:R-:W-:Y:S01]  /*09b0*/  IMAD.IADD R4, R7, 0x1, -R4 ;  /* 0x0000000107047824 */ /* 0x004fe200078e0a04 */
[----:B------:R-:W-:Y:S06]  /*09c0*/  BRA `(.L_x_3666) ;  /* 0x0000000000047947 */ /* 0x000fec0003800000 */
.L_x_3667:
[----:B------:R-:W2:Y:S02]  /*09d0*/  LDC R4, c[0x0][0x8f4] ;  /* 0x00023d00ff047b82 */ /* 0x000ea40000000800 */
.L_x_3666:
[----:B--2--5:R-:W-:-:S04]  /*09e0*/  VIADD R4, R4, 0x5f ;  /* 0x0000005f04047836 */ /* 0x024fc80000000000 */
[----:B------:R-:W-:-:S05]  /*09f0*/  IMAD.HI R4, R4, 0x2aaaaaab, RZ ;  /* 0x2aaaaaab04047827 */ /* 0x000fca00078e02ff */
[----:B---3--:R-:W-:-:S04]  /*0a00*/  SHF.R.U32.HI R3, RZ, 0x1f, R4 ;  /* 0x0000001fff037819 */ /* 0x008fc80000011604 */
[----:B------:R-:W-:-:S04]  /*0a10*/  LEA.HI.SX32 R3, R4, R3, 0x1c ;  /* 0x0000000304037211 */ /* 0x000fc800078fe2ff */
[-C--:B------:R-:W-:Y:S02]  /*0a20*/  ISETP.GT.AND P0, PT, R3, R0.reuse, PT ;  /* 0x000000000300720c */ /* 0x080fe40003f04270 */
[----:B------:R-:W-:Y:S02]  /*0a30*/  LOP3.LUT R0, RZ, R0, RZ, 0x33, !PT ;  /* 0x00000000ff007212 */ /* 0x000fe400078e33ff */
[----:B------:R-:W-:-:S03]  /*0a40*/  SEL R7, R5, 0xffffffff, P0 ;  /* 0xffffffff05077807 */ /* 0x000fc60000000000 */
[----:B------:R-:W-:Y:S01]  /*0a50*/  IMAD.IADD R6, R3, 0x1, R0 ;  /* 0x0000000103067824 */ /* 0x000fe200078e0200 */
[----:B------:R-:W-:Y:S01]  /*0a60*/  ISETP.GE.AND P0, PT, R7, RZ, PT ;  /* 0x000000ff0700720c */ /* 0x000fe20003f06270 */
[----:B------:R4:W-:Y:S04]  /*0a70*/  STL [R1+0xc], R7 ;  /* 0x00000c0701007387 */ /* 0x0009e80000100800 */
[----:B------:R4:W-:Y:S08]  /*0a80*/  STL [R1+0x10], R6 ;  /* 0x0000100601007387 */ /* 0x0009f00000100800 */
[----:B------:R-:W-:Y:S05]  /*0a90*/  @!P0 BRA `(.L_x_3668) ;  /* 0x0000009400e88947 */ /* 0x000fea0003800000 */
[----:B------:R-:W-:Y:S01]  /*0aa0*/  ULDC.64 UR4, c[0x0][0x780] ;  /* 0x0001e00000047ab9 */ /* 0x000fe20000000a00 */
[----:B------:R-:W2:Y:S01]  /*0ab0*/  LDC R17, c[0x0][0x290] ;  /* 0x0000a400ff117b82 */ /* 0x000ea20000000800 */
[----:B------:R-:W-:-:S04]  /*0ac0*/  ISETP.NE.U32.AND P0, PT, RZ, UR4, PT ;  /* 0x00000004ff007c0c */ /* 0x000fc8000bf05070 */
[----:B------:R-:W-:-:S13]  /*0ad0*/  ISETP.NE.AND.EX P0, PT, RZ, UR5, PT, P0 ;  /* 0x00000005ff007c0c */ /* 0x000fda000bf05300 */
[----:B------:R-:W-:Y:S05]  /*0ae0*/  @!P0 BRA `(.L_x_3669) ;  /* 0x0000000000108947 */ /* 0x000fea0003800000 */
[----:B------:R-:W3:Y:S02]  /*0af0*/  LDC.64 R18, c[0x0][0x780] ;  /* 0x0001e000ff127b82 */ /* 0x000ee40000000a00 */
[----:B---3--:R-:W-:-:S06]  /*0b00*/  IMAD.WIDE R18, R7, 0x4, R18 ;  /* 0x0000000407127825 */ /* 0x008fcc00078e0212 */
[----:B------:R3:W5:Y:S01]  /*0b10*/  LDG.E R18, desc[UR38][R18.64] ;  /* 0x0000002612127981 */ /* 0x000762000c1e1900 */
[----:B------:R-:W-:Y:S05]  /*0b20*/  BRA `(.L_x_3670) ;  /* 0x0000000000287947 */ /* 0x000fea0003800000 */
.L_x_3669:
        /* <DEDUP_REMOVED lines=10> */
.L_x_3670:
[----:B------:R-:W-:Y:S02]  /*0bd0*/  ULDC.64 UR4, c[0x0][0x788] ;  /* 0x0001e20000047ab9 */ /* 0x000fe40000000a00 */
[----:B------:R-:W-:-:S04]  /*0be0*/  ISETP.NE.U32.AND P0, PT, RZ, UR4, PT ;  /* 0x00000004ff007c0c */ /* 0x000fc8000bf05070 */
[----:B------:R-:W-:-:S13]  /*0bf0*/  ISETP.NE.AND.EX P0, PT, RZ, UR5, PT, P0 ;  /* 0x00000005ff007c0c */ /* 0x000fda000bf05300 */
[----:B------:R-:W-:Y:S05]  /*0c00*/  @!P0 BRA `(.L_x_3671) ;  /* 0x0000000000108947 */ /* 0x000fea0003800000 */
[----:B-1----:R-:W1:Y:S02]  /*0c10*/  LDC.64 R2, c[0x0][0x788] ;  /* 0x0001e200ff027b82 */ /* 0x002e640000000a00 */
[----:B-1----:R-:W-:-:S05]  /*0c20*/  IMAD.WIDE R2, R7, 0x4, R2 ;  /* 0x0000000407027825 */ /* 0x002fca00078e0202 */
[----:B--2---:R1:W5:Y:S01]  /*0c30*/  LDG.E R17, desc[UR38][R2.64] ;  /* 0x0000002602117981 */ /* 0x004362000c1e1900 */
[----:B------:R-:W-:Y:S05]  /*0c40*/  BRA `(.L_x_3672) ;  /* 0x0000000000247947 */ /* 0x000fea0003800000 */
.L_x_3671:
[----:B------:R-:W-:Y:S02]  /*0c50*/  ULDC.64 UR4, c[0x0][0x778] ;  /* 0x0001de0000047ab9 */ /* 0x000fe40000000a00 */
[----:B------:R-:W-:-:S04]  /*0c60*/  ISETP.NE.U32.AND P0, PT, RZ, UR4, PT ;  /* 0x00000004ff007c0c */ /* 0x000fc8000bf05070 */
[----:B------:R-:W-:-:S13]  /*0c70*/  ISETP.NE.AND.EX P0, PT, RZ, UR5, PT, P0 ;  /* 0x00000005ff007c0c */ /* 0x000fda000bf05300 */
[----:B------:R-:W-:Y:S05]  /*0c80*/  @!P0 BRA `(.L_x_3672) ;  /* 0x0000000000148947 */ /* 0x000fea0003800000 */
[----:B-1----:R-:W1:Y:S02]  /*0c90*/  LDC.64 R2, c[0x0][0x778] ;  /* 0x0001de00ff027b82 */ /* 0x002e640000000a00 */
[----:B-1----:R-:W-:-:S05]  /*0ca0*/  IMAD.WIDE R2, R7, 0x4, R2 ;  /* 0x0000000407027825 */ /* 0x002fca00078e0202 */
[----:B--2---:R-:W2:Y:S04]  /*0cb0*/  LDG.E R17, desc[UR38][R2.64] ;  /* 0x0000002602117981 */ /* 0x004ea8000c1e1900 */
[----:B------:R-:W2:Y:S02]  /*0cc0*/  LDG.E R0, desc[UR38][R2.64+0x4] ;  /* 0x0000042602007981 */ /* 0x000ea4000c1e1900 */
[----:B--2---:R-:W-:-:S07]  /*0cd0*/  IMAD.IADD R17, R0, 0x1, -R17 ;  /* 0x0000000100117824 */ /* 0x004fce00078e0a11 */
.L_x_3672:
        /* <DEDUP_REMOVED lines=81> */
[----:B----4-:R-:W-:Y:S02]  /*11f0*/  IMAD.U32 R6, RZ, RZ, UR4 ;  /* 0x00000004ff067e24 */ /* 0x010fe4000f8e00ff */
[----:B------:R-:W-:-:S02]  /*1200*/  IMAD.U32 R7, RZ, RZ, UR5 ;  /* 0x00000005ff077e24 */ /* 0x000fc4000f8e00ff */
[----:B------:R-:W-:Y:S02]  /*1210*/  IMAD.U32 R11, RZ, RZ, UR7 ;  /* 0x00000007ff0b7e24 */ /* 0x000fe4000f8e00ff */
[----:B------:R-:W-:Y:S02]  /*1220*/  IMAD.MOV.U32 R8, RZ, RZ, 0x70 ;  /* 0x00000070ff087424 */ /* 0x000fe400078e00ff */
[----:B------:R-:W-:Y:S02]  /*1230*/  IMAD.MOV.U32 R12, RZ, RZ, 0x1 ;  /* 0x00000001ff0c7424 */ /* 0x000fe400078e00ff */
[----:B-1----:R-:W-:-:S07]  /*1240*/  IMAD.MOV.U32 R13, RZ, RZ, RZ ;  /* 0x000000ffff0d7224 */ /* 0x002fce00078e00ff */
[----:B------:R-:W-:-:S07]  /*1250*/  LEPC R20, `(.L_x_3675) ;  /* 0x000000001014794e */ /* 0x000fce0000000000 */
[----:B--2---:R-:W-:Y:S05]  /*1260*/  CALL.ABS.NOINC R14 ;  /* 0x000000000e007343 */ /* 0x004fea0003c00000 */
.L_x_3675:
        /* <DEDUP_REMOVED lines=15> */
.L_x_3674:
        /* <DEDUP_REMOVED lines=20> */
.L_x_3677:
        /* <DEDUP_REMOVED lines=15> */
.L_x_3676:
        /* <DEDUP_REMOVED lines=8> */
.L_x_3804:
[----:B------:R-:W-:Y:S01]  /*1610*/  SHF.L.U32 R10, RZ, 0x1f, RZ ;  /* 0x0000001fff0a7819 */ /* 0x000fe200000006ff */
[----:B--2---:R-:W-:Y:S01]  /*1620*/  IMAD.HI R4, R14, 0x55555556, RZ ;  /* 0x555555560e047827 */ /* 0x004fe200078e02ff */
[----:B------:R-:W-:Y:S02]  /*1630*/  LOP3.LUT R5, R2, 0xffffff80, RZ, 0xc0, !PT ;  /* 0xffffff8002057812 */ /* 0x000fe400078ec0ff */
[----:B------:R-:W2:Y:S01]  /*1640*/  SYNCS.PHASECHK.TRANS64.TRYWAIT P0, [UR36+0x36400], R10 ;  /* 0x0364000aff0075a7 */ /* 0x000ea20008000164 */
[-C--:B------:R-:W-:Y:S01]  /*1650*/  LEA.HI R2, R3, R0.reuse, RZ, 0x5 ;  /* 0x0000000003027211 */ /* 0x080fe200078f28ff */
[----:B------:R-:W-:Y:S01]  /*1660*/  IMAD.HI R8, R13, 0x55555556, RZ ;  /* 0x555555560d087827 */ /* 0x000fe200078e02ff */
[----:B----4-:R-:W-:Y:S02]  /*1670*/  LEA.HI R7, R3, R0, RZ, 0x4 ;  /* 0x0000000003077211 */ /* 0x010fe400078f20ff */
        /* <DEDUP_REMOVED lines=14> */
.L_x_3679:
        /* <DEDUP_REMOVED lines=106> */
.L_x_3691:
[----:B------:R-:W-:-:S13]  /*1e00*/  ISETP.NE.AND P0, PT, R8, 0x3, PT ;  /* 0x000000030800780c */ /* 0x000fda0003f05270 */
[----:B------:R-:W-:Y:S05]  /*1e10*/  @!P0 BRA `(.L_x_3681) ;  /* 0x0000000000048947 */ /* 0x000fea0003800000 */
[----:B------:R-:W-:Y:S01]  /*1e20*/  BPT.TRAP 0x1 ;  /* 0x000000040000795c */ /* 0x000fe20000300000 */
.L_x_3681:
[----:B---3--:R-:W-:Y:S02]  /*1e30*/  LEA R3, R2, UR36, 0x3 ;  /* 0x0000002402037c11 */ /* 0x008fe4000f8e18ff */
[----:B------:R-:W-:-:S04]  /*1e40*/  SHF.L.U32 R10, R7, 0x1f, RZ ;  /* 0x0000001f070a7819 */ /* 0x000fc800000006ff */
[----:B------:R2:W3:Y:S01]  /*1e50*/  SYNCS.PHASECHK.TRANS64.TRYWAIT P1, [R3+URZ+0x36410], R10 ;  /* 0x0364100a030075a7 */ /* 0x0004e2000802017f */
[----:B------:R-:W-:Y:S05]  /*1e60*/  @!P0 BRA `(.L_x_3682) ;  /* 0x0000000000048947 */ /* 0x000fea0003800000 */
[----:B------:R-:W-:Y:S01]  /*1e70*/  BPT.TRAP 0x1 ;  /* 0x000000040000795c */ /* 0x000fe20000300000 */
.L_x_3682:
[----:B---3--:R-:W-:Y:S05]  /*1e80*/  @P1 BRA `(.L_x_3683) ;  /* 0x0000000000081947 */ /* 0x008fea0003800000 */
[----:B------:R-:W3:Y:S02]  /*1e90*/  SYNCS.PHASECHK.TRANS64.TRYWAIT P1, [R3+URZ+0x36410], R10 ;  /* 0x0364100a030075a7 */ /* 0x000ee4000802017f */
[----:B---3--:R-:W-:Y:S05]  /*1ea0*/  @!P1 BRA `(.L_x_3684) ;  /* 0x0000008400209947 */ /* 0x008fea0003800000 */
.L_x_3683:
        /* <DEDUP_REMOVED lines=103> */
.L_x_3685:
[----:B------:R-:W-:-:S04]  /*2520*/  SHF.L.U32 R14, R5, 0x1f, RZ ;  /* 0x0000001f050e7819 */ /* 0x000fc800000006ff */
[----:B------:R1:W1:Y:S01]  /*2530*/  SYNCS.PHASECHK.TRANS64.TRYWAIT P1, [UR36+0x36430], R14 ;  /* 0x0364300eff0075a7 */ /* 0x0002620008020164 */
[----:B------:R-:W-:Y:S05]  /*2540*/  @!P0 BRA `(.L_x_3686) ;  /* 0x0000000000048947 */ /* 0x000fea0003800000 */
[----:B------:R-:W-:Y:S01]  /*2550*/  BPT.TRAP 0x1 ;  /* 0x000000040000795c */ /* 0x000fe20000300000 */
.L_x_3686:
        /* <DEDUP_REMOVED lines=36> */
.L_x_3687:
        /* <DEDUP_REMOVED lines=351> */
.L_x_3689:
        /* <DEDUP_REMOVED lines=60> */
.L_x_3690:
        /* <DEDUP_REMOVED lines=63> */
.L_x_3673:
[----:B------:R-:W-:Y:S05]  /*4540*/  @P0 BRA `(.L_x_3668) ;  /* 0x0000005c003c0947 */ /* 0x000fea0003800000 */
[----:B------:R-:W2:Y:S01]  /*4550*/  LDL.LU R17, [R1+0x10] ;  /* 0x0000100001117983 */ /* 0x000ea20000300800 */
[----:B------:R-:W1:Y:S01]  /*4560*/  LDC.64 R2, c[0x0][0x878] ;  /* 0x00021e00ff027b82 */ /* 0x000e620000000a00 */
[----:B------:R-:W-:Y:S01]  /*4570*/  ULDC UR7, c[0x0][0x870] ;  /* 0x00021c0000077ab9 */ /* 0x000fe20000000800 */
[----:B------:R-:W-:Y:S01]  /*4580*/  ULDC UR6, c[0x0][0x80c] ;  /* 0x0002030000067ab9 */ /* 0x000fe20000000800 */
[----:B------:R-:W3:Y:S04]  /*4590*/  LDL.LU R120, [R1+0xc] ;  /* 0x00000c0001787983 */ /* 0x000ee80000300800 */
[----:B------:R-:W5:Y:S01]  /*45a0*/  LDL.LU R16, [R1+0x14] ;  /* 0x0000140001107983 */ /* 0x000f620000300800 */
[----:B------:R-:W4:Y:S01]  /*45b0*/  LDC R0, c[0x0][0x850] ;  /* 0x00021400ff007b82 */ /* 0x000f220000000800 */
[----:B------:R-:W4:Y:S07]  /*45c0*/  S2R R8, SR_TID.X ;  /* 0x0000000000087919 */ /* 0x000f2e0000002100 */
[----:B------:R-:W4:Y:S01]  /*45d0*/  S2UR UR5, SR_CgaCtaId ;  /* 0x00000000000579c3 */ /* 0x000f220000008800 */
[----:B-1----:R-:W-:Y:S01]  /*45e0*/  ISETP.NE.U32.AND P0, PT, R2, RZ, PT ;  /* 0x000000ff0200720c */ /* 0x002fe20003f05070 */
[----:B------:R-:W-:-:S06]  /*45f0*/  UMOV UR4, 0x400 ;  /* 0x0000040000047882 */ /* 0x000fcc0000000000 */
[----:B------:R-:W1:Y:S01]  /*4600*/  LDC.64 R18, c[0x0][0x820] ;  /* 0x00020800ff127b82 */ /* 0x000e620000000a00 */
[----:B------:R-:W-:-:S07]  /*4610*/  ISETP.NE.AND.EX P0, PT, R3, RZ, PT, P0 ;  /* 0x000000ff0300720c */ /* 0x000fce0003f05300 */
[----:B------:R-:W1:Y:S08]  /*4620*/  LDC.64 R20, c[0x0][0x848] ;  /* 0x00021200ff147b82 */ /* 0x000e700000000a00 */
[----:B------:R-:W3:Y:S08]  /*4630*/  @P0 LDC.64 R2, c[0x0][0x878] ;  /* 0x00021e00ff020b82 */ /* 0x000ef00000000a00 */
[----:B------:R-:W1:Y:S01]  /*4640*/  LDC.64 R22, c[0x0][0x800] ;  /* 0x00020000ff167b82 */ /* 0x000e620000000a00 */
[----:B---3--:R-:W-:-:S06]  /*4650*/  @P0 IMAD.WIDE R2, R120, 0x4, R2 ;  /* 0x0000000478020825 */ /* 0x008fcc00078e0202 */
[----:B------:R3:W2:Y:S01]  /*4660*/  @P0 LDG.E R3, desc[UR38][R2.64] ;  /* 0x0000002602030981 */ /* 0x0006a2000c1e1900 */
[----:B------:R-:W-:Y:S01]  /*4670*/  BAR.SYNC.DEFER_BLOCKING 0x1, 0x180 ;  /* 0x0046000000007b1d */ /* 0x000fe20000010000 */
[----:B----4-:R-:W-:Y:S01]  /*4680*/  ISETP.NE.AND P2, PT, R0, 0x1, PT ;  /* 0x000000010000780c */ /* 0x010fe20003f45270 */
[C---:B------:R-:W-:Y:S01]  /*4690*/  VIADD R15, R8.reuse, 0xffffff80 ;  /* 0xffffff80080f7836 */ /* 0x040fe20000000000 */
[----:B------:R-:W-:Y:S01]  /*46a0*/  ISETP.NE.AND P1, PT, R8, 0x80, PT ;  /* 0x000000800800780c */ /* 0x000fe20003f25270 */
[----:B------:R-:W-:Y:S01]  /*46b0*/  IMAD R9, R120, UR6, RZ ;  /* 0x0000000678097c24 */ /* 0x000fe2000f8e02ff */
[----:B------:R-:W-:Y:S01]  /*46c0*/  ULEA UR4, UR5, UR4, 0x18 ;  /* 0x0000000405047291 */ /* 0x000fe2000f8ec03f */
[----:B------:R-:W-:Y:S01]  /*46d0*/  BSSY B0, `(.L_x_3692) ;  /* 0x0000051000007945 */ /* 0x000fe20003800000 */
[----:B------:R-:W-:Y:S02]  /*46e0*/  SHF.R.S32.HI R4, RZ, 0x1f, R15 ;  /* 0x0000001fff047819 */ /* 0x000fe4000001140f */
[----:B------:R-:W-:-:S02]  /*46f0*/  SHF.R.S32.HI R12, RZ, 0x1f, R9 ;  /* 0x0000001fff0c7819 */ /* 0x000fc40000011409 */
[----:B------:R-:W-:-:S03]  /*4700*/  LEA.HI R6, R4, R15, RZ, 0x7 ;  /* 0x0000000f04067211 */ /* 0x000fc600078f38ff */
[----:B------:R-:W3:Y:S01]  /*4710*/  @P2 LDC R5, c[0x0][0x854] ;  /* 0x00021500ff052b82 */ /* 0x000ee20000000800 */
[----:B------:R-:W-:Y:S02]  /*4720*/  LOP3.LUT R4, R6, 0x3fffff80, RZ, 0xc0, !PT ;  /* 0x3fffff8006047812 */ /* 0x000fe400078ec0ff */
[----:B------:R-:W-:Y:S01]  /*4730*/  SHF.R.S32.HI R11, RZ, 0x7, R6 ;  /* 0x00000007ff0b7819 */ /* 0x000fe20000011406 */
[----:B-----5:R-:W-:Y:S02]  /*4740*/  IMAD.MOV.U32 R6, RZ, RZ, R16 ;  /* 0x000000ffff067224 */ /* 0x020fe400078e0010 */
[----:B------:R-:W-:Y:S02]  /*4750*/  IMAD.IADD R4, R15, 0x1, -R4 ;  /* 0x000000010f047824 */ /* 0x000fe400078e0a04 */
[----:B------:R-:W4:Y:S02]  /*4760*/  @P2 LDC R7, c[0x0][0x858] ;  /* 0x00021600ff072b82 */ /* 0x000f240000000800 */
[----:B------:R-:W-:-:S02]  /*4770*/  IMAD R11, R11, 0x600, R4 ;  /* 0x000006000b0b7824 */ /* 0x000fc400078e0204 */
[----:B---3--:R-:W-:-:S04]  /*4780*/  @P2 IMAD.HI.U32 R2, R16, R5, RZ ;  /* 0x0000000510022227 */ /* 0x008fc800078e00ff */
[----:B--2---:R-:W-:Y:S01]  /*4790*/  IMAD R5, R17, UR7, RZ ;  /* 0x0000000711057c24 */ /* 0x004fe2000f8e02ff */
[----:B----4-:R-:W-:-:S03]  /*47a0*/  @P2 SHF.R.U32.HI R6, RZ, R7, R2 ;  /* 0x00000007ff062219 */ /* 0x010fc60000011602 */
[----:B------:R-:W-:Y:S01]  /*47b0*/  IMAD R10, R5, UR6, RZ ;  /* 0x00000006050a7c24 */ /* 0x000fe2000f8e02ff */
[----:B------:R-:W-:Y:S01]  /*47c0*/  ISETP.NE.AND P2, PT, R15, RZ, PT ;  /* 0x000000ff0f00720c */ /* 0x000fe20003f45270 */
[----:B------:R-:W-:Y:S01]  /*47d0*/  ULDC.64 UR6, c[0x0][0x868] ;  /* 0x00021a0000067ab9 */ /* 0x000fe20000000a00 */
[--C-:B------:R-:W-:Y:S02]  /*47e0*/  SHF.R.S32.HI R13, RZ, 0x1f, R6.reuse ;  /* 0x0000001fff0d7819 */ /* 0x100fe40000011406 */
[----:B------:R-:W-:Y:S01]  /*47f0*/  IADD3 R14, P3, P4, R10, R9, R6 ;  /* 0x000000090a0e7210 */ /* 0x000fe20007c7e006 */
[----:B------:R-:W-:Y:S01]  /*4800*/  IMAD.SHL.U32 R9, R11, 0x4, RZ ;  /* 0x000000040b097824 */ /* 0x000fe200078e00ff */
[----:B------:R-:W-:Y:S01]  /*4810*/  SHF.R.S32.HI R10, RZ, 0x1f, R10 ;  /* 0x0000001fff0a7819 */ /* 0x000fe2000001140a */
[----:B------:R-:W-:-:S03]  /*4820*/  IMAD R11, R17, 0x4800, RZ ;  /* 0x00004800110b7824 */ /* 0x000fc600078e02ff */
        /* <DEDUP_REMOVED lines=9> */
[----:B------:R4:W-:Y:S03]  /*48c0*/  STS.128 [R7], R24 ;  /* 0x0000001807007388 */ /* 0x0009e60000000c00 */
        /* <DEDUP_REMOVED lines=9> */
[----:B----4-:R-:W3:Y:S01]  /*4960*/  LDC.64 R24, c[0x0][0x828] ;  /* 0x00020a00ff187b82 */ /* 0x010ee20000000a00 */
[C---:B------:R-:W-:Y:S01]  /*4970*/  IMAD R13, R6.reuse, R3, R10 ;  /* 0x00000003060d7224 */ /* 0x040fe200078e020a */
[----:B------:R-:W-:Y:S01]  /*4980*/  SHF.R.S32.HI R10, RZ, 0x1f, R120 ;  /* 0x0000001fff0a7819 */ /* 0x000fe20000011478 */
[----:B------:R2:W-:Y:S01]  /*4990*/  STS.128 [R7+0x2000], R40 ;  /* 0x0020002807007388 */ /* 0x0005e20000000c00 */
[----:B------:R-:W-:Y:S01]  /*49a0*/  IMAD R17, R6, R5, R12 ;  /* 0x0000000506117224 */ /* 0x000fe200078e020c */
[----:B------:R-:W-:Y:S01]  /*49b0*/  SHF.L.U64.HI R12, R14, 0x2, R15 ;  /* 0x000000020e0c7819 */ /* 0x000fe2000001020f */
[----:B------:R-:W-:Y:S01]  /*49c0*/  IMAD.WIDE.U32 R2, R6, R2, R8 ;  /* 0x0000000206027225 */ /* 0x000fe200078e0008 */
[----:B------:R2:W-:Y:S01]  /*49d0*/  STS.128 [R7+0x2800], R44 ;  /* 0x0028002c07007388 */ /* 0x0005e20000000c00 */
[----:B------:R-:W-:-:S02]  /*49e0*/  SEL R11, R10, RZ, !P0 ;  /* 0x000000ff0a0b7207 */ /* 0x000fc40004000000 */
[----:B------:R-:W-:Y:S01]  /*49f0*/  IMAD.WIDE.U32 R4, R6, R4, R8 ;  /* 0x0000000406047225 */ /* 0x000fe200078e0008 */
[----:B------:R2:W-:Y:S01]  /*4a00*/  STS.128 [R7+0x3000], R48 ;  /* 0x0030003007007388 */ /* 0x0005e20000000c00 */
[----:B------:R-:W-:Y:S02]  /*4a10*/  SEL R9, R120, RZ, !P0 ;  /* 0x000000ff78097207 */ /* 0x000fe40004000000 */
[----:B-1----:R-:W-:Y:S01]  /*4a20*/  IMAD R8, R11, R18, RZ ;  /* 0x000000120b087224 */ /* 0x002fe200078e02ff */
[----:B------:R2:W-:Y:S01]  /*4a30*/  STS.128 [R7+0x3800], R52 ;  /* 0x0038003407007388 */ /* 0x0005e20000000c00 */
[----:B------:R-:W-:Y:S02]  /*4a40*/  IMAD.SHL.U32 R14, R14, 0x4, RZ ;  /* 0x000000040e0e7824 */ /* 0x000fe400078e00ff */
[----:B------:R-:W-:Y:S01]  /*4a50*/  IMAD.IADD R3, R3, 0x1, R13 ;  /* 0x0000000103037824 */ /* 0x000fe200078e020d */
[----:B------:R2:W-:Y:S01]  /*4a60*/  STS.128 [R7+0x4000], R56 ;  /* 0x0040003807007388 */ /* 0x0005e20000000c00 */
[----:B------:R-:W-:-:S02]  /*4a70*/  IMAD.IADD R5, R5, 0x1, R17 ;  /* 0x0000000105057824 */ /* 0x000fc400078e0211 */
[----:B------:R-:W-:Y:S01]  /*4a80*/  IMAD R13, R9, R19, R8 ;  /* 0x00000013090d7224 */ /* 0x000fe200078e0208 */
[----:B------:R2:W-:Y:S01]  /*4a90*/  STS.128 [R7+0x4800], R60 ;  /* 0x0048003c07007388 */ /* 0x0005e20000000c00 */
[----:B------:R-:W-:Y:S01]  /*4aa0*/  IMAD R10, R11, R20, RZ ;  /* 0x000000140b0a7224 */ /* 0x000fe200078e02ff */
[----:B------:R-:W-:Y:S01]  /*4ab0*/  IADD3 R8, P0, R14, UR6, RZ ;  /* 0x000000060e087c10 */ /* 0x000fe2000ff1e0ff */
[C---:B------:R-:W-:Y:S01]  /*4ac0*/  IMAD.WIDE.U32 R2, R9.reuse, R18, R2 ;  /* 0x0000001209027225 */ /* 0x040fe200078e0002 */
[----:B------:R2:W-:Y:S03]  /*4ad0*/  STS.128 [R7+0x5000], R64 ;  /* 0x0050004007007388 */ /* 0x0005e60000000c00 */
[----:B------:R-:W-:Y:S01]  /*4ae0*/  IMAD.WIDE.U32 R4, R9, R20, R4 ;  /* 0x0000001409047225 */ /* 0x000fe200078e0004 */
[----:B------:R2:W-:Y:S01]  /*4af0*/  STS.128 [R7+0x5800], R68 ;  /* 0x0058004407007388 */ /* 0x0005e20000000c00 */
[----:B------:R-:W-:-:S02]  /*4b00*/  LEA R22, P3, R2, R22, 0x2 ;  /* 0x0000001602167211 */ /* 0x000fc400078610ff */
[----:B------:R-:W-:Y:S01]  /*4b10*/  IMAD.MOV R15, RZ, RZ, -R6 ;  /* 0x000000ffff0f7224 */ /* 0x000fe200078e0a06 */
[----:B---3--:R-:W-:Y:S01]  /*4b20*/  LEA R24, P4, R4, R24, 0x2 ;  /* 0x0000001804187211 */ /* 0x008fe200078810ff */
[----:B------:R-:W-:Y:S01]  /*4b30*/  IMAD R11, R9, R21, R10 ;  /* 0x00000015090b7224 */ /* 0x000fe200078e020a */
[----:B------:R-:W-:Y:S01]  /*4b40*/  IADD3.X R9, R12, UR7, RZ, P0, !PT ;  /* 0x000000070c097c10 */ /* 0x000fe200087fe4ff */
[----:B------:R-:W-:Y:S02]  /*4b50*/  IMAD R17, R0, R15, R16 ;  /* 0x0000000f00117224 */ /* 0x000fe400078e0210 */
[----:B------:R-:W-:Y:S02]  /*4b60*/  IMAD.IADD R10, R3, 0x1, R13 ;  /* 0x00000001030a7824 */ /* 0x000fe400078e020d */
[----:B------:R-:W-:Y:S01]  /*4b70*/  IMAD.IADD R6, R5, 0x1, R11 ;  /* 0x0000000105067824 */ /* 0x000fe200078e020b */
[----:B--2---:R-:W-:Y:S06]  /*4b80*/  @P2 BRA `(.L_x_3693) ;  /* 0x0000000000142947 */ /* 0x004fec0003800000 */
.L_x_3694:
[----:B------:R-:W2:Y:S04]  /*4b90*/  LDG.E.STRONG.GPU R0, desc[UR38][R8.64] ;  /* 0x0000002608007981 */ /* 0x000ea8000c1ef900 */
[----:B--2---:R-:W-:Y:S01]  /*4ba0*/  CCTL.IVALL ;  /* 0x00000000ff00798f */ /* 0x004fe20002000000 */
[----:B------:R-:W-:Y:S05]  /*4bb0*/  YIELD ;  /* 0x0000000000007946 */ /* 0x000fea0003800000 */
[----:B------:R-:W-:-:S13]  /*4bc0*/  ISETP.NE.AND P0, PT, R0, R17, PT ;  /* 0x000000110000720c */ /* 0x000fda0003f05270 */
[----:B------:R-:W-:Y:S05]  /*4bd0*/  @P0 BRA `(.L_x_3694) ;  /* 0xfffffffc00ec0947 */ /* 0x000fea000383ffff */
.L_x_3693:
[----:B------:R-:W-:Y:S05]  /*4be0*/  BSYNC B0 ;  /* 0x0000000000007941 */ /* 0x000fea0003800000 */
.L_x_3692:
[----:B------:R-:W-:Y:S01]  /*4bf0*/  UMOV UR5, 0xffffffff ;  /* 0xffffffff00057882 */ /* 0x000fe20000000000 */
[----:B------:R-:W-:Y:S02]  /*4c00*/  LEA.HI.X R10, R2, R23, R10, 0x2, P3 ;  /* 0x00000017020a7211 */ /* 0x000fe400018f140a */
[----:B------:R-:W-:Y:S01]  /*4c10*/  LEA.HI.X R6, R4, R25, R6, 0x2, P4 ;  /* 0x0000001904067211 */ /* 0x000fe200020f1406 */
[----:B------:R-:W-:Y:S06]  /*4c20*/  BRA.DIV UR5, `(.L_x_3695) ;  /* 0x0000005605ec7947 */ /* 0x000fec000b800000 */
[----:B------:R-:W-:Y:S01]  /*4c30*/  NOP ;  /* 0x0000000000007918 */ /* 0x000fe20000000000 */
.L_x_3807:
        /* <DEDUP_REMOVED lines=16> */
.L_x_3698:
[----:B------:R-:W-:Y:S01]  /*4d40*/  @P0 ELECT P2, URZ, PT ;  /* 0x00000000003f082f */ /* 0x000fe20003840000 */
[----:B------:R1:W-:-:S12]  /*4d50*/  UBLKRED.G.S.ADD.F32.RN [UR6], [UR4], UR5, desc[UR8] ;  /* 0x00000806040073bb */ /* 0x0003d800080a1405 */
[----:B------:R-:W-:Y:S02]  /*4d60*/  @P2 PLOP3.LUT P0, PT, P2, PT, PT, 0x8, 0x0 ;  /* 0x000000000000281c */ /* 0x000fe4000170e170 */
[----:B------:R-:W-:-:S11]  /*4d70*/  PLOP3.LUT P2, PT, PT, PT, PT, 0x8, 0x0 ;  /* 0x000000000000781c */ /* 0x000fd60003f4e170 */
[----:B-1----:R-:W-:Y:S05]  /*4d80*/  @P0 BRA.U.ANY `(.L_x_3698) ;  /* 0xfffffffd00ec0947 */ /* 0x002fea000393ffff */
[----:B------:R0:W-:Y:S01]  /*4d90*/  UTMACMDFLUSH ;  /* 0x00000000000079b7 */ /* 0x0001e20000000000 */
[----:B------:R-:W-:-:S04]  /*4da0*/  DEPBAR.LE SB0, 0x0 ;  /* 0x000080000000791a */ /* 0x000fc80000000000 */
.L_x_3697:
[----:B------:R-:W-:Y:S05]  /*4db0*/  BSYNC B0 ;  /* 0x0000000000007941 */ /* 0x000fea0003800000 */
.L_x_3696:
        /* <DEDUP_REMOVED lines=14> */
.L_x_3700:
[----:B------:R-:W-:Y:S05]  /*4ea0*/  BSYNC B0 ;  /* 0x0000000000007941 */ /* 0x000fea0003800000 */
.L_x_3699:
        /* <DEDUP_REMOVED lines=18> */
.L_x_3703:
[----:B------:R-:W2:Y:S04]  /*4fd0*/  LDG.E.STRONG.GPU R0, desc[UR38][R2.64] ;  /* 0x0000002602007981 */ /* 0x000ea8000c1ef900 */
[----:B--2---:R-:W-:Y:S01]  /*4fe0*/  CCTL.IVALL ;  /* 0x00000000ff00798f */ /* 0x004fe20002000000 */
[----:B------:R-:W-:Y:S05]  /*4ff0*/  YIELD ;  /* 0x0000000000007946 */ /* 0x000fea0003800000 */
[----:B------:R-:W-:-:S13]  /*5000*/  ISETP.NE.AND P0, PT, R0, R17, PT ;  /* 0x000000110000720c */ /* 0x000fda0003f05270 */
[----:B------:R-:W-:Y:S05]  /*5010*/  @P0 BRA `(.L_x_3703) ;  /* 0xfffffffc00ec0947 */ /* 0x000fea000383ffff */
.L_x_3702:
[----:B------:R-:W-:Y:S05]  /*5020*/  BSYNC B0 ;  /* 0x0000000000007941 */ /* 0x000fea0003800000 */
.L_x_3701:
[----:B------:R-:W-:-:S03]  /*5030*/  UMOV UR5, 0xffffffff ;  /* 0xffffffff00057882 */ /* 0x000fc60000000000 */
[----:B------:R-:W-:Y:S05]  /*5040*/  BRA.DIV UR5, `(.L_x_3704) ;  /* 0x0000005605007947 */ /* 0x000fea000b800000 */
[----:B------:R-:W-:Y:S01]  /*5050*/  NOP ;  /* 0x0000000000007918 */ /* 0x000fe20000000000 */
.L_x_3810:
        /* <DEDUP_REMOVED lines=16> */
.L_x_3707:
[----:B------:R-:W-:Y:S01]  /*5160*/  @P0 ELECT P2, URZ, PT ;  /* 0x00000000003f082f */ /* 0x000fe20003840000 */
[----:B------:R2:W-:-:S12]  /*5170*/  UBLKRED.G.S.ADD.F32.RN [UR6], [UR4], UR5, desc[UR8] ;  /* 0x00000806040073bb */ /* 0x0005d800080a1405 */
[----:B------:R-:W-:Y:S02]  /*5180*/  @P2 PLOP3.LUT P0, PT, P2, PT, PT, 0x8, 0x0 ;  /* 0x000000000000281c */ /* 0x000fe4000170e170 */
[----:B------:R-:W-:-:S11]  /*5190*/  PLOP3.LUT P2, PT, PT, PT, PT, 0x8, 0x0 ;  /* 0x000000000000781c */ /* 0x000fd60003f4e170 */
[----:B--2---:R-:W-:Y:S05]  /*51a0*/  @P0 BRA.U.ANY `(.L_x_3707) ;  /* 0xfffffffd00ec0947 */ /* 0x004fea000393ffff */
[----:B------:R0:W-:Y:S01]  /*51b0*/  UTMACMDFLUSH ;  /* 0x00000000000079b7 */ /* 0x0001e20000000000 */
[----:B------:R-:W-:-:S04]  /*51c0*/  DEPBAR.LE SB0, 0x0 ;  /* 0x000080000000791a */ /* 0x000fc80000000000 */
.L_x_3706:
[----:B------:R-:W-:Y:S05]  /*51d0*/  BSYNC B0 ;  /* 0x0000000000007941 */ /* 0x000fea0003800000 */
.L_x_3705:
        /* <DEDUP_REMOVED lines=14> */
.L_x_3661:
        /* <DEDUP_REMOVED lines=29> */
.L_x_3709:
[----:B------:R-:W-:Y:S01]  /*5490*/  ULDC UR9, c[0x0][0x8cc] ;  /* 0x0002330000097ab9 */ /* 0x000fe20000000800 */
[----:B------:R-:W-:Y:S01]  /*54a0*/  UMOV UR7, UR8 ;  /* 0x0000000800077c82 */ /* 0x000fe20008000000 */
[----:B------:R-:W-:-:S11]  /*54b0*/  UISETP.NE.AND UP0, UPT, UR9, 0x1, UPT ;  /* 0x000000010900788c */ /* 0x000fd6000bf05270 */
[----:B------:R-:W-:Y:S02]  /*54c0*/  @UP0 ULDC.64 UR10, c[0x0][0x8d0] ;  /* 0x00023400000a0ab9 */ /* 0x000fe40000000a00 */
[----:B------:R-:W-:-:S04]  /*54d0*/  UIMAD.WIDE.U32 UR4, UR8, UR10, URZ ;  /* 0x0000000a080472a5 */ /* 0x000fc8000f8e003f */
[----:B------:R-:W-:-:S04]  /*54e0*/  @UP0 USHF.R.U32.HI UR7, URZ, UR11, UR5 ;  /* 0x0000000b3f070299 */ /* 0x000fc80008011605 */
[----:B------:R-:W-:-:S12]  /*54f0*/  UIMAD UR4, UR7, UR9, URZ ;  /* 0x00000009070472a4 */ /* 0x000fd8000f8e023f */
.L_x_3710:
        /* <DEDUP_REMOVED lines=23> */
.L_x_3711:
        /* <DEDUP_REMOVED lines=13> */
.L_x_3713:
[----:B------:R-:W-:-:S05]  /*5740*/  ULDC UR4, c[0x0][0x8f4] ;  /* 0x00023d0000047ab9 */ /* 0x000fca0000000800 */
.L_x_3712:
        /* <DEDUP_REMOVED lines=48> */
.L_x_3714:
        /* <DEDUP_REMOVED lines=13> */
.L_x_3715:
        /* <DEDUP_REMOVED lines=12> */
.L_x_3716:
        /* <DEDUP_REMOVED lines=68> */
.L_x_3720:
[----:B------:R-:W2:Y:S04]  /*6020*/  LDG.E.STRONG.GPU R4, desc[UR38][R2.64] ;  /* 0x0000002602047981 */ /* 0x000ea8000c1ef900 */
[----:B--2---:R-:W-:Y:S01]  /*6030*/  CCTL.IVALL ;  /* 0x00000000ff00798f */ /* 0x004fe20002000000 */
[----:B------:R-:W-:Y:S05]  /*6040*/  YIELD ;  /* 0x0000000000007946 */ /* 0x000fea0003800000 */
[----:B------:R-:W-:-:S13]  /*6050*/  ISETP.NE.AND P1, PT, R4, R5, PT ;  /* 0x000000050400720c */ /* 0x000fda0003f25270 */
[----:B------:R-:W-:Y:S05]  /*6060*/  @P1 BRA `(.L_x_3720) ;  /* 0xfffffffc00ec1947 */ /* 0x000fea000383ffff */
.L_x_3719:
[----:B------:R-:W-:Y:S05]  /*6070*/  BSYNC B0 ;  /* 0x0000000000007941 */ /* 0x000fea0003800000 */
.L_x_3718:
[----:B------:R-:W-:-:S03]  /*6080*/  UMOV UR6, 0xffffffff ;  /* 0xffffffff00067882 */ /* 0x000fc60000000000 */
[----:B------:R-:W-:Y:S05]  /*6090*/  BRA.DIV UR6, `(.L_x_3721) ;  /* 0x0000004606087947 */ /* 0x000fea000b800000 */
[----:B------:R-:W-:Y:S01]  /*60a0*/  NOP ;  /* 0x0000000000007918 */ /* 0x000fe20000000000 */
.L_x_3813:
        /* <DEDUP_REMOVED lines=22> */
.L_x_3723:
[----:B------:R-:W-:Y:S05]  /*6210*/  BSYNC B0 ;  /* 0x0000000000007941 */ /* 0x000fea0003800000 */
.L_x_3722:
        /* <DEDUP_REMOVED lines=19> */
.L_x_3725:
[----:B------:R-:W-:Y:S05]  /*6350*/  BSYNC B0 ;  /* 0x0000000000007941 */ /* 0x000fea0003800000 */
.L_x_3724:
        /* <DEDUP_REMOVED lines=20> */
.L_x_3727:
[----:B------:R-:W-:Y:S05]  /*64a0*/  BSYNC B0 ;  /* 0x0000000000007941 */ /* 0x000fea0003800000 */
.L_x_3726:
[----:B------:R-:W-:Y:S06]  /*64b0*/  BAR.ARV 0xa, 0xa0 ;  /* 0x0282800000007b1d */ /* 0x000fec0000002000 */
[----:B------:R-:W-:Y:S04]  /*64c0*/  BSSY B0, `(.L_x_3728) ;  /* 0x0000003000007945 */ /* 0x000fe80003800000 */
[----:B------:R-:W-:Y:S05]  /*64d0*/  @!P0 BRA `(.L_x_3729) ;  /* 0x0000000000048947 */ /* 0x000fea0003800000 */
[----:B------:R-:W-:-:S04]  /*64e0*/  DEPBAR.LE SB0, 0x1 ;  /* 0x000080400000791a */ /* 0x000fc80000000000 */
.L_x_3729:
[----:B------:R-:W-:Y:S05]  /*64f0*/  BSYNC B0 ;  /* 0x0000000000007941 */ /* 0x000fea0003800000 */
.L_x_3728:
[----:B------:R-:W-:Y:S06]  /*6500*/  BAR.ARV 0xb, 0xa0 ;  /* 0x02c2800000007b1d */ /* 0x000fec0000002000 */
[----:B------:R-:W-:Y:S04]  /*6510*/  BSSY B0, `(.L_x_3730) ;  /* 0x0000003000007945 */ /* 0x000fe80003800000 */
[----:B------:R-:W-:Y:S05]  /*6520*/  @!P0 BRA `(.L_x_3731) ;  /* 0x0000000000048947 */ /* 0x000fea0003800000 */
[----:B------:R-:W-:-:S04]  /*6530*/  DEPBAR.LE SB0, 0x0 ;  /* 0x000080000000791a */ /* 0x000fc80000000000 */
.L_x_3731:
[----:B------:R-:W-:Y:S05]  /*6540*/  BSYNC B0 ;  /* 0x0000000000007941 */ /* 0x000fea0003800000 */
.L_x_3730:
        /* <DEDUP_REMOVED lines=19> */
.L_x_3733:
[----:B------:R-:W-:Y:S05]  /*6680*/  BSYNC B0 ;  /* 0x0000000000007941 */ /* 0x000fea0003800000 */
.L_x_3732:
[----:B------:R-:W-:Y:S01]  /*6690*/  UIADD3 UR13, UR12, 0x1, URZ ;  /* 0x000000010c0d7890 */ /* 0x000fe2000fffe03f */
[----:B------:R-:W-:Y:S11]  /*66a0*/  BRA `(.L_x_3734) ;  /* 0x0000000000047947 */ /* 0x000ff60003800000 */
.L_x_3717:
[----:B------:R-:W-:-:S05]  /*66b0*/  UMOV UR13, UR12 ;  /* 0x0000000c000d7c82 */ /* 0x000fca0008000000 */
.L_x_3734:
        /* <DEDUP_REMOVED lines=16> */
.L_x_3767:
        /* <DEDUP_REMOVED lines=18> */
.L_x_3737:
[----:B------:R-:W2:Y:S04]  /*68e0*/  LDG.E.STRONG.GPU R4, desc[UR38][R2.64] ;  /* 0x0000002602047981 */ /* 0x000ea8000c1ef900 */
[----:B--2---:R-:W-:Y:S01]  /*68f0*/  CCTL.IVALL ;  /* 0x00000000ff00798f */ /* 0x004fe20002000000 */
[----:B------:R-:W-:Y:S05]  /*6900*/  YIELD ;  /* 0x0000000000007946 */ /* 0x000fea0003800000 */
[----:B------:R-:W-:-:S13]  /*6910*/  ISETP.NE.AND P1, PT, R4, R5, PT ;  /* 0x000000050400720c */ /* 0x000fda0003f25270 */
[----:B------:R-:W-:Y:S05]  /*6920*/  @P1 BRA `(.L_x_3737) ;  /* 0xfffffffc00ec1947 */ /* 0x000fea000383ffff */
.L_x_3736:
[----:B------:R-:W-:Y:S05]  /*6930*/  BSYNC B0 ;  /* 0x0000000000007941 */ /* 0x000fea0003800000 */
.L_x_3735:
[----:B------:R-:W-:-:S03]  /*6940*/  UMOV UR24, 0xffffffff ;  /* 0xffffffff00187882 */ /* 0x000fc60000000000 */
[----:B------:R-:W-:Y:S05]  /*6950*/  BRA.DIV UR24, `(.L_x_3738) ;  /* 0x0000003a18f47947 */ /* 0x000fea000b800000 */
[----:B------:R-:W-:Y:S01]  /*6960*/  NOP ;  /* 0x0000000000007918 */ /* 0x000fe20000000000 */
.L_x_3816:
        /* <DEDUP_REMOVED lines=19> */
.L_x_3740:
[----:B------:R-:W-:Y:S05]  /*6aa0*/  BSYNC B0 ;  /* 0x0000000000007941 */ /* 0x000fea0003800000 */
.L_x_3739:
        /* <DEDUP_REMOVED lines=14> */
.L_x_3742:
[----:B------:R-:W-:Y:S05]  /*6b90*/  BSYNC B0 ;  /* 0x0000000000007941 */ /* 0x000fea0003800000 */
.L_x_3741:
        /* <DEDUP_REMOVED lines=15> */
.L_x_3744:
[----:B------:R-:W-:Y:S05]  /*6c90*/  BSYNC B0 ;  /* 0x0000000000007941 */ /* 0x000fea0003800000 */
.L_x_3743:
[----:B------:R-:W-:Y:S06]  /*6ca0*/  BAR.ARV 0xa, 0xa0 ;  /* 0x0282800000007b1d */ /* 0x000fec0000002000 */
[----:B------:R-:W-:Y:S04]  /*6cb0*/  BSSY B0, `(.L_x_3745) ;  /* 0x0000003000007945 */ /* 0x000fe80003800000 */
[----:B------:R-:W-:Y:S05]  /*6cc0*/  @!P0 BRA `(.L_x_3746) ;  /* 0x0000000000048947 */ /* 0x000fea0003800000 */
[----:B------:R-:W-:-:S04]  /*6cd0*/  DEPBAR.LE SB0, 0x1 ;  /* 0x000080400000791a */ /* 0x000fc80000000000 */
.L_x_3746:
[----:B------:R-:W-:Y:S05]  /*6ce0*/  BSYNC B0 ;  /* 0x0000000000007941 */ /* 0x000fea0003800000 */
.L_x_3745:
[----:B------:R-:W-:Y:S06]  /*6cf0*/  BAR.ARV 0xb, 0xa0 ;  /* 0x02c2800000007b1d */ /* 0x000fec0000002000 */
[----:B------:R-:W-:Y:S04]  /*6d00*/  BSSY B0, `(.L_x_3747) ;  /* 0x0000003000007945 */ /* 0x000fe80003800000 */
[----:B------:R-:W-:Y:S05]  /*6d10*/  @!P0 BRA `(.L_x_3748) ;  /* 0x0000000000048947 */ /* 0x000fea0003800000 */
[----:B------:R-:W-:-:S04]  /*6d20*/  DEPBAR.LE SB0, 0x0 ;  /* 0x000080000000791a */ /* 0x000fc80000000000 */
.L_x_3748:
[----:B------:R-:W-:Y:S05]  /*6d30*/  BSYNC B0 ;  /* 0x0000000000007941 */ /* 0x000fea0003800000 */
.L_x_3747:
        /* <DEDUP_REMOVED lines=19> */
.L_x_3750:
[----:B------:R-:W-:Y:S05]  /*6e70*/  BSYNC B0 ;  /* 0x0000000000007941 */ /* 0x000fea0003800000 */
.L_x_3749:
        /* <DEDUP_REMOVED lines=16> */
.L_x_3753:
[----:B------:R-:W2:Y:S04]  /*6f80*/  LDG.E.STRONG.GPU R4, desc[UR38][R2.64] ;  /* 0x0000002602047981 */ /* 0x000ea8000c1ef900 */
[----:B--2---:R-:W-:Y:S01]  /*6f90*/  CCTL.IVALL ;  /* 0x00000000ff00798f */ /* 0x004fe20002000000 */
[----:B------:R-:W-:Y:S05]  /*6fa0*/  YIELD ;  /* 0x0000000000007946 */ /* 0x000fea0003800000 */
[----:B------:R-:W-:-:S13]  /*6fb0*/  ISETP.NE.AND P1, PT, R4, R5, PT ;  /* 0x000000050400720c */ /* 0x000fda0003f25270 */
[----:B------:R-:W-:Y:S05]  /*6fc0*/  @P1 BRA `(.L_x_3753) ;  /* 0xfffffffc00ec1947 */ /* 0x000fea000383ffff */
.L_x_3752:
[----:B------:R-:W-:Y:S05]  /*6fd0*/  BSYNC B0 ;  /* 0x0000000000007941 */ /* 0x000fea0003800000 */
.L_x_3751:
[----:B------:R-:W-:-:S03]  /*6fe0*/  UMOV UR22, 0xffffffff ;  /* 0xffffffff00167882 */ /* 0x000fc60000000000 */
[----:B------:R-:W-:Y:S05]  /*6ff0*/  BRA.DIV UR22, `(.L_x_3754) ;  /* 0x0000003616687947 */ /* 0x000fea000b800000 */
[----:B------:R-:W-:Y:S01]  /*7000*/  NOP ;  /* 0x0000000000007918 */ /* 0x000fe20000000000 */
.L_x_3819:
        /* <DEDUP_REMOVED lines=15> */
.L_x_3756:
[----:B------:R-:W-:Y:S05]  /*7100*/  BSYNC B0 ;  /* 0x0000000000007941 */ /* 0x000fea0003800000 */
.L_x_3755:
        /* <DEDUP_REMOVED lines=14> */
.L_x_3758:
[----:B------:R-:W-:Y:S05]  /*71f0*/  BSYNC B0 ;  /* 0x0000000000007941 */ /* 0x000fea0003800000 */
.L_x_3757:
        /* <DEDUP_REMOVED lines=15> */
.L_x_3760:
[----:B------:R-:W-:Y:S05]  /*72f0*/  BSYNC B0 ;  /* 0x0000000000007941 */ /* 0x000fea0003800000 */
.L_x_3759:
[----:B------:R-:W-:Y:S06]  /*7300*/  BAR.ARV 0xa, 0xa0 ;  /* 0x0282800000007b1d */ /* 0x000fec0000002000 */
[----:B------:R-:W-:Y:S04]  /*7310*/  BSSY B0, `(.L_x_3761) ;  /* 0x0000003000007945 */ /* 0x000fe80003800000 */
[----:B------:R-:W-:Y:S05]  /*7320*/  @!P0 BRA `(.L_x_3762) ;  /* 0x0000000000048947 */ /* 0x000fea0003800000 */
[----:B------:R-:W-:-:S04]  /*7330*/  DEPBAR.LE SB0, 0x1 ;  /* 0x000080400000791a */ /* 0x000fc80000000000 */
.L_x_3762:
[----:B------:R-:W-:Y:S05]  /*7340*/  BSYNC B0 ;  /* 0x0000000000007941 */ /* 0x000fea0003800000 */
.L_x_3761:
[----:B------:R-:W-:Y:S06]  /*7350*/  BAR.ARV 0xb, 0xa0 ;  /* 0x02c2800000007b1d */ /* 0x000fec0000002000 */
[----:B------:R-:W-:Y:S04]  /*7360*/  BSSY B0, `(.L_x_3763) ;  /* 0x0000003000007945 */ /* 0x000fe80003800000 */
[----:B------:R-:W-:Y:S05]  /*7370*/  @!P0 BRA `(.L_x_3764) ;  /* 0x0000000000048947 */ /* 0x000fea0003800000 */
[----:B------:R-:W-:-:S04]  /*7380*/  DEPBAR.LE SB0, 0x0 ;  /* 0x000080000000791a */ /* 0x000fc80000000000 */
.L_x_3764:
[----:B------:R-:W-:Y:S05]  /*7390*/  BSYNC B0 ;  /* 0x0000000000007941 */ /* 0x000fea0003800000 */
.L_x_3763:
        /* <DEDUP_REMOVED lines=19> */
.L_x_3766:
[----:B------:R-:W-:Y:S05]  /*74d0*/  BSYNC B0 ;  /* 0x0000000000007941 */ /* 0x000fea0003800000 */
.L_x_3765:
[----:B------:R-:W-:Y:S02]  /*74e0*/  UIADD3 UR13, UR13, 0x2, URZ ;  /* 0x000000020d0d7890 */ /* 0x000fe4000fffe03f */
[----:B------:R-:W-:Y:S02]  /*74f0*/  UIADD3 UR6, UR6, 0x6000, URZ ;  /* 0x0000600006067890 */ /* 0x000fe4000fffe03f */
[----:B------:R-:W-:-:S06]  /*7500*/  UISETP.GE.AND UP0, UPT, UR13, UR7, UPT ;  /* 0x000000070d00728c */ /* 0x000fcc000bf06270 */
[----:B------:R-:W-:-:S13]  /*7510*/  PLOP3.LUT P1, PT, PT, PT, UP0, 0x80, 0x0 ;  /* 0x000000000000781c */ /* 0x000fda0003f2f008 */
[----:B------:R-:W-:Y:S05]  /*7520*/  @!P1 BRA `(.L_x_3767) ;  /* 0xfffffff000a49947 */ /* 0x000fea000383ffff */
[----:B------:R-:W-:Y:S05]  /*7530*/  BRA `(.L_x_3668) ;  /* 0x0000002c00407947 */ /* 0x000fea0003800000 */
.L_x_3708:
        /* <DEDUP_REMOVED lines=21> */
.L_x_3768:
[----:B------:R-:W1:Y:S01]  /*7690*/  LDC R3, c[0x0][0x8cc] ;  /* 0x00023300ff037b82 */ /* 0x000e620000000800 */
[----:B------:R-:W-:Y:S01]  /*76a0*/  IMAD.MOV.U32 R0, RZ, RZ, R5 ;  /* 0x000000ffff007224 */ /* 0x000fe200078e0005 */
[----:B-1----:R-:W-:-:S13]  /*76b0*/  ISETP.NE.AND P0, PT, R3, 0x1, PT ;  /* 0x000000010300780c */ /* 0x002fda0003f05270 */
[----:B------:R-:W1:Y:S02]  /*76c0*/  @P0 LDC.64 R6, c[0x0][0x8d0] ;  /* 0x00023400ff060b82 */ /* 0x000e640000000a00 */
[----:B-1----:R-:W-:-:S05]  /*76d0*/  @P0 IMAD.HI.U32 R4, R5, R6, RZ ;  /* 0x0000000605040227 */ /* 0x002fca00078e00ff */
[----:B------:R-:W-:-:S05]  /*76e0*/  @P0 SHF.R.U32.HI R0, RZ, R7, R4 ;  /* 0x00000007ff000219 */ /* 0x000fca0000011604 */
[----:B------:R-:W-:-:S07]  /*76f0*/  IMAD R3, R0, R3, RZ ;  /* 0x0000000300037224 */ /* 0x000fce00078e02ff */
.L_x_3769:
        /* <DEDUP_REMOVED lines=23> */
.L_x_3770:
        /* <DEDUP_REMOVED lines=10> */
.L_x_3772:
[----:B------:R-:W2:Y:S02]  /*7910*/  LDC R4, c[0x0][0x8f4] ;  /* 0x00023d00ff047b82 */ /* 0x000ea40000000800 */
.L_x_3771:
        /* <DEDUP_REMOVED lines=52> */
.L_x_3774:
        /* <DEDUP_REMOVED lines=11> */
.L_x_3775:
[----:B------:R-:W-:Y:S05]  /*7d10*/  @!P0 BRA `(.L_x_3776) ;  /* 0x00000000000c8947 */ /* 0x000fea0003800000 */
[----:B------:R-:W2:Y:S04]  /*7d20*/  LDG.E R5, desc[UR38][R2.64] ;  /* 0x0000002602057981 */ /* 0x000ea8000c1e1900 */
[----:B------:R-:W2:Y:S02]  /*7d30*/  LDG.E R4, desc[UR38][R2.64+0x4] ;  /* 0x0000042602047981 */ /* 0x000ea4000c1e1900 */
[----:B--2---:R-:W-:-:S07]  /*7d40*/  IMAD.IADD R4, R4, 0x1, -R5 ;  /* 0x0000000104047824 */ /* 0x004fce00078e0a05 */
.L_x_3776:
        /* <DEDUP_REMOVED lines=73> */
.L_x_3820:
        /* <DEDUP_REMOVED lines=9> */
.L_x_3779:
        /* <DEDUP_REMOVED lines=112> */
.L_x_3790:
[----:B-1----:R-:W-:-:S05]  /*8970*/  IMAD.MOV.U32 R6, RZ, RZ, 0x1 ;  /* 0x00000001ff067424 */ /* 0x002fca00078e00ff */
[----:B------:R-:W-:-:S04]  /*8980*/  SHF.L.U32 R6, R6, 0x1f, RZ ;  /* 0x0000001f06067819 */ /* 0x000fc800000006ff */
[----:B------:R-:W1:Y:S02]  /*8990*/  SYNCS.PHASECHK.TRANS64.TRYWAIT P1, [R0+URZ+0x36438], R6 ;  /* 0x03643806000075a7 */ /* 0x000e64000802017f */
[----:B-1----:R-:W-:Y:S05]  /*89a0*/  @!P1 BRA `(.L_x_3782) ;  /* 0x0000001c002c9947 */ /* 0x002fea0003800000 */
.L_x_3821:
[----:B------:R-:W-:Y:S05]  /*89b0*/  @P0 BRA `(.L_x_3783) ;  /* 0x0000000000140947 */ /* 0x000fea0003800000 */
[----:B------:R-:W-:Y:S01]  /*89c0*/  ISETP.NE.AND P1, PT, R18, RZ, PT ;  /* 0x000000ff1200720c */ /* 0x000fe20003f25270 */
[----:B------:R-:W-:-:S04]  /*89d0*/  IMAD.MOV.U32 R3, RZ, RZ, 0x6100 ;  /* 0x00006100ff037424 */ /* 0x000fc800078e00ff */
[----:B------:R2:W-:Y:S08]  /*89e0*/  SYNCS.ARRIVE.TRANS64 RZ, [R0+URZ+0x36430], R3 ;  /* 0x0364300300ff79a7 */ /* 0x0005f0000800003f */
[----:B------:R-:W-:Y:S05]  /*89f0*/  @!P1 BRA `(.L_x_3783) ;  /* 0x0000000000049947 */ /* 0x000fea0003800000 */
[----:B------:R-:W-:Y:S01]  /*8a00*/  BPT.TRAP 0x1 ;  /* 0x000000040000795c */ /* 0x000fe20000300000 */
.L_x_3783:
        /* <DEDUP_REMOVED lines=48> */
.L_x_3822:
[----:B------:R-:W-:Y:S05]  /*8d10*/  @P0 BRA `(.L_x_3785) ;  /* 0x0000000000140947 */ /* 0x000fea0003800000 */
[----:B------:R-:W-:Y:S01]  /*8d20*/  ISETP.NE.AND P1, PT, R18, RZ, PT ;  /* 0x000000ff1200720c */ /* 0x000fe20003f25270 */
[----:B--2---:R-:W-:-:S04]  /*8d30*/  IMAD.MOV.U32 R3, RZ, RZ, 0x6100 ;  /* 0x00006100ff037424 */ /* 0x004fc800078e00ff */
[----:B------:R3:W-:Y:S08]  /*8d40*/  SYNCS.ARRIVE.TRANS64 RZ, [R0+URZ+0x36418], R3 ;  /* 0x0364180300ff79a7 */ /* 0x0007f0000800003f */
[----:B------:R-:W-:Y:S05]  /*8d50*/  @!P1 BRA `(.L_x_3785) ;  /* 0x0000000000049947 */ /* 0x000fea0003800000 */
[----:B------:R-:W-:Y:S01]  /*8d60*/  BPT.TRAP 0x1 ;  /* 0x000000040000795c */ /* 0x000fe20000300000 */
.L_x_3785:
        /* <DEDUP_REMOVED lines=47> */
.L_x_3823:
        /* <DEDUP_REMOVED lines=8> */
.L_x_3787:
        /* <DEDUP_REMOVED lines=37> */
.L_x_3825:
[----:B------:R-:W-:Y:S05]  /*9330*/  @P0 BRA `(.L_x_3789) ;  /* 0x0000000000140947 */ /* 0x000fea0003800000 */
[----:B------:R-:W-:Y:S01]  /*9340*/  ISETP.NE.AND P1, PT, R18, RZ, PT ;  /* 0x000000ff1200720c */ /* 0x000fe20003f25270 */
[----:B--2---:R-:W-:-:S04]  /*9350*/  IMAD.MOV.U32 R5, RZ, RZ, 0x6100 ;  /* 0x00006100ff057424 */ /* 0x004fc800078e00ff */
[----:B------:R3:W-:Y:S08]  /*9360*/  SYNCS.ARRIVE.TRANS64 RZ, [R0+URZ+0x36410], R5 ;  /* 0x0364100500ff79a7 */ /* 0x0007f0000800003f */
[----:B------:R-:W-:Y:S05]  /*9370*/  @!P1 BRA `(.L_x_3789) ;  /* 0x0000000000049947 */ /* 0x000fea0003800000 */
[----:B------:R-:W-:Y:S01]  /*9380*/  BPT.TRAP 0x1 ;  /* 0x000000040000795c */ /* 0x000fe20000300000 */
.L_x_3789:
        /* <DEDUP_REMOVED lines=44> */
.L_x_3781:
[----:B------:R-:W-:Y:S01]  /*9650*/  ISETP.NE.AND P1, PT, R20, RZ, PT ;  /* 0x000000ff1400720c */ /* 0x000fe20003f25270 */
[----:B------:R-:W-:Y:S02]  /*9660*/  IMAD.MOV.U32 R16, RZ, RZ, 0x1 ;  /* 0x00000001ff107424 */ /* 0x000fe400078e00ff */
[----:B------:R-:W-:-:S10]  /*9670*/  IMAD.MOV.U32 R5, RZ, RZ, R14 ;  /* 0x000000ffff057224 */ /* 0x000fd400078e000e */
[----:B------:R-:W-:Y:S05]  /*9680*/  @!P1 BRA `(.L_x_3780) ;  /* 0x00000004008c9947 */ /* 0x000fea0003800000 */
[----:B------:R-:W2:Y:S02]  /*9690*/  SYNCS.PHASECHK.TRANS64.TRYWAIT P1, [R0+URZ+0x36438], R6 ;  /* 0x03643806000075a7 */ /* 0x000ea4000802017f */
[----:B--2---:R-:W-:Y:S05]  /*96a0*/  @!P1 BRA `(.L_x_3791) ;  /* 0x00000010004c9947 */ /* 0x004fea0003800000 */
.L_x_3826:
[----:B------:R-:W-:Y:S05]  /*96b0*/  @P0 BRA `(.L_x_3792) ;  /* 0x0000000000140947 */ /* 0x000fea0003800000 */
[----:B------:R-:W-:Y:S01]  /*96c0*/  ISETP.NE.AND P1, PT, R18, RZ, PT ;  /* 0x000000ff1200720c */ /* 0x000fe20003f25270 */
[----:B------:R-:W-:-:S04]  /*96d0*/  IMAD.MOV.U32 R5, RZ, RZ, 0x6100 ;  /* 0x00006100ff057424 */ /* 0x000fc800078e00ff */
[----:B------:R3:W-:Y:S08]  /*96e0*/  SYNCS.ARRIVE.TRANS64 RZ, [R0+URZ+0x36430], R5 ;  /* 0x0364300500ff79a7 */ /* 0x0007f0000800003f */
[----:B------:R-:W-:Y:S05]  /*96f0*/  @!P1 BRA `(.L_x_3792) ;  /* 0x0000000000049947 */ /* 0x000fea0003800000 */
[----:B------:R-:W-:Y:S01]  /*9700*/  BPT.TRAP 0x1 ;  /* 0x000000040000795c */ /* 0x000fe20000300000 */
.L_x_3792:
        /* <DEDUP_REMOVED lines=42> */
.L_x_3827:
[----:B------:R-:W-:Y:S01]  /*99b0*/  IMAD.MOV.U32 R16, RZ, RZ, RZ ;  /* 0x000000ffff107224 */ /* 0x000fe200078e00ff */
[----:B------:R-:W-:Y:S06]  /*99c0*/  @P0 BRA `(.L_x_3794) ;  /* 0x0000000000140947 */ /* 0x000fec0003800000 */
[----:B------:R-:W-:Y:S01]  /*99d0*/  ISETP.NE.AND P1, PT, R18, RZ, PT ;  /* 0x000000ff1200720c */ /* 0x000fe20003f25270 */
[----:B-1----:R-:W-:-:S04]  /*99e0*/  IMAD.MOV.U32 R5, RZ, RZ, 0x6100 ;  /* 0x00006100ff057424 */ /* 0x002fc800078e00ff */
[----:B------:R2:W-:Y:S08]  /*99f0*/  SYNCS.ARRIVE.TRANS64 RZ, [R0+URZ+0x36418], R5 ;  /* 0x0364180500ff79a7 */ /* 0x0005f0000800003f */
[----:B------:R-:W-:Y:S05]  /*9a00*/  @!P1 BRA `(.L_x_3794) ;  /* 0x0000000000049947 */ /* 0x000fea0003800000 */
[----:B------:R-:W-:Y:S01]  /*9a10*/  BPT.TRAP 0x1 ;  /* 0x000000040000795c */ /* 0x000fe20000300000 */
.L_x_3794:
        /* <DEDUP_REMOVED lines=42> */
.L_x_3780:
[----:B------:R-:W-:-:S04]  /*9cc0*/  SHF.L.U32 R3, R16, 0x1f, RZ ;  /* 0x0000001f10037819 */ /* 0x000fc800000006ff */
[----:B------:R-:W2:Y:S02]  /*9cd0*/  SYNCS.PHASECHK.TRANS64.TRYWAIT P1, [R0+URZ+0x36438], R3 ;  /* 0x03643803000075a7 */ /* 0x000ea4000802017f */
[----:B--2---:R-:W-:Y:S05]  /*9ce0*/  @!P1 BRA `(.L_x_3795) ;  /* 0x0000000800e49947 */ /* 0x004fea0003800000 */
.L_x_3828:
[----:B------:R-:W-:Y:S05]  /*9cf0*/  @P0 BRA `(.L_x_3796) ;  /* 0x0000000000180947 */ /* 0x000fea0003800000 */
[----:B------:R-:W3:Y:S01]  /*9d00*/  S2R R2, SR_TID.X ;  /* 0x0000000000027919 */ /* 0x000ee20000002100 */
[----:B--2---:R-:W-:-:S04]  /*9d10*/  IMAD.MOV.U32 R3, RZ, RZ, 0x6100 ;  /* 0x00006100ff037424 */ /* 0x004fc800078e00ff */
[----:B------:R4:W-:Y:S01]  /*9d20*/  SYNCS.ARRIVE.TRANS64 RZ, [R0+URZ+0x36430], R3 ;  /* 0x0364300300ff79a7 */ /* 0x0009e2000800003f */
[----:B---3--:R-:W-:-:S13]  /*9d30*/  LOP3.LUT P0, RZ, R2, 0x1f, RZ, 0xc0, !PT ;  /* 0x0000001f02ff7812 */ /* 0x008fda000780c0ff */
[----:B----4-:R-:W-:Y:S05]  /*9d40*/  @!P0 BRA `(.L_x_3796) ;  /* 0x0000000000048947 */ /* 0x010fea0003800000 */
[----:B------:R-:W-:Y:S01]  /*9d50*/  BPT.TRAP 0x1 ;  /* 0x000000040000795c */ /* 0x000fe20000300000 */
.L_x_3796:
        /* <DEDUP_REMOVED lines=44> */
.L_x_3777:
[----:B------:R-:W-:Y:S05]  /*a020*/  BSYNC B0 ;  /* 0x0000000000007941 */ /* 0x000fea0003800000 */
.L_x_3773:
[----:B------:R-:W-:-:S03]  /*a030*/  UMOV UR7, 0xffffffff ;  /* 0xffffffff00077882 */ /* 0x000fc60000000000 */
[----:B------:R-:W-:Y:S05]  /*a040*/  BRA.DIV UR7, `(.L_x_3797) ;  /* 0x0000000a07207947 */ /* 0x000fea000b800000 */
[----:B------:R-:W-:-:S13]  /*a050*/  ELECT P6, URZ, PT ;  /* 0x00000000003f782f */ /* 0x000fda00038c0000 */
.L_x_3831:
[----:B------:R-:W-:Y:S05]  /*a060*/  @!P6 BRA `(.L_x_3668) ;  /* 0x000000000074e947 */ /* 0x000fea0003800000 */
[----:B------:R-:W2:Y:S02]  /*a070*/  LDL.LU R3, [R1+0x4] ;  /* 0x0000040001037983 */ /* 0x000ea40000300800 */
[----:B--2---:R-:W-:-:S04]  /*a080*/  LOP3.LUT R3, R3, 0x2, RZ, 0xfc, !PT ;  /* 0x0000000203037812 */ /* 0x004fc800078efcff */
[----:B------:R-:W-:-:S13]  /*a090*/  ISETP.NE.AND P2, PT, R3, 0x3, PT ;  /* 0x000000030300780c */ /* 0x000fda0003f45270 */
[----:B------:R-:W-:Y:S05]  /*a0a0*/  @!P2 BRA `(.L_x_3798) ;  /* 0x000000000004a947 */ /* 0x000fea0003800000 */
[----:B------:R-:W-:Y:S01]  /*a0b0*/  BPT.TRAP 0x1 ;  /* 0x000000040000795c */ /* 0x000fe20000300000 */
.L_x_3798:
        /* <DEDUP_REMOVED lines=15> */
.L_x_3832:
[----:B------:R-:W2:Y:S02]  /*a1b0*/  SYNCS.PHASECHK.TRANS64.TRYWAIT P0, [R3+URZ], R0 ;  /* 0x00000000030075a7 */ /* 0x000ea4000800017f */
[----:B--2---:R-:W-:Y:S05]  /*a1c0*/  @!P0 BRA `(.L_x_3800) ;  /* 0x0000000400f48947 */ /* 0x004fea0003800000 */
.L_x_3833:
[----:B------:R-:W-:Y:S05]  /*a1d0*/  @!P2 BRA `(.L_x_3801) ;  /* 0x000000000004a947 */ /* 0x000fea0003800000 */
[----:B------:R-:W-:Y:S01]  /*a1e0*/  BPT.TRAP 0x1 ;  /* 0x000000040000795c */ /* 0x000fe20000300000 */
.L_x_3801:
[----:B------:R-:W-:-:S07]  /*a1f0*/  SHF.L.U32 R16, R16, 0x1f, RZ ;  /* 0x0000001f10107819 */ /* 0x000fce00000006ff */
.L_x_3802:
[----:B---3--:R3:W4:Y:S02]  /*a200*/  SYNCS.PHASECHK.TRANS64.TRYWAIT P0, [R9+URZ+0x36438], R16 ;  /* 0x03643810090075a7 */ /* 0x008724000800017f */
[----:B----4-:R-:W-:Y:S05]  /*a210*/  @!P0 NANOSLEEP.SYNCS 0x989680 ;  /* 0x009896800000895d */ /* 0x010fea0003900000 */
[----:B------:R-:W4:Y:S02]  /*a220*/  @!P0 SYNCS.PHASECHK.TRANS64 P0, [R9+URZ+0x36438], R16 ;  /* 0x03643810090085a7 */ /* 0x000f24000800007f */
[----:B----4-:R-:W-:Y:S05]  /*a230*/  @!P0 BRA `(.L_x_3802) ;  /* 0xfffffffc00f08947 */ /* 0x010fea000383ffff */
.L_x_3668:
[----:B------:R-:W-:Y:S05]  /*a240*/  BSYNC B6 ;  /* 0x0000000000067941 */ /* 0x000fea0003800000 */
.L_x_3660:
[----:B------:R-:W-:Y:S05]  /*a250*/  EXIT ;  /* 0x000000000000794d */ /* 0x000fea0003800000 */
.L_x_3678:
[----:B------:R-:W-:Y:S02]  /*a260*/  IMAD.MOV.U32 R12, RZ, RZ, RZ ;  /* 0x000000ffff0c7224 */ /* 0x000fe400078e00ff */
[----:B------:R-:W-:Y:S02]  /*a270*/  IMAD.MOV.U32 R11, RZ, RZ, 0x1f ;  /* 0x0000001fff0b7424 */ /* 0x000fe400078e00ff */
[----:B------:R-:W-:-:S07]  /*a280*/  IMAD.MOV.U32 R15, RZ, RZ, -0x1 ;  /* 0xffffffffff0f7424 */ /* 0x000fce00078e00ff */
[----:B----4-:R-:W-:Y:S05]  /*a290*/  WARPSYNC.COLLECTIVE R15, `(.L_x_3803) ;  /* 0x000000000f087348 */ /* 0x010fea0003c00000 */
[----:B------:R1:W2:Y:S02]  /*a2a0*/  SHFL.IDX P6, R14, R13, R12, R11 ;  /* 0x0000000c0d0e7389 */ /* 0x0002a400000c000b */
[----:B-12-4-:R-:W-:Y:S01]  /*a2b0*/  ENDCOLLECTIVE ;  /* 0x000000000000791b */ /* 0x016fe20003800000 */
.L_x_3803:
[----:B------:R-:W-:Y:S05]  /*a2c0*/  BRA `(.L_x_3804) ;  /* 0xffffff7000d07947 */ /* 0x000fea000383ffff */
.L_x_3680:
[----:B--2---:R-:W-:-:S04]  /*a2d0*/  IMAD.U32 R0, RZ, RZ, UR36 ;  /* 0x00000024ff007e24 */ /* 0x004fc8000f8e00ff */
[----:B------:R2:W3:Y:S03]  /*a2e0*/  SYNCS.PHASECHK.TRANS64.TRYWAIT P0, [R0+URZ+0x36400], R10 ;  /* 0x0364000a000075a7 */ /* 0x0004e6000800017f */
[----:B---3--:R-:W-:Y:S05]  /*a2f0*/  @!P0 NANOSLEEP.SYNCS 0x989680 ;  /* 0x009896800000895d */ /* 0x008fea0003900000 */
[----:B------:R-:W3:Y:S02]  /*a300*/  @!P0 SYNCS.PHASECHK.TRANS64 P0, [R0+URZ+0x36400], R10 ;  /* 0x0364000a000085a7 */ /* 0x000ee4000800007f */
[----:B---3--:R-:W-:Y:S05]  /*a310*/  @!P0 BRA `(.L_x_3680) ;  /* 0xfffffffc00ec8947 */ /* 0x008fea000383ffff */
[----:B------:R-:W-:Y:S05]  /*a320*/  BRA `(.L_x_3679) ;  /* 0xffffff74000c7947 */ /* 0x000fea000383ffff */
.L_x_3684:
[----:B---3--:R3:W4:Y:S02]  /*a330*/  SYNCS.PHASECHK.TRANS64.TRYWAIT P1, [R3+URZ+0x36410], R10 ;  /* 0x0364100a030075a7 */ /* 0x008724000802017f */
[----:B----4-:R-:W-:Y:S05]  /*a340*/  @!P1 NANOSLEEP.SYNCS 0x989680 ;  /* 0x009896800000995d */ /* 0x010fea0003900000 */
[----:B------:R-:W4:Y:S02]  /*a350*/  @!P1 SYNCS.PHASECHK.TRANS64 P1, [R3+URZ+0x36410], R10 ;  /* 0x0364100a030095a7 */ /* 0x000f24000802007f */
[----:B----4-:R-:W-:Y:S05]  /*a360*/  @!P1 BRA `(.L_x_3684) ;  /* 0xfffffffc00f09947 */ /* 0x010fea000383ffff */
[----:B------:R-:W-:Y:S05]  /*a370*/  BRA `(.L_x_3683) ;  /* 0xffffff7800cc7947 */ /* 0x000fea000383ffff */
.L_x_3688:
[----:B-1----:R-:W-:-:S04]  /*a380*/  IMAD.U32 R121, RZ, RZ, UR36 ;  /* 0x00000024ff797e24 */ /* 0x002fc8000f8e00ff */
[----:B------:R1:W2:Y:S03]  /*a390*/  SYNCS.PHASECHK.TRANS64.TRYWAIT P1, [R121+URZ+0x36430], R14 ;  /* 0x0364300e790075a7 */ /* 0x0002a6000802017f */
[----:B--2---:R-:W-:Y:S05]  /*a3a0*/  @!P1 NANOSLEEP.SYNCS 0x989680 ;  /* 0x009896800000995d */ /* 0x004fea0003900000 */
[----:B------:R-:W2:Y:S02]  /*a3b0*/  @!P1 SYNCS.PHASECHK.TRANS64 P1, [R121+URZ+0x36430], R14 ;  /* 0x0364300e790095a7 */ /* 0x000ea4000802007f */
[----:B--2---:R-:W-:Y:S05]  /*a3c0*/  @!P1 BRA `(.L_x_3688) ;  /* 0xfffffffc00ec9947 */ /* 0x004fea000383ffff */
[----:B------:R-:W-:Y:S05]  /*a3d0*/  BRA `(.L_x_3687) ;  /* 0xffffff8000f07947 */ /* 0x000fea000383ffff */
.L_x_3695:
[----:B------:R-:W-:Y:S01]  /*a3e0*/  BSSY B0, `(.L_x_3805) ;  /* 0x0000005000007945 */ /* 0x000fe20003800000 */
[----:B------:R-:W-:-:S07]  /*a3f0*/  IMAD.MOV.U32 R15, RZ, RZ, -0x1 ;  /* 0xffffffffff0f7424 */ /* 0x000fce00078e00ff */
[----:B------:R-:W-:Y:S05]  /*a400*/  WARPSYNC.COLLECTIVE R15, `(.L_x_3806) ;  /* 0x000000000f087348 */ /* 0x000fea0003c00000 */
[----:B------:R-:W-:Y:S01]  /*a410*/  NOP ;  /* 0x0000000000007918 */ /* 0x000fe20000000000 */
[----:B------:R-:W-:Y:S01]  /*a420*/  ENDCOLLECTIVE ;  /* 0x000000000000791b */ /* 0x000fe20003800000 */
.L_x_3806:
[----:B------:R-:W-:Y:S05]  /*a430*/  BSYNC B0 ;  /* 0x0000000000007941 */ /* 0x000fea0003800000 */
.L_x_3805:
[----:B------:R-:W-:Y:S05]  /*a440*/  BRA `(.L_x_3807) ;  /* 0xffffffa400fc7947 */ /* 0x000fea000383ffff */
.L_x_3704:
[----:B------:R-:W-:Y:S01]  /*a450*/  BSSY B0, `(.L_x_3808) ;  /* 0x0000005000007945 */ /* 0x000fe20003800000 */
[----:B------:R-:W-:-:S07]  /*a460*/  IMAD.MOV.U32 R15, RZ, RZ, -0x1 ;  /* 0xffffffffff0f7424 */ /* 0x000fce00078e00ff */
[----:B-1----:R-:W-:Y:S05]  /*a470*/  WARPSYNC.COLLECTIVE R15, `(.L_x_3809) ;  /* 0x000000000f087348 */ /* 0x002fea0003c00000 */
[----:B------:R-:W-:Y:S01]  /*a480*/  NOP ;  /* 0x0000000000007918 */ /* 0x000fe20000000000 */
[----:B-1----:R-:W-:Y:S01]  /*a490*/  ENDCOLLECTIVE ;  /* 0x000000000000791b */ /* 0x002fe20003800000 */
.L_x_3809:
[----:B------:R-:W-:Y:S05]  /*a4a0*/  BSYNC B0 ;  /* 0x0000000000007941 */ /* 0x000fea0003800000 */
.L_x_3808:
[----:B------:R-:W-:Y:S05]  /*a4b0*/  BRA `(.L_x_3810) ;  /* 0xffffffa800e87947 */ /* 0x000fea000383ffff */
.L_x_3721:
[----:B------:R-:W-:Y:S01]  /*a4c0*/  BSSY B0, `(.L_x_3811) ;  /* 0x0000005000007945 */ /* 0x000fe20003800000 */
[----:B------:R-:W-:-:S07]  /*a4d0*/  IMAD.MOV.U32 R15, RZ, RZ, -0x1 ;  /* 0xffffffffff0f7424 */ /* 0x000fce00078e00ff */
[----:B------:R-:W-:Y:S05]  /*a4e0*/  WARPSYNC.COLLECTIVE R15, `(.L_x_3812) ;  /* 0x000000000f087348 */ /* 0x000fea0003c00000 */
[----:B------:R-:W-:Y:S01]  /*a4f0*/  NOP ;  /* 0x0000000000007918 */ /* 0x000fe20000000000 */
[----:B------:R-:W-:Y:S01]  /*a500*/  ENDCOLLECTIVE ;  /* 0x000000000000791b */ /* 0x000fe20003800000 */
.L_x_3812:
[----:B------:R-:W-:Y:S05]  /*a510*/  BSYNC B0 ;  /* 0x0000000000007941 */ /* 0x000fea0003800000 */
.L_x_3811:
[----:B------:R-:W-:Y:S05]  /*a520*/  BRA `(.L_x_3813) ;  /* 0xffffffb800e07947 */ /* 0x000fea000383ffff */
.L_x_3738:
[----:B------:R-:W-:Y:S01]  /*a530*/  BSSY B0, `(.L_x_3814) ;  /* 0x0000005000007945 */ /* 0x000fe20003800000 */
[----:B------:R-:W-:-:S07]  /*a540*/  IMAD.MOV.U32 R15, RZ, RZ, -0x1 ;  /* 0xffffffffff0f7424 */ /* 0x000fce00078e00ff */
[----:B------:R-:W-:Y:S05]  /*a550*/  WARPSYNC.COLLECTIVE R15, `(.L_x_3815) ;  /* 0x000000000f087348 */ /* 0x000fea0003c00000 */
[----:B------:R-:W-:Y:S01]  /*a560*/  NOP ;  /* 0x0000000000007918 */ /* 0x000fe20000000000 */
[----:B------:R-:W-:Y:S01]  /*a570*/  ENDCOLLECTIVE ;  /* 0x000000000000791b */ /* 0x000fe20003800000 */
.L_x_3815:
[----:B------:R-:W-:Y:S05]  /*a580*/  BSYNC B0 ;  /* 0x0000000000007941 */ /* 0x000fea0003800000 */
.L_x_3814:
[----:B------:R-:W-:Y:S05]  /*a590*/  BRA `(.L_x_3816) ;  /* 0xffffffc000f47947 */ /* 0x000fea000383ffff */
.L_x_3754:
[----:B------:R-:W-:Y:S01]  /*a5a0*/  BSSY B0, `(.L_x_3817) ;  /* 0x0000005000007945 */ /* 0x000fe20003800000 */
[----:B------:R-:W-:-:S07]  /*a5b0*/  IMAD.MOV.U32 R15, RZ, RZ, -0x1 ;  /* 0xffffffffff0f7424 */ /* 0x000fce00078e00ff */
[----:B------:R-:W-:Y:S05]  /*a5c0*/  WARPSYNC.COLLECTIVE R15, `(.L_x_3818) ;  /* 0x000000000f087348 */ /* 0x000fea0003c00000 */
[----:B------:R-:W-:Y:S01]  /*a5d0*/  NOP ;  /* 0x0000000000007918 */ /* 0x000fe20000000000 */
[----:B------:R-:W-:Y:S01]  /*a5e0*/  ENDCOLLECTIVE ;  /* 0x000000000000791b */ /* 0x000fe20003800000 */
.L_x_3818:
[----:B------:R-:W-:Y:S05]  /*a5f0*/  BSYNC B0 ;  /* 0x0000000000007941 */ /* 0x000fea0003800000 */
.L_x_3817:
[----:B------:R-:W-:Y:S05]  /*a600*/  BRA `(.L_x_3819) ;  /* 0xffffffc800807947 */ /* 0x000fea000383ffff */
.L_x_3778:
[----:B-1----:R1:W2:Y:S02]  /*a610*/  SYNCS.PHASECHK.TRANS64.TRYWAIT P1, [R0+URZ+0x36420], R6 ;  /* 0x03642006000075a7 */ /* 0x0022a4000802017f */
[----:B--2---:R-:W-:Y:S05]  /*a620*/  @!P1 NANOSLEEP.SYNCS 0x989680 ;  /* 0x009896800000995d */ /* 0x004fea0003900000 */
[----:B------:R-:W2:Y:S02]  /*a630*/  @!P1 SYNCS.PHASECHK.TRANS64 P1, [R0+URZ+0x36420], R6 ;  /* 0x03642006000095a7 */ /* 0x000ea4000802007f */
[----:B--2---:R-:W-:Y:S05]  /*a640*/  @!P1 BRA `(.L_x_3778) ;  /* 0xfffffffc00f09947 */ /* 0x004fea000383ffff */
[----:B------:R-:W-:Y:S05]  /*a650*/  BRA `(.L_x_3820) ;  /* 0xffffffd800e07947 */ /* 0x000fea000383ffff */
.L_x_3782:
[----:B-1----:R1:W2:Y:S02]  /*a660*/  SYNCS.PHASECHK.TRANS64.TRYWAIT P1, [R0+URZ+0x36438], R6 ;  /* 0x03643806000075a7 */ /* 0x0022a4000802017f */
[----:B--2---:R-:W-:Y:S05]  /*a670*/  @!P1 NANOSLEEP.SYNCS 0x989680 ;  /* 0x009896800000995d */ /* 0x004fea0003900000 */
[----:B------:R-:W2:Y:S02]  /*a680*/  @!P1 SYNCS.PHASECHK.TRANS64 P1, [R0+URZ+0x36438], R6 ;  /* 0x03643806000095a7 */ /* 0x000ea4000802007f */
[----:B--2---:R-:W-:Y:S05]  /*a690*/  @!P1 BRA `(.L_x_3782) ;  /* 0xfffffffc00f09947 */ /* 0x004fea000383ffff */
[----:B------:R-:W-:Y:S05]  /*a6a0*/  BRA `(.L_x_3821) ;  /* 0xffffffe000c07947 */ /* 0x000fea000383ffff */
.L_x_3784:
[----:B--2---:R2:W3:Y:S02]  /*a6b0*/  SYNCS.PHASECHK.TRANS64.TRYWAIT P1, [R0+URZ+0x36428], R3 ;  /* 0x03642803000075a7 */ /* 0x0044e4000802017f */
[----:B---3--:R-:W-:Y:S05]  /*a6c0*/  @!P1 NANOSLEEP.SYNCS 0x989680 ;  /* 0x009896800000995d */ /* 0x008fea0003900000 */
[----:B------:R-:W3:Y:S02]  /*a6d0*/  @!P1 SYNCS.PHASECHK.TRANS64 P1, [R0+URZ+0x36428], R3 ;  /* 0x03642803000095a7 */ /* 0x000ee4000802007f */
[----:B---3--:R-:W-:Y:S05]  /*a6e0*/  @!P1 BRA `(.L_x_3784) ;  /* 0xfffffffc00f09947 */ /* 0x008fea000383ffff */
[----:B------:R-:W-:Y:S05]  /*a6f0*/  BRA `(.L_x_3822) ;  /* 0xffffffe400847947 */ /* 0x000fea000383ffff */
.L_x_3786:
        /* <DEDUP_REMOVED lines=8> */
.L_x_3788:
[----:B------:R-:W-:-:S07]  /*a780*/  SHF.L.U32 R5, R7, 0x1f, RZ ;  /* 0x0000001f07057819 */ /* 0x000fce00000006ff */
.L_x_3824:
[----:B--2---:R2:W3:Y:S02]  /*a790*/  SYNCS.PHASECHK.TRANS64.TRYWAIT P1, [R0+URZ+0x36420], R5 ;  /* 0x03642005000075a7 */ /* 0x0044e4000802017f */
[----:B---3--:R-:W-:Y:S05]  /*a7a0*/  @!P1 NANOSLEEP.SYNCS 0x989680 ;  /* 0x009896800000995d */ /* 0x008fea0003900000 */
[----:B------:R-:W3:Y:S02]  /*a7b0*/  @!P1 SYNCS.PHASECHK.TRANS64 P1, [R0+URZ+0x36420], R5 ;  /* 0x03642005000095a7 */ /* 0x000ee4000802007f */
[----:B---3--:R-:W-:Y:S05]  /*a7c0*/  @!P1 BRA `(.L_x_3824) ;  /* 0xfffffffc00f09947 */ /* 0x008fea000383ffff */
[----:B------:R-:W-:Y:S05]  /*a7d0*/  BRA `(.L_x_3825) ;  /* 0xffffffe800d47947 */ /* 0x000fea000383ffff */
.L_x_3791:
[----:B--2---:R2:W3:Y:S02]  /*a7e0*/  SYNCS.PHASECHK.TRANS64.TRYWAIT P1, [R0+URZ+0x36438], R6 ;  /* 0x03643806000075a7 */ /* 0x0044e4000802017f */
[----:B---3--:R-:W-:Y:S05]  /*a7f0*/  @!P1 NANOSLEEP.SYNCS 0x989680 ;  /* 0x009896800000995d */ /* 0x008fea0003900000 */
[----:B------:R-:W3:Y:S02]  /*a800*/  @!P1 SYNCS.PHASECHK.TRANS64 P1, [R0+URZ+0x36438], R6 ;  /* 0x03643806000095a7 */ /* 0x000ee4000802007f */
[----:B---3--:R-:W-:Y:S05]  /*a810*/  @!P1 BRA `(.L_x_3791) ;  /* 0xfffffffc00f09947 */ /* 0x008fea000383ffff */
[----:B------:R-:W-:Y:S05]  /*a820*/  BRA `(.L_x_3826) ;  /* 0xffffffec00a07947 */ /* 0x000fea000383ffff */
.L_x_3793:
[----:B-1----:R1:W2:Y:S02]  /*a830*/  SYNCS.PHASECHK.TRANS64.TRYWAIT P1, [R0+URZ+0x36428], R5 ;  /* 0x03642805000075a7 */ /* 0x0022a4000802017f */
[----:B--2---:R-:W-:Y:S05]  /*a840*/  @!P1 NANOSLEEP.SYNCS 0x989680 ;  /* 0x009896800000995d */ /* 0x004fea0003900000 */
[----:B------:R-:W2:Y:S02]  /*a850*/  @!P1 SYNCS.PHASECHK.TRANS64 P1, [R0+URZ+0x36428], R5 ;  /* 0x03642805000095a7 */ /* 0x000ea4000802007f */
[----:B--2---:R-:W-:Y:S05]  /*a860*/  @!P1 BRA `(.L_x_3793) ;  /* 0xfffffffc00f09947 */ /* 0x004fea000383ffff */
[----:B------:R-:W-:Y:S05]  /*a870*/  BRA `(.L_x_3827) ;  /* 0xfffffff0004c7947 */ /* 0x000fea000383ffff */
.L_x_3795:
[----:B--2---:R2:W3:Y:S02]  /*a880*/  SYNCS.PHASECHK.TRANS64.TRYWAIT P1, [R0+URZ+0x36438], R3 ;  /* 0x03643803000075a7 */ /* 0x0044e4000802017f */
[----:B---3--:R-:W-:Y:S05]  /*a890*/  @!P1 NANOSLEEP.SYNCS 0x989680 ;  /* 0x009896800000995d */ /* 0x008fea0003900000 */
[----:B------:R-:W3:Y:S02]  /*a8a0*/  @!P1 SYNCS.PHASECHK.TRANS64 P1, [R0+URZ+0x36438], R3 ;  /* 0x03643803000095a7 */ /* 0x000ee4000802007f */
[----:B---3--:R-:W-:Y:S05]  /*a8b0*/  @!P1 BRA `(.L_x_3795) ;  /* 0xfffffffc00f09947 */ /* 0x008fea000383ffff */
[----:B------:R-:W-:Y:S05]  /*a8c0*/  BRA `(.L_x_3828) ;  /* 0xfffffff400087947 */ /* 0x000fea000383ffff */
.L_x_3797:
[----:B------:R-:W-:Y:S01]  /*a8d0*/  BSSY B0, `(.L_x_3829) ;  /* 0x0000006000007945 */ /* 0x000fe20003800000 */
[----:B------:R-:W-:-:S07]  /*a8e0*/  IMAD.MOV.U32 R15, RZ, RZ, -0x1 ;  /* 0xffffffffff0f7424 */ /* 0x000fce00078e00ff */
[----:B------:R-:W-:Y:S05]  /*a8f0*/  WARPSYNC.COLLECTIVE R15, `(.L_x_3830) ;  /* 0x000000000f0c7348 */ /* 0x000fea0003c00000 */
[----:B------:R-:W-:Y:S02]  /*a900*/  ELECT P6, UR62, PT ;  /* 0x00000000003e782f */ /* 0x000fe400038c0000 */
[----:B------:R-:W-:Y:S01]  /*a910*/  MOV R14, UR62 ;  /* 0x0000003e000e7c02 */ /* 0x000fe20008000f00 */
[----:B------:R-:W-:Y:S10]  /*a920*/  ENDCOLLECTIVE ;  /* 0x000000000000791b */ /* 0x000ff40003800000 */
.L_x_3830:
[----:B------:R-:W-:Y:S05]  /*a930*/  BSYNC B0 ;  /* 0x0000000000007941 */ /* 0x000fea0003800000 */
.L_x_3829:
[----:B------:R-:W-:Y:S05]  /*a940*/  BRA `(.L_x_3831) ;  /* 0xfffffff400c47947 */ /* 0x000fea000383ffff */
.L_x_3799:
[----:B-1----:R1:W2:Y:S02]  /*a950*/  SYNCS.PHASECHK.TRANS64.TRYWAIT P0, [R7+URZ], R4 ;  /* 0x00000004070075a7 */ /* 0x0022a4000800017f */
[----:B--2---:R-:W-:Y:S05]  /*a960*/  @!P0 NANOSLEEP.SYNCS 0x989680 ;  /* 0x009896800000895d */ /* 0x004fea0003900000 */
[----:B------:R-:W2:Y:S02]  /*a970*/  @!P0 SYNCS.PHASECHK.TRANS64 P0, [R7+URZ], R4 ;  /* 0x00000004070085a7 */ /* 0x000ea4000800007f */
[----:B--2---:R-:W-:Y:S05]  /*a980*/  @!P0 BRA `(.L_x_3799) ;  /* 0xfffffffc00f08947 */ /* 0x004fea000383ffff */
[----:B------:R-:W-:Y:S05]  /*a990*/  BRA `(.L_x_3832) ;  /* 0xfffffff800047947 */ /* 0x000fea000383ffff */
.L_x_3800:
[----:B--2---:R2:W3:Y:S02]  /*a9a0*/  SYNCS.PHASECHK.TRANS64.TRYWAIT P0, [R3+URZ], R0 ;  /* 0x00000000030075a7 */ /* 0x0044e4000800017f */
[----:B---3--:R-:W-:Y:S05]  /*a9b0*/  @!P0 NANOSLEEP.SYNCS 0x989680 ;  /* 0x009896800000895d */ /* 0x008fea0003900000 */
[----:B------:R-:W3:Y:S02]  /*a9c0*/  @!P0 SYNCS.PHASECHK.TRANS64 P0, [R3+URZ], R0 ;  /* 0x00000000030085a7 */ /* 0x000ee4000800007f */
[----:B---3--:R-:W-:Y:S05]  /*a9d0*/  @!P0 BRA `(.L_x_3800) ;  /* 0xfffffffc00f08947 */ /* 0x008fea000383ffff */
[----:B------:R-:W-:Y:S05]  /*a9e0*/  BRA `(.L_x_3833) ;  /* 0xfffffff400f87947 */ /* 0x000fea000383ffff */
.L_x_3834:
        /* <DEDUP_REMOVED lines=9> */
.L_x_3881:


//--------------------- .text._ZN7cutlass13device_kernelIN5flash22FlashAttnBwdPreprocessIN4cute5tupleIJNS3_1CILi64EEENS5_ILi192EEEEEENS_10bfloat16_tEfNS_4arch4Sm90ELb1ELb1EEEEEvNT_6ParamsE --------------------------
	.section	.text._ZN7cutlass13device_kernelIN5flash22FlashAttnBwdPreprocessIN4cute5tupleIJNS3_1CILi64EEENS5_ILi192EEEEEENS_10bfloat16_tEfNS_4arch4Sm90ELb1ELb1EEEEEvNT_6ParamsE,"ax",@progbits
	.align	128
.text._ZN7cutlass13device_kernelIN5flash22FlashAttnBwdPreprocessIN4cute5tupleIJNS3_1CILi64EEENS5_ILi192EEEEEENS_10bfloat16_tEfNS_4arch4Sm90ELb1ELb1EEEEEvNT_6ParamsE:
        .type           _ZN7cutlass13device_kernelIN5flash22FlashAttnBwdPreprocessIN4cute5tupleIJNS3_1CILi64EEENS5_ILi192EEEEEENS_10bfloat16_tEfNS_4arch4Sm90ELb1ELb1EEEEEvNT_6ParamsE,@function
        .size           _ZN7cutlass13device_kernelIN5flash22FlashAttnBwdPreprocessIN4cute5tupleIJNS3_1CILi64EEENS5_ILi192EEEEEENS_10bfloat16_tEfNS_4arch4Sm90ELb1ELb1EEEEEvNT_6ParamsE,(.L_x_3882 - _ZN7cutlass13device_kernelIN5flash22FlashAttnBwdPreprocessIN4cute5tupleIJNS3_1CILi64EEENS5_ILi192EEEEEENS_10bfloat16_tEfNS_4arch4Sm90ELb1ELb1EEEEEvNT_6ParamsE)
        .other          _ZN7cutlass13device_kernelIN5flash22FlashAttnBwdPreprocessIN4cute5tupleIJNS3_1CILi64EEENS5_ILi192EEEEEENS_10bfloat16_tEfNS_4arch4Sm90ELb1ELb1EEEEEvNT_6ParamsE,@"STO_CUDA_ENTRY STV_DEFAULT"
_ZN7cutlass13device_kernelIN5flash22FlashAttnBwdPreprocessIN4cute5tupleIJNS3_1CILi64EEENS5_ILi192EEEEEENS_10bfloat16_tEfNS_4arch4Sm90ELb1ELb1EEEEEvNT_6ParamsE:
        /* <DEDUP_REMOVED lines=17> */
[----:B------:R-:W0:Y:S01]  /*0110*/  S2UR UR6, SR_CTAID.Y ;  /* 0x00000000000679c3 */ /* 0x000e220000002600 */
[----:B------:R-:W1:Y:S02]  /*0120*/  S2R R61, SR_CTAID.X ;  /* 0x00000000003d7919 */ /* 0x000e640000002500 */
[----:B------:R-:W-:Y:S01]  /*0130*/  ISETP.NE.AND.EX P1, PT, R9, RZ, PT, P1 ;  /* 0x000000ff0900720c */ /* 0x000fe20003f25310 */
[----:B------:R-:W3:Y:S01]  /*0140*/  S2R R59, SR_TID.X ;  /* 0x00000000003b7919 */ /* 0x000ee20000002100 */
[----:B-1----:R-:W-:Y:S01]  /*0150*/  IMAD.SHL.U32 R60, R61, 0x40, RZ ;  /* 0x000000403d3c7824 */ /* 0x002fe200078e00ff */
[----:B0-2---:R-:W-:Y:S10]  /*0160*/  @P2 BRA `(.L_x_3835) ;  /* 0x0000000000102947 */ /* 0x005ff40003800000 */
[----:B------:R-:W-:Y:S05]  /*0170*/  @!P0 BRA `(.L_x_3835) ;  /* 0x00000000000c8947 */ /* 0x000fea0003800000 */
[----:B------:R-:W2:Y:S04]  /*0180*/  LDG.E R0, desc[UR4][R2.64] ;  /* 0x0000000402007981 */ /* 0x000ea8000c1e1900 */
[----:B-----5:R-:W2:Y:S02]  /*0190*/  LDG.E R67, desc[UR4][R2.64+0x4] ;  /* 0x0000040402437981 */ /* 0x020ea4000c1e1900 */
[----:B--2---:R-:W-:-:S07]  /*01a0*/  IMAD.IADD R67, R67, 0x1, -R0 ;  /* 0x0000000143437824 */ /* 0x004fce00078e0a00 */
.L_x_3835:
[----:B-----5:R-:W-:-:S13]  /*01b0*/  ISETP.LE.AND P2, PT, R67, R60, PT ;  /* 0x0000003c4300720c */ /* 0x020fda0003f43270 */
[----:B------:R-:W-:Y:S05]  /*01c0*/  @P1 EXIT P2 ;  /* 0x000000000000194d */ /* 0x000fea0001000000 */
[----:B------:R-:W0:Y:S01]  /*01d0*/  LDC.64 R16, c[0x0][0x230] ;  /* 0x00008c00ff107b82 */ /* 0x000e220000000a00 */
[----:B---3--:R-:W-:Y:S01]  /*01e0*/  SHF.R.S32.HI R0, RZ, 0x1f, R59 ;  /* 0x0000001fff007819 */ /* 0x008fe2000001143b */
[----:B------:R-:W-:Y:S01]  /*01f0*/  IMAD.IADD R57, R67, 0x1, -R60 ;  /* 0x0000000143397824 */ /* 0x000fe200078e0a3c */
[----:B------:R-:W-:Y:S01]  /*0200*/  USHF.R.S32.HI UR7, URZ, 0x1f, UR6 ;  /* 0x0000001f3f077899 */ /* 0x000fe20008011406 */
[----:B------:R-:W-:Y:S02]  /*0210*/  CS2R R8, SRZ ;  /* 0x0000000000087805 */ /* 0x000fe4000001ff00 */
[----:B------:R-:W-:Y:S01]  /*0220*/  LEA.HI R56, R0, R59, RZ, 0x3 ;  /* 0x0000003b00387211 */ /* 0x000fe200078f18ff */
[----:B------:R-:W-:Y:S01]  /*0230*/  BSSY B0, `(.L_x_3836) ;  /* 0x000002a000007945 */ /* 0x000fe20003800000 */
[----:B------:R-:W-:Y:S02]  /*0240*/  ISETP.GE.AND P2, PT, R59, R57, PT ;  /* 0x000000393b00720c */ /* 0x000fe40003f46270 */
[----:B------:R-:W-:-:S02]  /*0250*/  LOP3.LUT R58, R56, 0xfffffff8, RZ, 0xc0, !PT ;  /* 0xfffffff8383a7812 */ /* 0x000fc400078ec0ff */
[C---:B------:R-:W-:Y:S02]  /*0260*/  ISETP.GT.OR P2, PT, R59.reuse, 0x3f, P2 ;  /* 0x0000003f3b00780c */ /* 0x040fe40001744670 */
[-C--:B------:R-:W-:Y:S01]  /*0270*/  @P0 LEA R0, R66, R7.reuse, 0x6 ;  /* 0x0000000742000211 */ /* 0x080fe200078e30ff */
[----:B------:R-:W-:Y:S01]  /*0280*/  IMAD.IADD R58, R59, 0x1, -R58 ;  /* 0x000000013b3a7824 */ /* 0x000fe200078e0a3a */
[----:B------:R-:W-:Y:S02]  /*0290*/  @P0 MOV R8, R7 ;  /* 0x0000000700080202 */ /* 0x000fe40000000f00 */
[----:B------:R-:W-:Y:S01]  /*02a0*/  @P0 SHF.R.S32.HI R3, RZ, 0x1f, R0 ;  /* 0x0000001fff030819 */ /* 0x000fe20000011400 */
[----:B------:R-:W-:Y:S01]  /*02b0*/  IMAD.SHL.U32 R62, R58, 0x8, RZ ;  /* 0x000000083a3e7824 */ /* 0x000fe200078e00ff */
[----:B------:R-:W-:Y:S02]  /*02c0*/  SHF.R.S32.HI R56, RZ, 0x3, R56 ;  /* 0x00000003ff387819 */ /* 0x000fe40000011438 */
[----:B------:R-:W-:-:S02]  /*02d0*/  @P0 LEA.HI R0, R3, R0, RZ, 0x6 ;  /* 0x0000000003000211 */ /* 0x000fc400078f30ff */
[----:B------:R-:W-:Y:S01]  /*02e0*/  SHF.R.S32.HI R63, RZ, 0x1f, R62 ;  /* 0x0000001fff3f7819 */ /* 0x000fe2000001143e */
[----:B0-----:R-:W-:Y:S01]  /*02f0*/  IMAD R2, R16, UR7, RZ ;  /* 0x0000000710027c24 */ /* 0x001fe2000f8e02ff */
[----:B------:R-:W-:Y:S02]  /*0300*/  SHF.R.S32.HI R3, RZ, 0x1f, R66 ;  /* 0x0000001fff037819 */ /* 0x000fe40000011442 */
[----:B------:R-:W-:Y:S01]  /*0310*/  @P0 SHF.R.S32.HI R9, RZ, 0x1f, R7 ;  /* 0x0000001fff090819 */ /* 0x000fe20000011407 */
[----:B------:R-:W-:Y:S01]  /*0320*/  IMAD R17, R17, UR6, R2 ;  /* 0x0000000611117c24 */ /* 0x000fe2000f8e0202 */
[----:B------:R-:W-:Y:S01]  /*0330*/  IADD3 R64, P3, R56, R8, RZ ;  /* 0x0000000838407210 */ /* 0x000fe20007f7e0ff */
[----:B------:R-:W-:Y:S01]  /*0340*/  IMAD.WIDE.U32 R14, R16, UR6, R62 ;  /* 0x00000006100e7c25 */ /* 0x000fe2000f8e003e */
[----:B------:R-:W-:Y:S02]  /*0350*/  SEL R6, R66, RZ, !P1 ;  /* 0x000000ff42067207 */ /* 0x000fe40004800000 */
[----:B------:R-:W-:Y:S01]  /*0360*/  MOV R5, 0x7f800000 ;  /* 0x7f80000000057802 */ /* 0x000fe20000000f00 */
[----:B------:R-:W-:Y:S01]  /*0370*/  IMAD.MOV.U32 R7, RZ, RZ, RZ ;  /* 0x000000ffff077224 */ /* 0x000fe200078e00ff */
[----:B------:R-:W-:-:S02]  /*0380*/  SHF.R.S32.HI R4, RZ, 0x1f, R56 ;  /* 0x0000001fff047819 */ /* 0x000fc40000011438 */
[----:B------:R-:W-:Y:S01]  /*0390*/  SEL R3, R3, RZ, !P1 ;  /* 0x000000ff03037207 */ /* 0x000fe20004800000 */
[----:B------:R-:W-:Y:S06]  /*03a0*/  @P2 BRA `(.L_x_3837) ;  /* 0x0000000000482947 */ /* 0x000fec0003800000 */
[----:B------:R-:W0:Y:S01]  /*03b0*/  LDC.64 R12, c[0x0][0x290] ;  /* 0x0000a400ff0c7b82 */ /* 0x000e220000000a00 */
[----:B------:R-:W-:Y:S01]  /*03c0*/  SHF.R.S32.HI R5, RZ, 0x1f, R60 ;  /* 0x0000001fff057819 */ /* 0x000fe2000001143c */
[----:B------:R-:W-:Y:S01]  /*03d0*/  ULDC.64 UR8, c[0x0][0x298] ;  /* 0x0000a60000087ab9 */ /* 0x000fe20000000a00 */
[--C-:B------:R-:W-:Y:S02]  /*03e0*/  SHF.R.S32.HI R2, RZ, 0x1f, R59.reuse ;  /* 0x0000001fff027819 */ /* 0x100fe4000001143b */
[----:B------:R-:W-:-:S04]  /*03f0*/  IADD3 R10, P1, P2, R8, R60, R59 ;  /* 0x0000003c080a7210 */ /* 0x000fc80007a3e03b */
[----:B------:R-:W-:Y:S01]  /*0400*/  IADD3.X R11, R9, R5, R2, P1, P2 ;  /* 0x00000005090b7210 */ /* 0x000fe20000fe4402 */
[C---:B0-----:R-:W-:Y:S02]  /*0410*/  IMAD R2, R12.reuse, UR7, RZ ;  /* 0x000000070c027c24 */ /* 0x041fe4000f8e02ff */
[----:B------:R-:W-:-:S04]  /*0420*/  IMAD.WIDE.U32 R10, R12, UR6, R10 ;  /* 0x000000060c0a7c25 */ /* 0x000fc8000f8e000a */
[----:B------:R-:W-:Y:S02]  /*0430*/  IMAD R5, R13, UR6, R2 ;  /* 0x000000060d057c24 */ /* 0x000fe4000f8e0202 */
[----:B------:R-:W-:Y:S02]  /*0440*/  IMAD R13, R3, UR8, RZ ;  /* 0x00000008030d7c24 */ /* 0x000fe4000f8e02ff */
[----:B------:R-:W-:Y:S02]  /*0450*/  IMAD.IADD R11, R11, 0x1, R5 ;  /* 0x000000010b0b7824 */ /* 0x000fe400078e0205 */
[C---:B------:R-:W-:Y:S02]  /*0460*/  IMAD R5, R6.reuse, UR9, R13 ;  /* 0x0000000906057c24 */ /* 0x040fe4000f8e020d */
[----:B------:R-:W-:Y:S01]  /*0470*/  IMAD.WIDE.U32 R10, R6, UR8, R10 ;  /* 0x00000008060a7c25 */ /* 0x000fe2000f8e000a */
[----:B------:R-:W-:-:S03]  /*0480*/  ULDC.64 UR8, c[0x0][0x288] ;  /* 0x0000a20000087ab9 */ /* 0x000fc60000000a00 */
[----:B------:R-:W-:Y:S01]  /*0490*/  IMAD.IADD R5, R11, 0x1, R5 ;  /* 0x000000010b057824 */ /* 0x000fe200078e0205 */
[----:B------:R-:W-:-:S04]  /*04a0*/  LEA R12, P1, R10, UR8, 0x2 ;  /* 0x000000080a0c7c11 */ /* 0x000fc8000f8210ff */
[----:B------:R-:W-:-:S05]  /*04b0*/  LEA.HI.X R13, R10, UR9, R5, 0x2, P1 ;  /* 0x000000090a0d7c11 */ /* 0x000fca00088f1405 */
[----:B------:R0:W5:Y:S04]  /*04c0*/  LDG.E R5, desc[UR4][R12.64] ;  /* 0x000000040c057981 */ /* 0x000168000c1e1900 */
.L_x_3837:
[----:B------:R-:W-:Y:S05]  /*04d0*/  BSYNC B0 ;  /* 0x0000000000007941 */ /* 0x000fea0003800000 */
.L_x_3836:
[----:B------:R-:W-:Y:S01]  /*04e0*/  @P0 LOP3.LUT R7, R0, 0xffffffc0, RZ, 0xc0, !PT ;  /* 0xffffffc000070812 */ /* 0x000fe200078ec0ff */
[----:B------:R-:W-:Y:S01]  /*04f0*/  ULDC.64 UR8, c[0x0][0x238] ;  /* 0x00008e0000087ab9 */ /* 0x000fe20000000a00 */
[C---:B------:R-:W-:Y:S01]  /*0500*/  ISETP.GE.AND P0, PT, R56.reuse, R57, PT ;  /* 0x000000393800720c */ /* 0x040fe20003f06270 */
[----:B------:R-:W-:Y:S01]  /*0510*/  IMAD R11, R3, UR8, RZ ;  /* 0x00000008030b7c24 */ /* 0x000fe2000f8e02ff */
[----:B------:R-:W-:Y:S01]  /*0520*/  IADD3 R15, R15, R17, RZ ;  /* 0x000000110f0f7210 */ /* 0x000fe20007ffe0ff */
[----:B------:R-:W-:Y:S01]  /*0530*/  VIADD R2, R56, 0x20 ;  /* 0x0000002038027836 */ /* 0x000fe20000000000 */
[----:B------:R-:W-:Y:S01]  /*0540*/  BSSY B0, `(.L_x_3838) ;  /* 0x000003b000007945 */ /* 0x000fe20003800000 */
[C---:B------:R-:W-:Y:S01]  /*0550*/  IMAD R35, R6.reuse, UR9, R11 ;  /* 0x0000000906237c24 */ /* 0x040fe2000f8e020b */
[----:B------:R-:W-:Y:S01]  /*0560*/  CS2R R16, SRZ ;  /* 0x0000000000107805 */ /* 0x000fe2000001ff00 */
[----:B------:R-:W-:Y:S01]  /*0570*/  IMAD.WIDE.U32 R52, R6, UR8, R14 ;  /* 0x0000000806347c25 */ /* 0x000fe2000f8e000e */
[----:B------:R-:W-:-:S02]  /*0580*/  CS2R R10, SRZ ;  /* 0x00000000000a7805 */ /* 0x000fc4000001ff00 */
[----:B0-----:R-:W-:Y:S02]  /*0590*/  CS2R R12, SRZ ;  /* 0x00000000000c7805 */ /* 0x001fe4000001ff00 */
[----:B------:R-:W-:Y:S01]  /*05a0*/  CS2R R14, SRZ ;  /* 0x00000000000e7805 */ /* 0x000fe2000001ff00 */
[----:B------:R-:W-:Y:S01]  /*05b0*/  IMAD.X R65, R4, 0x1, R9, P3 ;  /* 0x0000000104417824 */ /* 0x000fe200018e0609 */
        /* <DEDUP_REMOVED lines=8> */
[----:B------:R-:W-:Y:S02]  /*0640*/  ISETP.GE.AND P1, PT, R2, R57, PT ;  /* 0x000000390200720c */ /* 0x000fe40003f26270 */
[----:B------:R-:W-:Y:S01]  /*0650*/  CS2R R30, SRZ ;  /* 0x00000000001e7805 */ /* 0x000fe2000001ff00 */
[----:B------:R-:W-:Y:S01]  /*0660*/  IMAD.WIDE R64, R61, 0x40, R64 ;  /* 0x000000403d407825 */ /* 0x000fe200078e0240 */
[----:B------:R-:W-:Y:S01]  /*0670*/  IADD3 R35, R53, R35, RZ ;  /* 0x0000002335237210 */ /* 0x000fe20007ffe0ff */
[----:B------:R-:W-:Y:S08]  /*0680*/  @P0 BRA `(.L_x_3839) ;  /* 0x0000000000980947 */ /* 0x000ff00003800000 */
[----:B------:R-:W-:Y:S01]  /*0690*/  ULDC UR8, c[0x0][0x21c] ;  /* 0x0000870000087ab9 */ /* 0x000fe20000000800 */
[C---:B------:R-:W-:Y:S01]  /*06a0*/  VIADD R0, R62.reuse, 0x40 ;  /* 0x000000403e007836 */ /* 0x040fe20000000000 */
[C---:B------:R-:W-:Y:S01]  /*06b0*/  ISETP.GE.AND P4, PT, R62.reuse, UR8, PT ;  /* 0x000000083e007c0c */ /* 0x040fe2000bf86270 */
[----:B------:R-:W-:-:S03]  /*06c0*/  VIADD R34, R62, 0x80 ;  /* 0x000000803e227836 */ /* 0x000fc60000000000 */
[----:B------:R-:W-:Y:S02]  /*06d0*/  ISETP.GE.AND P3, PT, R0, UR8, PT ;  /* 0x0000000800007c0c */ /* 0x000fe4000bf66270 */
[----:B------:R-:W-:-:S07]  /*06e0*/  ISETP.GE.AND P2, PT, R34, UR8, PT ;  /* 0x0000000822007c0c */ /* 0x000fce000bf46270 */
[----:B------:R-:W0:Y:S01]  /*06f0*/  @!P4 LDC.64 R46, c[0x0][0x228] ;  /* 0x00008a00ff2ecb82 */ /* 0x000e220000000a00 */
[----:B------:R-:W-:-:S05]  /*0700*/  @!P4 MOV R34, R52 ;  /* 0x000000340022c202 */ /* 0x000fca0000000f00 */
[----:B------:R-:W-:Y:S01]  /*0710*/  @!P2 MOV R48, R52 ;  /* 0x000000340030a202 */ /* 0x000fe20000000f00 */
[----:B------:R-:W-:Y:S01]  /*0720*/  @!P2 IMAD.MOV.U32 R49, RZ, RZ, R35 ;  /* 0x000000ffff31a224 */ /* 0x000fe200078e0023 */
[----:B------:R-:W1:Y:S08]  /*0730*/  @!P3 LDC.64 R40, c[0x0][0x228] ;  /* 0x00008a00ff28bb82 */ /* 0x000e700000000a00 */
[----:B------:R-:W2:Y:S08]  /*0740*/  @!P2 LDC.64 R36, c[0x0][0x228] ;  /* 0x00008a00ff24ab82 */ /* 0x000eb00000000a00 */
[----:B------:R-:W3:Y:S01]  /*0750*/  @!P4 LDC.64 R44, c[0x0][0x210] ;  /* 0x00008400ff2ccb82 */ /* 0x000ee20000000a00 */
[----:B0-----:R-:W-:-:S02]  /*0760*/  @!P4 IMAD R0, R65, R46, RZ ;  /* 0x0000002e4100c224 */ /* 0x001fc400078e02ff */
[----:B------:R-:W-:-:S04]  /*0770*/  @!P4 IMAD.WIDE.U32 R50, R64, R46, R34 ;  /* 0x0000002e4032c225 */ /* 0x000fc800078e0022 */
[C---:B------:R-:W-:Y:S01]  /*0780*/  @!P4 IMAD R55, R64.reuse, R47, R0 ;  /* 0x0000002f4037c224 */ /* 0x040fe200078e0200 */
[----:B------:R-:W0:Y:S01]  /*0790*/  @!P3 LDC.64 R42, c[0x0][0x210] ;  /* 0x00008400ff2abb82 */ /* 0x000e220000000a00 */
[----:B------:R-:W-:Y:S02]  /*07a0*/  @!P3 IMAD.MOV.U32 R46, RZ, RZ, R52 ;  /* 0x000000ffff2eb224 */ /* 0x000fe400078e0034 */
[----:B------:R-:W-:Y:S02]  /*07b0*/  @!P3 IMAD.MOV.U32 R47, RZ, RZ, R35 ;  /* 0x000000ffff2fb224 */ /* 0x000fe400078e0023 */
[----:B------:R-:W-:Y:S02]  /*07c0*/  @!P4 IMAD.IADD R0, R51, 0x1, R55 ;  /* 0x000000013300c824 */ /* 0x000fe400078e0237 */
[-C--:B-1----:R-:W-:Y:S01]  /*07d0*/  @!P3 IMAD.WIDE.U32 R46, R64, R40.reuse, R46 ;  /* 0x00000028402eb225 */ /* 0x082fe200078e002e */
[----:B------:R-:W1:Y:S03]  /*07e0*/  @!P2 LDC.64 R38, c[0x0][0x210] ;  /* 0x00008400ff26ab82 */ /* 0x000e660000000a00 */
[----:B------:R-:W-:-:S02]  /*07f0*/  @!P3 IMAD R40, R65, R40, RZ ;  /* 0x000000284128b224 */ /* 0x000fc400078e02ff */
[-C--:B--2---:R-:W-:Y:S02]  /*0800*/  @!P2 IMAD R54, R65, R36.reuse, RZ ;  /* 0x000000244136a224 */ /* 0x084fe400078e02ff */
[----:B------:R-:W-:Y:S01]  /*0810*/  @!P2 IMAD.WIDE.U32 R48, R64, R36, R48 ;  /* 0x000000244030a225 */ /* 0x000fe200078e0030 */
[----:B---3--:R-:W-:-:S03]  /*0820*/  @!P4 LEA R44, P5, R50, R44, 0x1 ;  /* 0x0000002c322cc211 */ /* 0x008fc600078a08ff */
[----:B------:R-:W-:Y:S01]  /*0830*/  @!P3 IMAD R41, R64, R41, R40 ;  /* 0x000000294029b224 */ /* 0x000fe200078e0228 */
[----:B------:R-:W-:Y:S01]  /*0840*/  @!P4 LEA.HI.X R45, R50, R45, R0, 0x1, P5 ;  /* 0x0000002d322dc211 */ /* 0x000fe200028f0c00 */
[----:B------:R-:W-:Y:S01]  /*0850*/  @!P2 IMAD R37, R64, R37, R54 ;  /* 0x000000254025a224 */ /* 0x000fe200078e0236 */
[----:B0-----:R-:W-:-:S03]  /*0860*/  @!P3 LEA R42, P5, R46, R42, 0x1 ;  /* 0x0000002a2e2ab211 */ /* 0x001fc600078a08ff */
[----:B------:R-:W-:Y:S01]  /*0870*/  @!P2 IMAD.IADD R37, R49, 0x1, R37 ;  /* 0x000000013125a824 */ /* 0x000fe200078e0225 */
[----:B------:R-:W-:Y:S01]  /*0880*/  @!P3 IADD3 R41, R47, R41, RZ ;  /* 0x000000292f29b210 */ /* 0x000fe20007ffe0ff */
[----:B------:R0:W5:Y:S03]  /*0890*/  @!P4 LDG.E.128 R8, desc[UR4][R44.64] ;  /* 0x000000042c08c981 */ /* 0x000166000c1e1d00 */
[----:B------:R-:W-:Y:S02]  /*08a0*/  @!P3 LEA.HI.X R43, R46, R43, R41, 0x1, P5 ;  /* 0x0000002b2e2bb211 */ /* 0x000fe400028f0c29 */
[----:B-1----:R-:W-:-:S03]  /*08b0*/  @!P2 LEA R38, P6, R48, R38, 0x1 ;  /* 0x000000263026a211 */ /* 0x002fc600078c08ff */
[----:B------:R0:W5:Y:S01]  /*08c0*/  @!P3 LDG.E.128 R12, desc[UR4][R42.64+0x80] ;  /* 0x000080042a0cb981 */ /* 0x000162000c1e1d00 */
[----:B------:R-:W-:-:S05]  /*08d0*/  @!P2 LEA.HI.X R39, R48, R39, R37, 0x1, P6 ;  /* 0x000000273027a211 */ /* 0x000fca00030f0c25 */
[----:B------:R0:W5:Y:S04]  /*08e0*/  @!P2 LDG.E.128 R24, desc[UR4][R38.64+0x100] ;  /* 0x000100042618a981 */ /* 0x000168000c1e1d00 */
.L_x_3839:
[----:B------:R-:W-:Y:S05]  /*08f0*/  BSYNC B0 ;  /* 0x0000000000007941 */ /* 0x000fea0003800000 */
.L_x_3838:
[----:B------:R-:W-:Y:S04]  /*0900*/  BSSY B0, `(.L_x_3840) ;  /* 0x0000016000007945 */ /* 0x000fe80003800000 */
[----:B------:R-:W-:Y:S05]  /*0910*/  @P1 BRA `(.L_x_3841) ;  /* 0x0000000000501947 */ /* 0x000fea0003800000 */
[----:B------:R-:W-:Y:S01]  /*0920*/  IADD3 R37, P1, R64, 0x20, RZ ;  /* 0x0000002040257810 */ /* 0x000fe20007f3e0ff */
[----:B------:R-:W-:Y:S01]  /*0930*/  VIADD R36, R62, 0x40 ;  /* 0x000000403e247836 */ /* 0x000fe20000000000 */
[----:B------:R-:W-:Y:S01]  /*0940*/  ULDC UR8, c[0x0][0x21c] ;  /* 0x0000870000087ab9 */ /* 0x000fe20000000800 */
[----:B------:R-:W-:Y:S01]  /*0950*/  MOV R34, R52 ;  /* 0x0000003400227202 */ /* 0x000fe20000000f00 */
[----:B------:R-:W-:Y:S01]  /*0960*/  ULDC.64 UR10, c[0x0][0x228] ;  /* 0x00008a00000a7ab9 */ /* 0x000fe20000000a00 */
[----:B------:R-:W-:Y:S01]  /*0970*/  IMAD.X R0, RZ, RZ, R65, P1 ;  /* 0x000000ffff007224 */ /* 0x000fe200008e0641 */
[----:B------:R-:W-:Y:S01]  /*0980*/  ISETP.GE.AND P3, PT, R36, UR8, PT ;  /* 0x0000000824007c0c */ /* 0x000fe2000bf66270 */
[C---:B------:R-:W-:Y:S01]  /*0990*/  VIADD R36, R62.reuse, 0x80 ;  /* 0x000000803e247836 */ /* 0x040fe20000000000 */
[----:B------:R-:W-:Y:S01]  /*09a0*/  ISETP.GE.AND P2, PT, R62, UR8, PT ;  /* 0x000000083e007c0c */ /* 0x000fe2000bf46270 */
[----:B------:R-:W-:Y:S02]  /*09b0*/  IMAD R0, R0, UR10, RZ ;  /* 0x0000000a00007c24 */ /* 0x000fe4000f8e02ff */
[----:B------:R-:W-:Y:S01]  /*09c0*/  IMAD.WIDE.U32 R34, R37, UR10, R34 ;  /* 0x0000000a25227c25 */ /* 0x000fe2000f8e0022 */
[----:B------:R-:W-:-:S03]  /*09d0*/  ISETP.GE.AND P4, PT, R36, UR8, PT ;  /* 0x0000000824007c0c */ /* 0x000fc6000bf86270 */
        /* <DEDUP_REMOVED lines=8> */
.L_x_3841:
[----:B------:R-:W-:Y:S05]  /*0a60*/  BSYNC B0 ;  /* 0x0000000000007941 */ /* 0x000fea0003800000 */
.L_x_3840:
[----:B------:R-:W-:Y:S01]  /*0a70*/  BSSY B0, `(.L_x_3842) ;  /* 0x000004d000007945 */ /* 0x000fe20003800000 */
[----:B------:R-:W-:Y:S02]  /*0a80*/  CS2R R34, SRZ ;  /* 0x0000000000227805 */ /* 0x000fe4000001ff00 */
[----:B-1----:R-:W-:Y:S02]  /*0a90*/  CS2R R36, SRZ ;  /* 0x0000000000247805 */ /* 0x002fe4000001ff00 */
[----:B0-----:R-:W-:Y:S02]  /*0aa0*/  CS2R R38, SRZ ;  /* 0x0000000000267805 */ /* 0x001fe4000001ff00 */
[----:B------:R-:W-:Y:S02]  /*0ab0*/  CS2R R40, SRZ ;  /* 0x0000000000287805 */ /* 0x000fe4000001ff00 */
[----:B------:R-:W-:Y:S01]  /*0ac0*/  CS2R R42, SRZ ;  /* 0x00000000002a7805 */ /* 0x000fe2000001ff00 */
[----:B------:R-:W-:Y:S06]  /*0ad0*/  @P0 BRA `(.L_x_3843) ;  /* 0x0000000400180947 */ /* 0x000fec0003800000 */
[----:B------:R-:W0:Y:S01]  /*0ae0*/  LDC R45, c[0x0][0x21c] ;  /* 0x00008700ff2d7b82 */ /* 0x000e220000000800 */
[C---:B------:R-:W-:Y:S01]  /*0af0*/  VIADD R0, R62.reuse, 0x40 ;  /* 0x000000403e007836 */ /* 0x040fe20000000000 */
[----:B------:R-:W-:Y:S01]  /*0b00*/  BSSY B1, `(.L_x_3844) ;  /* 0x0000019000017945 */ /* 0x000fe20003800000 */
[C---:B------:R-:W-:Y:S01]  /*0b10*/  VIADD R44, R62.reuse, 0x80 ;  /* 0x000000803e2c7836 */ /* 0x040fe20000000000 */
[-C--:B0-----:R-:W-:Y:S02]  /*0b20*/  ISETP.GE.AND P0, PT, R62, R45.reuse, PT ;  /* 0x0000002d3e00720c */ /* 0x081fe40003f06270 */
[-C--:B------:R-:W-:Y:S02]  /*0b30*/  ISETP.GE.AND P1, PT, R0, R45.reuse, PT ;  /* 0x0000002d0000720c */ /* 0x080fe40003f26270 */
[----:B------:R-:W-:-:S09]  /*0b40*/  ISETP.GE.AND P2, PT, R44, R45, PT ;  /* 0x0000002d2c00720c */ /* 0x000fd20003f46270 */
[----:B------:R-:W-:Y:S05]  /*0b50*/  @P0 BRA `(.L_x_3845) ;  /* 0x00000000004c0947 */ /* 0x000fea0003800000 */
[----:B------:R-:W0:Y:S01]  /*0b60*/  LDC.64 R34, c[0x0][0x250] ;  /* 0x00009400ff227b82 */ /* 0x000e220000000a00 */
[----:B------:R-:W-:Y:S02]  /*0b70*/  ULDC.64 UR8, c[0x0][0x258] ;  /* 0x0000960000087ab9 */ /* 0x000fe40000000a00 */
[----:B------:R-:W-:-:S04]  /*0b80*/  IMAD R45, R3, UR8, RZ ;  /* 0x00000008032d7c24 */ /* 0x000fc8000f8e02ff */
[----:B------:R-:W-:Y:S02]  /*0b90*/  IMAD R45, R6, UR9, R45 ;  /* 0x00000009062d7c24 */ /* 0x000fe4000f8e022d */
[C---:B0-----:R-:W-:Y:S02]  /*0ba0*/  IMAD R0, R34.reuse, UR7, RZ ;  /* 0x0000000722007c24 */ /* 0x041fe4000f8e02ff */
[----:B------:R-:W-:-:S04]  /*0bb0*/  IMAD.WIDE.U32 R32, R34, UR6, R62 ;  /* 0x0000000622207c25 */ /* 0x000fc8000f8e003e */
[----:B------:R-:W-:-:S05]  /*0bc0*/  IMAD R35, R35, UR6, R0 ;  /* 0x0000000623237c24 */ /* 0x000fca000f8e0200 */
[----:B------:R-:W-:-:S03]  /*0bd0*/  IADD3 R33, R33, R35, RZ ;  /* 0x0000002321217210 */ /* 0x000fc60007ffe0ff */
[----:B------:R-:W-:Y:S01]  /*0be0*/  IMAD.WIDE.U32 R32, R6, UR8, R32 ;  /* 0x0000000806207c25 */ /* 0x000fe2000f8e0020 */
[----:B------:R-:W-:-:S03]  /*0bf0*/  ULDC.64 UR8, c[0x0][0x248] ;  /* 0x0000920000087ab9 */ /* 0x000fc60000000a00 */
[----:B------:R-:W-:Y:S02]  /*0c00*/  IMAD R35, R65, UR8, RZ ;  /* 0x0000000841237c24 */ /* 0x000fe4000f8e02ff */
[----:B------:R-:W-:Y:S02]  /*0c10*/  IMAD.IADD R33, R33, 0x1, R45 ;  /* 0x0000000121217824 */ /* 0x000fe400078e022d */
[C---:B------:R-:W-:Y:S02]  /*0c20*/  IMAD R35, R64.reuse, UR9, R35 ;  /* 0x0000000940237c24 */ /* 0x040fe4000f8e0223 */
[----:B------:R-:W-:Y:S01]  /*0c30*/  IMAD.WIDE.U32 R32, R64, UR8, R32 ;  /* 0x0000000840207c25 */ /* 0x000fe2000f8e0020 */
[----:B------:R-:W-:-:S03]  /*0c40*/  ULDC.64 UR8, c[0x0][0x240] ;  /* 0x0000900000087ab9 */ /* 0x000fc60000000a00 */
[----:B------:R-:W-:Y:S01]  /*0c50*/  IMAD.IADD R33, R33, 0x1, R35 ;  /* 0x0000000121217824 */ /* 0x000fe200078e0223 */
[----:B------:R-:W-:-:S04]  /*0c60*/  LEA R34, P0, R32, UR8, 0x1 ;  /* 0x0000000820227c11 */ /* 0x000fc8000f8008ff */
[----:B------:R-:W-:-:S06]  /*0c70*/  LEA.HI.X R35, R32, UR9, R33, 0x1, P0 ;  /* 0x0000000920237c11 */ /* 0x000fcc00080f0c21 */
[----:B------:R-:W5:Y:S03]  /*0c80*/  LDG.E.128 R32, desc[UR4][R34.64] ;  /* 0x0000000422207981 */ /* 0x000f66000c1e1d00 */
.L_x_3845:
[----:B------:R-:W-:Y:S05]  /*0c90*/  BSYNC B1 ;  /* 0x0000000000017941 */ /* 0x000fea0003800000 */
.L_x_3844:
[----:B------:R-:W-:Y:S04]  /*0ca0*/  BSSY B1, `(.L_x_3846) ;  /* 0x0000015000017945 */ /* 0x000fe80003800000 */
        /* <DEDUP_REMOVED lines=20> */
.L_x_3847:
[----:B------:R-:W-:Y:S05]  /*0df0*/  BSYNC B1 ;  /* 0x0000000000017941 */ /* 0x000fea0003800000 */
.L_x_3846:
        /* <DEDUP_REMOVED lines=20> */
.L_x_3843:
[----:B------:R-:W-:Y:S05]  /*0f40*/  BSYNC B0 ;  /* 0x0000000000007941 */ /* 0x000fea0003800000 */
.L_x_3842:
[C---:B-----5:R-:W-:Y:S01]  /*0f50*/  IMAD.U32 R0, R9.reuse, 0x10000, RZ ;  /* 0x0001000009007824 */ /* 0x060fe200078e00ff */
[----:B------:R-:W-:Y:S01]  /*0f60*/  LOP3.LUT R68, R9, 0xffff0000, RZ, 0xc0, !PT ;  /* 0xffff000009447812 */ /* 0x000fe200078ec0ff */
[----:B------:R-:W-:Y:S01]  /*0f70*/  IMAD R9, R61, -0x40, R67 ;  /* 0xffffffc03d097824 */ /* 0x000fe200078e0243 */
[----:B------:R-:W-:Y:S01]  /*0f80*/  LOP3.LUT R44, R8, 0xffff0000, RZ, 0xc0, !PT ;  /* 0xffff0000082c7812 */ /* 0x000fe200078ec0ff */
[----:B------:R-:W-:Y:S01]  /*0f90*/  BSSY B0, `(.L_x_3848) ;  /* 0x000002d000007945 */ /* 0x000fe20003800000 */
[----:B------:R-:W-:Y:S02]  /*0fa0*/  LOP3.LUT R45, R32, 0xffff0000, RZ, 0xc0, !PT ;  /* 0xffff0000202d7812 */ /* 0x000fe400078ec0ff */
[----:B------:R-:W-:Y:S02]  /*0fb0*/  CS2R R46, SRZ ;  /* 0x00000000002e7805 */ /* 0x000fe4000001ff00 */
[----:B------:R-:W-:Y:S02]  /*0fc0*/  ISETP.GE.AND P0, PT, R2, R9, PT ;  /* 0x000000090200720c */ /* 0x000fe40003f06270 */
[----:B------:R-:W-:-:S02]  /*0fd0*/  CS2R R48, SRZ ;  /* 0x0000000000307805 */ /* 0x000fc4000001ff00 */
[----:B------:R-:W-:Y:S01]  /*0fe0*/  SHF.L.U32 R73, R8, 0x10, RZ ;  /* 0x0000001008497819 */ /* 0x000fe200000006ff */
[----:B------:R-:W-:Y:S02]  /*0ff0*/  IMAD.U32 R8, R32, 0x10000, RZ ;  /* 0x0001000020087824 */ /* 0x000fe400078e00ff */
[----:B------:R-:W-:Y:S01]  /*1000*/  FMUL.FTZ R44, R44, R45 ;  /* 0x0000002d2c2c7220 */ /* 0x000fe20000410000 */
[C---:B------:R-:W-:Y:S02]  /*1010*/  SHF.L.U32 R69, R33.reuse, 0x10, RZ ;  /* 0x0000001021457819 */ /* 0x040fe400000006ff */
[----:B------:R-:W-:Y:S02]  /*1020*/  CS2R R50, SRZ ;  /* 0x0000000000327805 */ /* 0x000fe4000001ff00 */
[----:B------:R-:W-:Y:S01]  /*1030*/  LOP3.LUT R71, R33, 0xffff0000, RZ, 0xc0, !PT ;  /* 0xffff000021477812 */ /* 0x000fe200078ec0ff */
[----:B------:R-:W-:Y:S01]  /*1040*/  FFMA.FTZ R73, R73, R8, R44 ;  /* 0x0000000849497223 */ /* 0x000fe2000001002c */
[----:B------:R-:W-:-:S02]  /*1050*/  CS2R R44, SRZ ;  /* 0x00000000002c7805 */ /* 0x000fc4000001ff00 */
[----:B------:R-:W-:Y:S02]  /*1060*/  CS2R R52, SRZ ;  /* 0x0000000000347805 */ /* 0x000fe4000001ff00 */
[----:B------:R-:W-:Y:S01]  /*1070*/  CS2R R54, SRZ ;  /* 0x0000000000367805 */ /* 0x000fe2000001ff00 */
[----:B------:R-:W-:Y:S06]  /*1080*/  @P0 BRA `(.L_x_3849) ;  /* 0x0000000000740947 */ /* 0x000fec0003800000 */
[----:B------:R-:W0:Y:S01]  /*1090*/  LDC.64 R8, c[0x0][0x250] ;  /* 0x00009400ff087b82 */ /* 0x000e220000000a00 */
[----:B------:R-:W-:Y:S01]  /*10a0*/  ULDC.64 UR8, c[0x0][0x258] ;  /* 0x0000960000087ab9 */ /* 0x000fe20000000a00 */
[----:B------:R-:W-:Y:S01]  /*10b0*/  ULDC.64 UR10, c[0x0][0x248] ;  /* 0x00009200000a7ab9 */ /* 0x000fe20000000a00 */
[C---:B0-----:R-:W-:Y:S02]  /*10c0*/  IMAD R70, R8.reuse, UR7, RZ ;  /* 0x0000000708467c24 */ /* 0x041fe4000f8e02ff */
[----:B------:R-:W-:-:S04]  /*10d0*/  IMAD.WIDE.U32 R32, R8, UR6, R62 ;  /* 0x0000000608207c25 */ /* 0x000fc8000f8e003e */
[----:B------:R-:W-:Y:S02]  /*10e0*/  IMAD R9, R9, UR6, R70 ;  /* 0x0000000609097c24 */ /* 0x000fe4000f8e0246 */
[----:B------:R-:W-:Y:S02]  /*10f0*/  IMAD R63, R3, UR8, RZ ;  /* 0x00000008033f7c24 */ /* 0x000fe4000f8e02ff */
[----:B------:R-:W-:Y:S01]  /*1100*/  IMAD.IADD R33, R33, 0x1, R9 ;  /* 0x0000000121217824 */ /* 0x000fe200078e0209 */
[----:B------:R-:W-:Y:S01]  /*1110*/  IADD3 R9, P0, R64, 0x20, RZ ;  /* 0x0000002040097810 */ /* 0x000fe20007f1e0ff */
[C---:B------:R-:W-:Y:S02]  /*1120*/  IMAD R63, R6.reuse, UR9, R63 ;  /* 0x00000009063f7c24 */ /* 0x040fe4000f8e023f */
[----:B------:R-:W-:Y:S01]  /*1130*/  IMAD.WIDE.U32 R32, R6, UR8, R32 ;  /* 0x0000000806207c25 */ /* 0x000fe2000f8e0020 */
[----:B------:R-:W-:Y:S02]  /*1140*/  ULDC UR8, c[0x0][0x21c] ;  /* 0x0000870000087ab9 */ /* 0x000fe40000000800 */
[C---:B------:R-:W-:Y:S01]  /*1150*/  ISETP.GE.AND P1, PT, R62.reuse, UR8, PT ;  /* 0x000000083e007c0c */ /* 0x040fe2000bf26270 */
[----:B------:R-:W-:Y:S01]  /*1160*/  IMAD.X R8, RZ, RZ, R65, P0 ;  /* 0x000000ffff087224 */ /* 0x000fe200000e0641 */
[----:B------:R-:W-:Y:S01]  /*1170*/  IADD3 R33, R33, R63, RZ ;  /* 0x0000003f21217210 */ /* 0x000fe20007ffe0ff */
[----:B------:R-:W-:-:S02]  /*1180*/  VIADD R64, R62, 0x40 ;  /* 0x000000403e407836 */ /* 0x000fc40000000000 */
[----:B------:R-:W-:Y:S02]  /*1190*/  IMAD R8, R8, UR10, RZ ;  /* 0x0000000a08087c24 */ /* 0x000fe4000f8e02ff */
[----:B------:R-:W-:Y:S01]  /*11a0*/  VIADD R65, R62, 0x80 ;  /* 0x000000803e417836 */ /* 0x000fe20000000000 */
[----:B------:R-:W-:Y:S01]  /*11b0*/  ISETP.GE.AND P2, PT, R64, UR8, PT ;  /* 0x0000000840007c0c */ /* 0x000fe2000bf46270 */
[C---:B------:R-:W-:Y:S02]  /*11c0*/  IMAD R63, R9.reuse, UR11, R8 ;  /* 0x0000000b093f7c24 */ /* 0x040fe4000f8e0208 */
[----:B------:R-:W-:Y:S01]  /*11d0*/  IMAD.WIDE.U32 R32, R9, UR10, R32 ;  /* 0x0000000a09207c25 */ /* 0x000fe2000f8e0020 */
[----:B------:R-:W-:Y:S01]  /*11e0*/  ISETP.GE.AND P3, PT, R65, UR8, PT ;  /* 0x0000000841007c0c */ /* 0x000fe2000bf66270 */
[----:B------:R-:W-:-:S03]  /*11f0*/  ULDC.64 UR8, c[0x0][0x240] ;  /* 0x0000900000087ab9 */ /* 0x000fc60000000a00 */
[----:B------:R-:W-:Y:S02]  /*1200*/  IADD3 R9, R33, R63, RZ ;  /* 0x0000003f21097210 */ /* 0x000fe40007ffe0ff */
[----:B------:R-:W-:-:S04]  /*1210*/  LEA R8, P0, R32, UR8, 0x1 ;  /* 0x0000000820087c11 */ /* 0x000fc8000f8008ff */
[----:B------:R-:W-:-:S05]  /*1220*/  LEA.HI.X R9, R32, UR9, R9, 0x1, P0 ;  /* 0x0000000920097c11 */ /* 0x000fca00080f0c09 */
[----:B------:R0:W5:Y:S04]  /*1230*/  @!P1 LDG.E.128 R44, desc[UR4][R8.64] ;  /* 0x00000004082c9981 */ /* 0x000168000c1e1d00 */
[----:B------:R0:W5:Y:S04]  /*1240*/  @!P2 LDG.E.128 R48, desc[UR4][R8.64+0x80] ;  /* 0x000080040830a981 */ /* 0x000168000c1e1d00 */
[----:B------:R0:W5:Y:S02]  /*1250*/  @!P3 LDG.E.128 R52, desc[UR4][R8.64+0x100] ;  /* 0x000100040834b981 */ /* 0x000164000c1e1d00 */
.L_x_3849:
[----:B------:R-:W-:Y:S05]  /*1260*/  BSYNC B0 ;  /* 0x0000000000007941 */ /* 0x000fea0003800000 */
.L_x_3848:
[----:B------:R-:W-:Y:S01]  /*1270*/  LOP3.LUT R33, R16, 0xffff0000, RZ, 0xc0, !PT ;  /* 0xffff000010217812 */ /* 0x000fe200078ec0ff */
[----:B------:R-:W-:Y:S01]  /*1280*/  FFMA.FTZ R69, R0, R69, R73 ;  /* 0x0000004500457223 */ /* 0x000fe20000010049 */
[C---:B-----5:R-:W-:Y:S01]  /*1290*/  LOP3.LUT R62, R44.reuse, 0xffff0000, RZ, 0xc0, !PT ;  /* 0xffff00002c3e7812 */ /* 0x060fe200078ec0ff */
[----:B------:R-:W-:Y:S01]  /*12a0*/  IMAD.U32 R63, R44, 0x10000, RZ ;  /* 0x000100002c3f7824 */ /* 0x000fe200078e00ff */
[----:B------:R-:W-:Y:S01]  /*12b0*/  SHF.L.U32 R0, R16, 0x10, RZ ;  /* 0x0000001010007819 */ /* 0x000fe200000006ff */
[C---:B------:R-:W-:Y:S01]  /*12c0*/  IMAD.U32 R32, R10.reuse, 0x10000, RZ ;  /* 0x000100000a207824 */ /* 0x040fe200078e00ff */
[----:B0-----:R-:W-:Y:S01]  /*12d0*/  LOP3.LUT R9, R10, 0xffff0000, RZ, 0xc0, !PT ;  /* 0xffff00000a097812 */ /* 0x001fe200078ec0ff */
[----:B------:R-:W-:Y:S01]  /*12e0*/  FMUL.FTZ R33, R33, R62 ;  /* 0x0000003e21217220 */ /* 0x000fe20000410000 */
[C---:B------:R-:W-:Y:S01]  /*12f0*/  IMAD.U32 R8, R11.reuse, 0x10000, RZ ;  /* 0x000100000b087824 */ /* 0x040fe200078e00ff */
[----:B------:R-:W-:Y:S01]  /*1300*/  LOP3.LUT R10, R11, 0xffff0000, RZ, 0xc0, !PT ;  /* 0xffff00000b0a7812 */ /* 0x000fe200078ec0ff */
[----:B------:R-:W-:Y:S01]  /*1310*/  IMAD.U32 R11, R17, 0x10000, RZ ;  /* 0x00010000110b7824 */ /* 0x000fe200078e00ff */
[----:B------:R-:W-:Y:S01]  /*1320*/  SHF.L.U32 R44, R45, 0x10, RZ ;  /* 0x000000102d2c7819 */ /* 0x000fe200000006ff */
[----:B------:R-:W-:Y:S01]  /*1330*/  FFMA.FTZ R0, R0, R63, R33 ;  /* 0x0000003f00007223 */ /* 0x000fe20000010021 */
[----:B------:R-:W-:Y:S01]  /*1340*/  LOP3.LUT R16, R17, 0xffff0000, RZ, 0xc0, !PT ;  /* 0xffff000011107812 */ /* 0x000fe200078ec0ff */
[----:B------:R-:W-:Y:S01]  /*1350*/  FFMA.FTZ R69, R68, R71, R69 ;  /* 0x0000004744457223 */ /* 0x000fe20000010045 */
[----:B------:R-:W-:Y:S01]  /*1360*/  LOP3.LUT R45, R45, 0xffff0000, RZ, 0xc0, !PT ;  /* 0xffff00002d2d7812 */ /* 0x000fe200078ec0ff */
[----:B------:R-:W-:-:S02]  /*1370*/  IMAD.U32 R33, R34, 0x10000, RZ ;  /* 0x0001000022217824 */ /* 0x000fc400078e00ff */
[----:B------:R-:W-:Y:S01]  /*1380*/  FFMA.FTZ R11, R11, R44, R0 ;  /* 0x0000002c0b0b7223 */ /* 0x000fe20000010000 */
[----:B------:R-:W-:Y:S01]  /*1390*/  LOP3.LUT R34, R34, 0xffff0000, RZ, 0xc0, !PT ;  /* 0xffff000022227812 */ /* 0x000fe200078ec0ff */
[C---:B------:R-:W-:Y:S02]  /*13a0*/  IMAD.U32 R17, R35.reuse, 0x10000, RZ ;  /* 0x0001000023117824 */ /* 0x040fe400078e00ff */
[----:B------:R-:W-:Y:S01]  /*13b0*/  FFMA.FTZ R44, R32, R33, R69 ;  /* 0x00000021202c7223 */ /* 0x000fe20000010045 */
[----:B------:R-:W-:Y:S01]  /*13c0*/  FFMA.FTZ R63, R16, R45, R11 ;  /* 0x0000002d103f7223 */ /* 0x000fe2000001000b */
[----:B------:R-:W-:Y:S01]  /*13d0*/  IMAD.U32 R32, R18, 0x10000, RZ ;  /* 0x0001000012207824 */ /* 0x000fe200078e00ff */
[----:B------:R-:W-:Y:S01]  /*13e0*/  LOP3.LUT R35, R35, 0xffff0000, RZ, 0xc0, !PT ;  /* 0xffff000023237812 */ /* 0x000fe200078ec0ff */
[----:B------:R-:W-:Y:S02]  /*13f0*/  IMAD.U32 R33, R46, 0x10000, RZ ;  /* 0x000100002e217824 */ /* 0x000fe400078e00ff */
[----:B------:R-:W-:Y:S01]  /*1400*/  FFMA.FTZ R45, R9, R34, R44 ;  /* 0x00000022092d7223 */ /* 0x000fe2000001002c */
[----:B------:R-:W-:Y:S01]  /*1410*/  LOP3.LUT R9, R18, 0xffff0000, RZ, 0xc0, !PT ;  /* 0xffff000012097812 */ /* 0x000fe200078ec0ff */
[----:B------:R-:W-:Y:S01]  /*1420*/  BSSY B0, `(.L_x_3850) ;  /* 0x00000a6000007945 */ /* 0x000fe20003800000 */
[----:B------:R-:W-:Y:S01]  /*1430*/  FFMA.FTZ R34, R32, R33, R63 ;  /* 0x0000002120227223 */ /* 0x000fe2000001003f */
[----:B------:R-:W-:Y:S01]  /*1440*/  LOP3.LUT R32, R46, 0xffff0000, RZ, 0xc0, !PT ;  /* 0xffff00002e207812 */ /* 0x000fe200078ec0ff */
[----:B------:R-:W-:Y:S01]  /*1450*/  FFMA.FTZ R17, R8, R17, R45 ;  /* 0x0000001108117223 */ /* 0x000fe2000001002d */
[C---:B------:R-:W-:Y:S01]  /*1460*/  SHF.L.U32 R16, R12.reuse, 0x10, RZ ;  /* 0x000000100c107819 */ /* 0x040fe200000006ff */
[----:B------:R-:W-:Y:S01]  /*1470*/  IMAD.U32 R8, R47, 0x10000, RZ ;  /* 0x000100002f087824 */ /* 0x000fe200078e00ff */
[----:B------:R-:W-:Y:S01]  /*1480*/  LOP3.LUT R11, R12, 0xffff0000, RZ, 0xc0, !PT ;  /* 0xffff00000c0b7812 */ /* 0x000fe200078ec0ff */
[----:B------:R-:W-:Y:S01]  /*1490*/  FFMA.FTZ R32, R9, R32, R34 ;  /* 0x0000002009207223 */ /* 0x000fe20000010022 */
[C---:B------:R-:W-:Y:S01]  /*14a0*/  SHF.L.U32 R0, R13.reuse, 0x10, RZ ;  /* 0x000000100d007819 */ /* 0x040fe200000006ff */
[----:B------:R-:W-:Y:S01]  /*14b0*/  FFMA.FTZ R17, R10, R35, R17 ;  /* 0x000000230a117223 */ /* 0x000fe20000010011 */
[----:B------:R-:W-:Y:S01]  /*14c0*/  LOP3.LUT R12, R13, 0xffff0000, RZ, 0xc0, !PT ;  /* 0xffff00000d0c7812 */ /* 0x000fe200078ec0ff */
[----:B------:R-:W-:Y:S01]  /*14d0*/  IMAD.U32 R13, R19, 0x10000, RZ ;  /* 0x00010000130d7824 */ /* 0x000fe200078e00ff */
[----:B------:R-:W-:-:S02]  /*14e0*/  SHF.L.U32 R9, R36, 0x10, RZ ;  /* 0x0000001024097819 */ /* 0x000fc400000006ff */
[----:B------:R-:W-:Y:S01]  /*14f0*/  LOP3.LUT R18, R19, 0xffff0000, RZ, 0xc0, !PT ;  /* 0xffff000013127812 */ /* 0x000fe200078ec0ff */
[----:B------:R-:W-:Y:S01]  /*1500*/  FFMA.FTZ R13, R13, R8, R32 ;  /* 0x000000080d0d7223 */ /* 0x000fe20000010020 */
[----:B------:R-:W-:Y:S01]  /*1510*/  LOP3.LUT R47, R47, 0xffff0000, RZ, 0xc0, !PT ;  /* 0xffff00002f2f7812 */ /* 0x000fe200078ec0ff */
[----:B------:R-:W-:Y:S01]  /*1520*/  FFMA.FTZ R16, R16, R9, R17 ;  /* 0x0000000910107223 */ /* 0x000fe20000010011 */
[----:B------:R-:W-:Y:S01]  /*1530*/  SHF.L.U32 R10, R20, 0x10, RZ ;  /* 0x00000010140a7819 */ /* 0x000fe200000006ff */
[----:B------:R-:W-:Y:S01]  /*1540*/  IMAD.U32 R17, R48, 0x10000, RZ ;  /* 0x0001000030117824 */ /* 0x000fe200078e00ff */
[----:B------:R-:W-:Y:S01]  /*1550*/  LOP3.LUT R32, R36, 0xffff0000, RZ, 0xc0, !PT ;  /* 0xffff000024207812 */ /* 0x000fe200078ec0ff */
[----:B------:R-:W-:Y:S01]  /*1560*/  FFMA.FTZ R47, R18, R47, R13 ;  /* 0x0000002f122f7223 */ /* 0x000fe2000001000d */
[C---:B------:R-:W-:Y:S01]  /*1570*/  IMAD.U32 R13, R14.reuse, 0x10000, RZ ;  /* 0x000100000e0d7824 */ /* 0x040fe200078e00ff */
[----:B------:R-:W-:Y:S01]  /*1580*/  LOP3.LUT R9, R14, 0xffff0000, RZ, 0xc0, !PT ;  /* 0xffff00000e097812 */ /* 0x000fe200078ec0ff */
[C---:B------:R-:W-:Y:S01]  /*1590*/  IMAD.U32 R8, R15.reuse, 0x10000, RZ ;  /* 0x000100000f087824 */ /* 0x040fe200078e00ff */
[----:B------:R-:W-:Y:S01]  /*15a0*/  LOP3.LUT R14, R15, 0xffff0000, RZ, 0xc0, !PT ;  /* 0xffff00000f0e7812 */ /* 0x000fe200078ec0ff */
[----:B------:R-:W-:Y:S01]  /*15b0*/  FFMA.FTZ R17, R10, R17, R47 ;  /* 0x000000110a117223 */ /* 0x000fe2000001002f */
[----:B------:R-:W-:-:S02]  /*15c0*/  IMAD.U32 R19, R37, 0x10000, RZ ;  /* 0x0001000025137824 */ /* 0x000fc400078e00ff */
[----:B------:R-:W-:Y:S01]  /*15d0*/  FFMA.FTZ R33, R11, R32, R16 ;  /* 0x000000200b217223 */ /* 0x000fe20000010010 */
[----:B------:R-:W-:Y:S02]  /*15e0*/  LOP3.LUT R10, R20, 0xffff0000, RZ, 0xc0, !PT ;  /* 0xffff0000140a7812 */ /* 0x000fe400078ec0ff */
[----:B------:R-:W-:Y:S01]  /*15f0*/  LOP3.LUT R15, R48, 0xffff0000, RZ, 0xc0, !PT ;  /* 0xffff0000300f7812 */ /* 0x000fe200078ec0ff */
[----:B------:R-:W-:Y:S01]  /*1600*/  FFMA.FTZ R19, R0, R19, R33 ;  /* 0x0000001300137223 */ /* 0x000fe20000010021 */
[----:B------:R-:W-:Y:S01]  /*1610*/  SHF.L.U32 R11, R21, 0x10, RZ ;  /* 0x00000010150b7819 */ /* 0x000fe200000006ff */
[----:B------:R-:W-:Y:S01]  /*1620*/  IMAD.U32 R0, R49, 0x10000, RZ ;  /* 0x0001000031007824 */ /* 0x000fe200078e00ff */
[----:B------:R-:W-:Y:S01]  /*1630*/  LOP3.LUT R37, R37, 0xffff0000, RZ, 0xc0, !PT ;  /* 0xffff000025257812 */ /* 0x000fe200078ec0ff */
[----:B------:R-:W-:Y:S01]  /*1640*/  FFMA.FTZ R16, R10, R15, R17 ;  /* 0x0000000f0a107223 */ /* 0x000fe20000010011 */
[----:B------:R-:W-:Y:S01]  /*1650*/  LOP3.LUT R20, R21, 0xffff0000, RZ, 0xc0, !PT ;  /* 0xffff000015147812 */ /* 0x000fe200078ec0ff */
[----:B------:R-:W-:Y:S01]  /*1660*/  IMAD.U32 R10, R38, 0x10000, RZ ;  /* 0x00010000260a7824 */ /* 0x000fe200078e00ff */
[----:B------:R-:W-:Y:S01]  /*1670*/  LOP3.LUT R49, R49, 0xffff0000, RZ, 0xc0, !PT ;  /* 0xffff000031317812 */ /* 0x000fe200078ec0ff */
[----:B------:R-:W-:Y:S01]  /*1680*/  FFMA.FTZ R11, R11, R0, R16 ;  /* 0x000000000b0b7223 */ /* 0x000fe20000010010 */
[----:B------:R-:W-:Y:S01]  /*1690*/  FFMA.FTZ R12, R12, R37, R19 ;  /* 0x000000250c0c7223 */ /* 0x000fe20000010013 */
[----:B------:R-:W-:Y:S01]  /*16a0*/  LOP3.LUT R16, R38, 0xffff0000, RZ, 0xc0, !PT ;  /* 0xffff000026107812 */ /* 0x000fe200078ec0ff */
[----:B------:R-:W-:-:S02]  /*16b0*/  IMAD.U32 R0, R22, 0x10000, RZ ;  /* 0x0001000016007824 */ /* 0x000fc400078e00ff */
[----:B------:R-:W-:Y:S01]  /*16c0*/  FFMA.FTZ R49, R20, R49, R11 ;  /* 0x0000003114317223 */ /* 0x000fe2000001000b */
[----:B------:R-:W-:Y:S02]  /*16d0*/  IMAD.U32 R11, R50, 0x10000, RZ ;  /* 0x00010000320b7824 */ /* 0x000fe400078e00ff */
[----:B------:R-:W-:Y:S01]  /*16e0*/  FFMA.FTZ R18, R13, R10, R12 ;  /* 0x0000000a0d127223 */ /* 0x000fe2000001000c */
[----:B------:R-:W-:Y:S01]  /*16f0*/  SHF.L.U32 R17, R39, 0x10, RZ ;  /* 0x0000001027117819 */ /* 0x000fe200000006ff */
[----:B------:R-:W-:Y:S02]  /*1700*/  IMAD.U32 R13, R24, 0x10000, RZ ;  /* 0x00010000180d7824 */ /* 0x000fe400078e00ff */
[----:B------:R-:W-:Y:S01]  /*1710*/  FFMA.FTZ R49, R0, R11, R49 ;  /* 0x0000000b00317223 */ /* 0x000fe20000010031 */
[----:B------:R-:W-:Y:S01]  /*1720*/  LOP3.LUT R10, R22, 0xffff0000, RZ, 0xc0, !PT ;  /* 0xffff0000160a7812 */ /* 0x000fe200078ec0ff */
[----:B------:R-:W-:Y:S01]  /*1730*/  FFMA.FTZ R19, R9, R16, R18 ;  /* 0x0000001009137223 */ /* 0x000fe20000010012 */
[----:B------:R-:W-:Y:S01]  /*1740*/  LOP3.LUT R11, R50, 0xffff0000, RZ, 0xc0, !PT ;  /* 0xffff0000320b7812 */ /* 0x000fe200078ec0ff */
[----:B------:R-:W-:Y:S01]  /*1750*/  IMAD.U32 R15, R25, 0x10000, RZ ;  /* 0x00010000190f7824 */ /* 0x000fe200078e00ff */
[----:B------:R-:W-:Y:S01]  /*1760*/  SHF.L.U32 R12, R23, 0x10, RZ ;  /* 0x00000010170c7819 */ /* 0x000fe200000006ff */
[----:B------:R-:W-:Y:S01]  /*1770*/  IMAD.U32 R18, R41, 0x10000, RZ ;  /* 0x0001000029127824 */ /* 0x000fe200078e00ff */
[----:B------:R-:W-:Y:S01]  /*1780*/  LOP3.LUT R22, R23, 0xffff0000, RZ, 0xc0, !PT ;  /* 0xffff000017167812 */ /* 0x000fe200078ec0ff */
[----:B------:R-:W-:Y:S01]  /*1790*/  FFMA.FTZ R23, R8, R17, R19 ;  /* 0x0000001108177223 */ /* 0x000fe20000010013 */
[----:B------:R-:W-:Y:S01]  /*17a0*/  FFMA.FTZ R49, R10, R11, R49 ;  /* 0x0000000b0a317223 */ /* 0x000fe20000010031 */
[----:B------:R-:W-:Y:S01]  /*17b0*/  IMAD.U32 R17, R51, 0x10000, RZ ;  /* 0x0001000033117824 */ /* 0x000fe200078e00ff */
[----:B------:R-:W-:Y:S01]  /*17c0*/  LOP3.LUT R39, R39, 0xffff0000, RZ, 0xc0, !PT ;  /* 0xffff000027277812 */ /* 0x000fe200078ec0ff */
[----:B------:R-:W-:Y:S01]  /*17d0*/  IMAD.U32 R10, R28, 0x10000, RZ ;  /* 0x000100001c0a7824 */ /* 0x000fe200078e00ff */
[----:B------:R-:W-:Y:S01]  /*17e0*/  LOP3.LUT R51, R51, 0xffff0000, RZ, 0xc0, !PT ;  /* 0xffff000033337812 */ /* 0x000fe200078ec0ff */
[----:B------:R-:W-:Y:S01]  /*17f0*/  FFMA.FTZ R49, R12, R17, R49 ;  /* 0x000000110c317223 */ /* 0x000fe20000010031 */
[----:B------:R-:W-:Y:S01]  /*1800*/  SHF.L.U32 R16, R40, 0x10, RZ ;  /* 0x0000001028107819 */ /* 0x000fe200000006ff */
        /* <DEDUP_REMOVED lines=25> */
[----:B------:R-:W-:Y:S01]  /*19a0*/  SHF.L.U32 R13, R54, 0x10, RZ ;  /* 0x00000010360d7819 */ /* 0x000fe200000006ff */
[----:B------:R-:W-:Y:S01]  /*19b0*/  IMAD R17, R61, 0x3000, RZ ;  /* 0x000030003d117824 */ /* 0x000fe200078e02ff */
[----:B------:R-:W-:Y:S01]  /*19c0*/  LOP3.LUT R26, R26, 0xffff0000, RZ, 0xc0, !PT ;  /* 0xffff00001a1a7812 */ /* 0x000fe200078ec0ff */
[----:B------:R-:W-:Y:S01]  /*19d0*/  FFMA.FTZ R9, R9, R32, R18 ;  /* 0x0000002009097223 */ /* 0x000fe20000010012 */
[----:B------:R-:W-:Y:S01]  /*19e0*/  LOP3.LUT R21, R42, 0xffff0000, RZ, 0xc0, !PT ;  /* 0xffff00002a157812 */ /* 0x000fe200078ec0ff */
[----:B------:R-:W-:Y:S01]  /*19f0*/  FFMA.FTZ R13, R10, R13, R29 ;  /* 0x0000000d0a0d7223 */ /* 0x000fe2000001001d */
[----:B------:R-:W-:Y:S01]  /*1a00*/  LOP3.LUT R30, R30, 0xffff0000, RZ, 0xc0, !PT ;  /* 0xffff00001e1e7812 */ /* 0x000fe200078ec0ff */
[----:B------:R-:W-:Y:S01]  /*1a10*/  VIADD R16, R67, 0x3f ;  /* 0x0000003f43107836 */ /* 0x000fe20000000000 */
[----:B------:R-:W-:Y:S01]  /*1a20*/  LOP3.LUT R15, R54, 0xffff0000, RZ, 0xc0, !PT ;  /* 0xffff0000360f7812 */ /* 0x000fe200078ec0ff */
[----:B------:R-:W-:Y:S01]  /*1a30*/  FFMA.FTZ R21, R26, R21, R9 ;  /* 0x000000151a157223 */ /* 0x000fe20000010009 */
[----:B------:R-:W-:Y:S01]  /*1a40*/  SHF.L.U32 R11, R43, 0x10, RZ ;  /* 0x000000102b0b7819 */ /* 0x000fe200000006ff */
[----:B------:R-:W-:Y:S01]  /*1a50*/  IMAD.U32 R9, R31, 0x10000, RZ ;  /* 0x000100001f097824 */ /* 0x000fe200078e00ff */
[----:B------:R-:W-:Y:S01]  /*1a60*/  SHF.L.U32 R10, R55, 0x10, RZ ;  /* 0x00000010370a7819 */ /* 0x000fe200000006ff */
[----:B------:R-:W-:Y:S01]  /*1a70*/  FFMA.FTZ R30, R30, R15, R13 ;  /* 0x0000000f1e1e7223 */ /* 0x000fe2000001000d */
[----:B------:R-:W-:Y:S01]  /*1a80*/  LOP3.LUT R27, R27, 0xffff0000, RZ, 0xc0, !PT ;  /* 0xffff00001b1b7812 */ /* 0x000fe200078ec0ff */
[----:B------:R-:W-:Y:S01]  /*1a90*/  FFMA.FTZ R0, R0, R11, R21 ;  /* 0x0000000b00007223 */ /* 0x000fe20000010015 */
[----:B------:R-:W-:Y:S01]  /*1aa0*/  LOP3.LUT R8, R43, 0xffff0000, RZ, 0xc0, !PT ;  /* 0xffff00002b087812 */ /* 0x000fe200078ec0ff */
[----:B------:R-:W-:Y:S01]  /*1ab0*/  FFMA.FTZ R10, R9, R10, R30 ;  /* 0x0000000a090a7223 */ /* 0x000fe2000001001e */
[----:B------:R-:W-:Y:S01]  /*1ac0*/  LOP3.LUT R31, R31, 0xffff0000, RZ, 0xc0, !PT ;  /* 0xffff00001f1f7812 */ /* 0x000fe200078ec0ff */
[----:B------:R-:W0:Y:S01]  /*1ad0*/  LDC.64 R20, c[0x0][0x2d0] ;  /* 0x0000b400ff147b82 */ /* 0x000e220000000a00 */
[----:B------:R-:W-:Y:S01]  /*1ae0*/  LOP3.LUT R12, R55, 0xffff0000, RZ, 0xc0, !PT ;  /* 0xffff0000370c7812 */ /* 0x000fe200078ec0ff */
[----:B------:R-:W-:Y:S01]  /*1af0*/  FFMA.FTZ R0, R27, R8, R0 ;  /* 0x000000081b007223 */ /* 0x000fe20000010000 */
[----:B------:R-:W-:-:S02]  /*1b00*/  SHF.R.S32.HI R15, RZ, 0x1f, R16 ;  /* 0x0000001fff0f7819 */ /* 0x000fc40000011410 */
[----:B------:R-:W-:Y:S01]  /*1b10*/  SHF.R.S32.HI R18, RZ, 0x1f, R17 ;  /* 0x0000001fff127819 */ /* 0x000fe20000011411 */
[----:B------:R-:W-:Y:S01]  /*1b20*/  FFMA.FTZ R12, R31, R12, R10 ;  /* 0x0000000c1f0c7223 */ /* 0x000fe2000001000a */
[----:B------:R-:W1:Y:S01]  /*1b30*/  SHFL.BFLY PT, R9, R0, 0x4, 0x1f ;  /* 0x0c801f0000097f89 */ /* 0x000e6200000e0000 */
[----:B------:R-:W-:-:S03]  /*1b40*/  LEA.HI R15, R15, R16, RZ, 0x6 ;  /* 0x000000100f0f7211 */ /* 0x000fc600078f30ff */
[----:B------:R-:W2:Y:S01]  /*1b50*/  SHFL.BFLY PT, R11, R12, 0x4, 0x1f ;  /* 0x0c801f000c0b7f89 */ /* 0x000ea200000e0000 */
[----:B------:R-:W-:Y:S01]  /*1b60*/  LOP3.LUT R15, R15, 0xffffffc0, RZ, 0xc0, !PT ;  /* 0xffffffc00f0f7812 */ /* 0x000fe200078ec0ff */
[----:B-1----:R-:W-:Y:S01]  /*1b70*/  FADD.FTZ R9, R0, R9 ;  /* 0x0000000900097221 */ /* 0x002fe20000010000 */
[--C-:B------:R-:W-:Y:S02]  /*1b80*/  IMAD R0, R61, -0x40, R16.reuse ;  /* 0xffffffc03d007824 */ /* 0x100fe400078e0210 */
[----:B--2---:R-:W-:Y:S02]  /*1b90*/  FADD.FTZ R13, R12, R11 ;  /* 0x0000000b0c0d7221 */ /* 0x004fe40000010000 */
[----:B------:R-:W1:Y:S01]  /*1ba0*/  SHFL.BFLY PT, R8, R9, 0x2, 0x1f ;  /* 0x0c401f0009087f89 */ /* 0x000e6200000e0000 */
[----:B------:R-:W-:Y:S02]  /*1bb0*/  SHF.L.U32 R12, R59, 0x2, RZ ;  /* 0x000000023b0c7819 */ /* 0x000fe400000006ff */
[----:B------:R-:W-:Y:S01]  /*1bc0*/  IADD3 R0, R0, R15, -R16 ;  /* 0x0000000f00007210 */ /* 0x000fe20007ffe810 */
[----:B------:R-:W2:Y:S01]  /*1bd0*/  SHFL.BFLY PT, R14, R13, 0x2, 0x1f ;  /* 0x0c401f000d0e7f89 */ /* 0x000ea200000e0000 */
[----:B-1----:R-:W-:Y:S01]  /*1be0*/  FADD.FTZ R10, R9, R8 ;  /* 0x00000008090a7221 */ /* 0x002fe20000010000 */
[----:B------:R-:W-:-:S02]  /*1bf0*/  IMAD R8, R7, 0xc0, RZ ;  /* 0x000000c007087824 */ /* 0x000fc400078e02ff */
[----:B--2---:R-:W-:Y:S02]  /*1c00*/  FADD.FTZ R14, R13, R14 ;  /* 0x0000000e0d0e7221 */ /* 0x004fe40000010000 */
[----:B------:R-:W1:Y:S01]  /*1c10*/  SHFL.BFLY PT, R11, R10, 0x1, 0x1f ;  /* 0x0c201f000a0b7f89 */ /* 0x000e6200000e0000 */
[----:B------:R-:W-:Y:S02]  /*1c20*/  SHF.R.S32.HI R9, RZ, 0x1f, R8 ;  /* 0x0000001fff097819 */ /* 0x000fe40000011408 */
[----:B------:R-:W-:Y:S01]  /*1c30*/  IADD3 R8, P0, P1, R8, R12, R17 ;  /* 0x0000000c08087210 */ /* 0x000fe2000791e011 */
[----:B------:R-:W2:Y:S01]  /*1c40*/  SHFL.BFLY PT, R13, R14, 0x1, 0x1f ;  /* 0x0c201f000e0d7f89 */ /* 0x000ea200000e0000 */
[----:B------:R-:W-:-:S04]  /*1c50*/  SHF.R.S32.HI R12, RZ, 0x1f, R12 ;  /* 0x0000001fff0c7819 */ /* 0x000fc8000001140c */
[----:B------:R-:W-:Y:S01]  /*1c60*/  IADD3.X R9, R9, R12, R18, P0, P1 ;  /* 0x0000000c09097210 */ /* 0x000fe200007e2412 */
[----:B0-----:R-:W-:Y:S01]  /*1c70*/  IMAD R12, R20, UR7, RZ ;  /* 0x00000007140c7c24 */ /* 0x001fe2000f8e02ff */
[----:B------:R-:W-:Y:S02]  /*1c80*/  ISETP.NE.AND P1, PT, R58, RZ, PT ;  /* 0x000000ff3a00720c */ /* 0x000fe40003f25270 */
[----:B------:R-:W-:Y:S01]  /*1c90*/  ISETP.GE.AND P0, PT, R59, R0, PT ;  /* 0x000000003b00720c */ /* 0x000fe20003f06270 */
[----:B------:R-:W-:Y:S02]  /*1ca0*/  IMAD R15, R21, UR6, R12 ;  /* 0x00000006150f7c24 */ /* 0x000fe4000f8e020c */
[----:B------:R-:W-:Y:S01]  /*1cb0*/  IMAD.WIDE.U32 R8, R20, UR6, R8 ;  /* 0x0000000614087c25 */ /* 0x000fe2000f8e0008 */
[----:B------:R-:W-:-:S03]  /*1cc0*/  ISETP.GT.OR P0, PT, R59, 0x3f, P0 ;  /* 0x0000003f3b00780c */ /* 0x000fc60000704670 */
[----:B-1----:R-:W-:Y:S01]  /*1cd0*/  FADD.FTZ R10, R10, R11 ;  /* 0x0000000b0a0a7221 */ /* 0x002fe20000010000 */
[----:B------:R-:W-:Y:S02]  /*1ce0*/  IMAD.IADD R11, R9, 0x1, R15 ;  /* 0x00000001090b7824 */ /* 0x000fe400078e020f */
[----:B--2---:R-:W-:Y:S01]  /*1cf0*/  FADD.FTZ R17, R14, R13 ;  /* 0x0000000d0e117221 */ /* 0x004fe20000010000 */
[----:B------:R-:W-:Y:S06]  /*1d00*/  @P1 BRA `(.L_x_3851) ;  /* 0x00000000005c1947 */ /* 0x000fec0003800000 */
[----:B------:R-:W0:Y:S01]  /*1d10*/  LDC.64 R14, c[0x0][0x278] ;  /* 0x00009e00ff0e7b82 */ /* 0x000e220000000a00 */
[----:B------:R-:W-:Y:S01]  /*1d20*/  SHF.R.S32.HI R13, RZ, 0x1f, R7 ;  /* 0x0000001fff0d7819 */ /* 0x000fe20000011407 */
[----:B------:R-:W-:Y:S01]  /*1d30*/  ULDC.64 UR8, c[0x0][0x280] ;  /* 0x0000a00000087ab9 */ /* 0x000fe20000000a00 */
[----:B------:R-:W-:Y:S02]  /*1d40*/  IADD3 R12, P1, R60, R7, RZ ;  /* 0x000000073c0c7210 */ /* 0x000fe40007f3e0ff */
[----:B------:R-:W-:Y:S02]  /*1d50*/  ISETP.GE.AND P2, PT, R56, R57, PT ;  /* 0x000000393800720c */ /* 0x000fe40003f46270 */
[----:B------:R-:W-:Y:S01]  /*1d60*/  LEA.HI.X.SX32 R13, R60, R13, 0x1, P1 ;  /* 0x0000000d3c0d7211 */ /* 0x000fe200008f0eff */
[C---:B0-----:R-:W-:Y:S02]  /*1d70*/  IMAD R0, R14.reuse, UR7, RZ ;  /* 0x000000070e007c24 */ /* 0x041fe4000f8e02ff */
[----:B------:R-:W-:-:S04]  /*1d80*/  IMAD.WIDE.U32 R12, R14, UR6, R12 ;  /* 0x000000060e0c7c25 */ /* 0x000fc8000f8e000c */
[----:B------:R-:W-:-:S05]  /*1d90*/  IMAD R15, R15, UR6, R0 ;  /* 0x000000060f0f7c24 */ /* 0x000fca000f8e0200 */
[----:B------:R-:W-:Y:S01]  /*1da0*/  IADD3 R13, R13, R15, RZ ;  /* 0x0000000f0d0d7210 */ /* 0x000fe20007ffe0ff */
[----:B------:R-:W-:Y:S02]  /*1db0*/  IMAD R15, R3, UR8, RZ ;  /* 0x00000008030f7c24 */ /* 0x000fe4000f8e02ff */
[----:B------:R-:W-:-:S04]  /*1dc0*/  IMAD.WIDE.U32 R12, R6, UR8, R12 ;  /* 0x00000008060c7c25 */ /* 0x000fc8000f8e000c */
[----:B------:R-:W-:Y:S01]  /*1dd0*/  IMAD R15, R6, UR9, R15 ;  /* 0x00000009060f7c24 */ /* 0x000fe2000f8e020f */
[----:B------:R-:W-:Y:S01]  /*1de0*/  IADD3 R0, P1, R56, R12, RZ ;  /* 0x0000000c38007210 */ /* 0x000fe20007f3e0ff */
[----:B------:R-:W-:-:S03]  /*1df0*/  ULDC.64 UR8, c[0x0][0x260] ;  /* 0x0000980000087ab9 */ /* 0x000fc60000000a00 */
        /* <DEDUP_REMOVED lines=8> */
.L_x_3851:
[----:B------:R-:W-:Y:S05]  /*1e80*/  BSYNC B0 ;  /* 0x0000000000007941 */ /* 0x000fea0003800000 */
.L_x_3850:
[----:B------:R-:W-:Y:S04]  /*1e90*/  BSSY B0, `(.L_x_3852) ;  /* 0x0000018000007945 */ /* 0x000fe80003800000 */
[----:B------:R-:W-:Y:S05]  /*1ea0*/  @P0 BRA `(.L_x_3853) ;  /* 0x0000000000580947 */ /* 0x000fea0003800000 */
[----:B0-----:R-:W0:Y:S01]  /*1eb0*/  LDC.64 R14, c[0x0][0x2a8] ;  /* 0x0000aa00ff0e7b82 */ /* 0x001e220000000a00 */
[----:B------:R-:W-:Y:S01]  /*1ec0*/  IADD3 R12, P0, P1, R7, R60, R59 ;  /* 0x0000003c070c7210 */ /* 0x000fe2000791e03b */
[----:B------:R-:W-:Y:S01]  /*1ed0*/  ULDC.64 UR8, c[0x0][0x2b0] ;  /* 0x0000ac0000087ab9 */ /* 0x000fe20000000a00 */
[----:B------:R-:W-:Y:S02]  /*1ee0*/  SHF.R.S32.HI R2, RZ, 0x1f, R7 ;  /* 0x0000001fff027819 */ /* 0x000fe40000011407 */
[----:B------:R-:W-:Y:S02]  /*1ef0*/  SHF.R.S32.HI R0, RZ, 0x1f, R60 ;  /* 0x0000001fff007819 */ /* 0x000fe4000001143c */
[----:B------:R-:W-:-:S04]  /*1f00*/  SHF.R.S32.HI R7, RZ, 0x1f, R59 ;  /* 0x0000001fff077819 */ /* 0x000fc8000001143b */
[----:B------:R-:W-:Y:S02]  /*1f10*/  IADD3.X R13, R2, R0, R7, P0, P1 ;  /* 0x00000000020d7210 */ /* 0x000fe400007e2407 */
[----:B------:R-:W-:Y:S01]  /*1f20*/  FSETP.NEU.FTZ.AND P0, PT, R5, -INF , PT ;  /* 0xff8000000500780b */ /* 0x000fe20003f1d000 */
[C---:B0-----:R-:W-:Y:S02]  /*1f30*/  IMAD R0, R14.reuse, UR7, RZ ;  /* 0x000000070e007c24 */ /* 0x041fe4000f8e02ff */
[----:B------:R-:W-:-:S04]  /*1f40*/  IMAD.WIDE.U32 R12, R14, UR6, R12 ;  /* 0x000000060e0c7c25 */ /* 0x000fc8000f8e000c */
[----:B------:R-:W-:Y:S02]  /*1f50*/  IMAD R7, R15, UR6, R0 ;  /* 0x000000060f077c24 */ /* 0x000fe4000f8e0200 */
[----:B------:R-:W-:Y:S01]  /*1f60*/  FMUL.FTZ R0, R5, 1.4426950216293334961 ;  /* 0x3fb8aa3b05007820 */ /* 0x000fe20000410000 */
[----:B------:R-:W-:Y:S02]  /*1f70*/  IMAD R15, R3, UR8, RZ ;  /* 0x00000008030f7c24 */ /* 0x000fe4000f8e02ff */
[----:B------:R-:W-:Y:S02]  /*1f80*/  IMAD.IADD R13, R13, 0x1, R7 ;  /* 0x000000010d0d7824 */ /* 0x000fe400078e0207 */
[C---:B------:R-:W-:Y:S02]  /*1f90*/  IMAD R7, R6.reuse, UR9, R15 ;  /* 0x0000000906077c24 */ /* 0x040fe4000f8e020f */
[----:B------:R-:W-:Y:S01]  /*1fa0*/  IMAD.WIDE.U32 R12, R6, UR8, R12 ;  /* 0x00000008060c7c25 */ /* 0x000fe2000f8e000c */
[----:B------:R-:W-:-:S04]  /*1fb0*/  ULDC.64 UR8, c[0x0][0x2a0] ;  /* 0x0000a80000087ab9 */ /* 0x000fc80000000a00 */
[----:B------:R-:W-:Y:S02]  /*1fc0*/  IADD3 R7, R13, R7, RZ ;  /* 0x000000070d077210 */ /* 0x000fe40007ffe0ff */
[----:B------:R-:W-:-:S04]  /*1fd0*/  LEA R4, P1, R12, UR8, 0x2 ;  /* 0x000000080c047c11 */ /* 0x000fc8000f8210ff */
[----:B------:R-:W-:Y:S02]  /*1fe0*/  LEA.HI.X R5, R12, UR9, R7, 0x2, P1 ;  /* 0x000000090c057c11 */ /* 0x000fe400088f1407 */
[----:B------:R-:W-:-:S05]  /*1ff0*/  FSEL R7, R0, RZ, P0 ;  /* 0x000000ff00077208 */ /* 0x000fca0000000000 */
[----:B------:R1:W-:Y:S02]  /*2000*/  STG.E desc[UR4][R4.64], R7 ;  /* 0x0000000704007986 */ /* 0x0003e4000c101904 */
.L_x_3853:
[----:B------:R-:W-:Y:S05]  /*2010*/  BSYNC B0 ;  /* 0x0000000000007941 */ /* 0x000fea0003800000 */
.L_x_3852:
[----:B------:R-:W-:Y:S01]  /*2020*/  ULDC.64 UR10, c[0x0][0x2e8] ;  /* 0x0000ba00000a7ab9 */ /* 0x000fe20000000a00 */
[----:B------:R-:W-:Y:S01]  /*2030*/  ULDC.64 UR8, c[0x0][0x2d8] ;  /* 0x0000b60000087ab9 */ /* 0x000fe20000000a00 */
[----:B------:R-:W-:Y:S01]  /*2040*/  ISETP.NE.U32.AND P0, PT, RZ, UR10, PT ;  /* 0x0000000aff007c0c */ /* 0x000fe2000bf05070 */
[----:B------:R-:W-:Y:S02]  /*2050*/  IMAD R3, R3, UR8, RZ ;  /* 0x0000000803037c24 */ /* 0x000fe4000f8e02ff */
[----:B------:R-:W-:Y:S01]  /*2060*/  IMAD.MOV.U32 R10, RZ, RZ, R8 ;  /* 0x000000ffff0a7224 */ /* 0x000fe200078e0008 */
[----:B------:R-:W-:Y:S01]  /*2070*/  ISETP.NE.AND.EX P0, PT, RZ, UR11, PT, P0 ;  /* 0x0000000bff007c0c */ /* 0x000fe2000bf05300 */
[C---:B------:R-:W-:Y:S02]  /*2080*/  IMAD R3, R6.reuse, UR9, R3 ;  /* 0x0000000906037c24 */ /* 0x040fe4000f8e0203 */
[----:B------:R-:W-:Y:S01]  /*2090*/  IMAD.WIDE.U32 R10, R6, UR8, R10 ;  /* 0x00000008060a7c25 */ /* 0x000fe2000f8e000a */
[----:B------:R-:W-:Y:S01]  /*20a0*/  ISETP.NE.OR P0, PT, R59, RZ, !P0 ;  /* 0x000000ff3b00720c */ /* 0x000fe20004705670 */
[----:B------:R-:W-:-:S02]  /*20b0*/  ULDC.64 UR8, c[0x0][0x2b8] ;  /* 0x0000ae0000087ab9 */ /* 0x000fc40000000a00 */
[----:B------:R-:W-:Y:S02]  /*20c0*/  LEA R2, P1, R10, UR8, 0x2 ;  /* 0x000000080a027c11 */ /* 0x000fe4000f8210ff */
[----:B------:R-:W-:-:S04]  /*20d0*/  IADD3 R3, R11, R3, RZ ;  /* 0x000000030b037210 */ /* 0x000fc80007ffe0ff */
[----:B------:R-:W-:-:S05]  /*20e0*/  LEA.HI.X R3, R10, UR9, R3, 0x2, P1 ;  /* 0x000000090a037c11 */ /* 0x000fca00088f1403 */
        /* <DEDUP_REMOVED lines=13> */
[----:B------:R-:W3:Y:S08]  /*21c0*/  LDC R0, c[0x0][0x2e0] ;  /* 0x0000b800ff007b82 */ /* 0x000ef00000000800 */
[----:B-1----:R-:W1:Y:S08]  /*21d0*/  LDC R4, c[0x0][0x220] ;  /* 0x00008800ff047b82 */ /* 0x002e700000000800 */
[----:B--2---:R-:W2:Y:S01]  /*21e0*/  LDC.64 R2, c[0x0][0x2e8] ;  /* 0x0000ba00ff027b82 */ /* 0x004ea20000000a00 */
[----:B---3--:R-:W-:-:S04]  /*21f0*/  IMAD R61, R61, R0, R66 ;  /* 0x000000003d3d7224 */ /* 0x008fc800078e0242 */
[----:B-1----:R-:W-:-:S04]  /*2200*/  IMAD R61, R61, R4, UR6 ;  /* 0x000000063d3d7e24 */ /* 0x002fc8000f8e0204 */
[----:B--2---:R-:W-:-:S05]  /*2210*/  IMAD.WIDE R2, R61, 0x4, R2 ;  /* 0x000000043d027825 */ /* 0x004fca00078e0202 */
[----:B------:R-:W-:Y:S01]  /*2220*/  STG.E desc[UR4][R2.64], RZ ;  /* 0x000000ff02007986 */ /* 0x000fe2000c101904 */
[----:B------:R-:W-:Y:S05]  /*2230*/  EXIT ;  /* 0x000000000000794d */ /* 0x000fea0003800000 */
.L_x_3854:
        /* <DEDUP_REMOVED lines=12> */
.L_x_3882:


//--------------------- .nv.global.init           --------------------------
	.section	.nv.global.init,"aw",@progbits
.nv.global.init:
	.type		$str$23,@object
	.size		$str$23,($str$24 - $str$23)
$str$23:
        /*0000*/ 	.byte	0x28, 0x61, 0x64, 0x64, 0x72, 0x65, 0x73, 0x73, 0x20, 0x26, 0x20, 0x6d, 0x61, 0x73, 0x6b, 0x29
        /*0010*/ 	.byte	0x20, 0x3d, 0x3d, 0x20, 0x30, 0x00
	.type		$str$24,@object
	.size		$str$24,(__unnamed_4 - $str$24)
$str$24:
        /*0016*/ 	.byte	0x2f, 0x74, 0x6d, 0x70, 0x2f, 0x6f, 0x73, 0x73, 0x5f, 0x6b, 0x65, 0x72, 0x6e, 0x65, 0x6c, 0x73
        /*0026*/ 	.byte	0x5f, 0x73, 0x72, 0x63, 0x2f, 0x66, 0x6c, 0x61, 0x73, 0x68, 0x5f, 0x61, 0x74, 0x74, 0x65, 0x6e
        /*0036*/ 	.byte	0x74, 0x69, 0x6f, 0x6e, 0x2f, 0x63, 0x73, 0x72, 0x63, 0x2f, 0x63, 0x75, 0x74, 0x6c, 0x61, 0x73
        /*0046*/ 	.byte	0x73, 0x2f, 0x69, 0x6e, 0x63, 0x6c, 0x75, 0x64, 0x65, 0x2f, 0x63, 0x75, 0x74, 0x65, 0x2f, 0x70
        /*0056*/ 	.byte	0x6f, 0x69, 0x6e, 0x74, 0x65, 0x72, 0x5f, 0x66, 0x6c, 0x61, 0x67, 0x67, 0x65, 0x64, 0x2e, 0x68
        /*0066*/ 	.byte	0x70, 0x70, 0x00
	.type		__unnamed_4,@object
	.size		__unnamed_4,(__unnamed_2 - __unnamed_4)
__unnamed_4:
        /* <DEDUP_REMOVED lines=20> */
        /*01a9*/ 	.byte	0x74, 0x65, 0x3a, 0x3a, 0x43, 0x3c, 0x36, 0x34, 0x3e, 0x3e, 0x3e, 0x3e, 0x5d, 0x00
	.type		__unnamed_2,@object
	.size		__unnamed_2,(__unnamed_3 - __unnamed_2)
__unnamed_2:
        /* <DEDUP_REMOVED lines=22> */
        /*0317*/ 	.byte	0x3e, 0x3e, 0x3e, 0x3e, 0x20, 0x26, 0x5d, 0x00
	.type		__unnamed_3,@object
	.size		__unnamed_3,(__unnamed_1 - __unnamed_3)
__unnamed_3:
        /* <DEDUP_REMOVED lines=24> */
        /*049f*/ 	.byte	0x5d, 0x00
	.type		__unnamed_1,@object
	.size		__unnamed_1,(.L_0 - __unnamed_1)
__unnamed_1:
        /* <DEDUP_REMOVED lines=28> */
        /*0661*/ 	.byte	0x3a, 0x43, 0x3c, 0x30, 0x3e, 0x3e, 0x3e, 0x3e, 0x3e, 0x20, 0x26, 0x5d, 0x00
.L_0:


//--------------------- .nv.shared._ZN7cutlass13device_kernelIN5flash11enable_sm90INS1_16FlashAttnBwdSm90INS1_25CollectiveMainloopBwdSm90ILi2ELi1ELi1EN4cute5tupleIJNS5_1CILi1EEES8_S8_EEENS6_IJNS7_ILi64EEENS7_ILi96EEENS7_ILi192EEEEEENS_10bfloat16_tEfNS_4arch4Sm90ELb0ELb0ELb1ELb0ELb0ELb0ELb1ELb0ELi3ELi1ELi1ELi1ELb0EEENS1_21CollectiveEpilogueBwdISD_SE_SG_Li384ELb0ELb1ELi3EEENS1_19SingleTileSchedulerILb0ELb0ELb0ELi96EEEEEEEEEvNT_6ParamsE --------------------------
	.section	.nv.shared._ZN7cutlass13device_kernelIN5flash11enable_sm90INS1_16FlashAttnBwdSm90INS1_25CollectiveMainloopBwdSm90ILi2ELi1ELi1EN4cute5tupleIJNS5_1CILi1EEES8_S8_EEENS6_IJNS7_ILi64EEENS7_ILi96EEENS7_ILi192EEEEEENS_10bfloat16_tEfNS_4arch4Sm90ELb0ELb0ELb1ELb0ELb0ELb0ELb1ELb0ELi3ELi1ELi1ELi1ELb0EEENS1_21CollectiveEpilogueBwdISD_SE_SG_Li384ELb0ELb1ELi3EEENS1_19SingleTileSchedulerILb0ELb0ELb0ELi96EEEEEEEEEvNT_6ParamsE,"aw",@nobits
	.sectionflags	@""
	.align	16
	.zero		1024


//--------------------- .nv.shared.reserved.0     --------------------------
	.section	.nv.shared.reserved.0,"aw",@nobits
	.weak		__nv_reservedSMEM_offset_0_alias
	.size		__nv_reservedSMEM_offset_0_alias, 0, 0
	.other		__nv_reservedSMEM_offset_0_alias,@"STO_CUDA_RESERVED_SHARED STV_DEFAULT"
__nv_reservedSMEM_offset_0_alias:
	.zero		0


//--------------------- .nv.global                --------------------------
	.section	.nv.global,"aw",@nobits
.nv.global:
	.type		_ZN74_INTERNAL_be9e3223_38_flash_bwd_hdim192_bf16_softcap_sm90_cu_ef95aea4_33464cute1_E,@object
	.size		_ZN74_INTERNAL_be9e3223_38_flash_bwd_hdim192_bf16_softcap_sm90_cu_ef95aea4_33464cute1_E,(_ZN74_INTERNAL_be9e3223_38_flash_bwd_hdim192_bf16_softcap_sm90_cu_ef95aea4_33464cuda3std3__45__cpo6cbeginE - _ZN74_INTERNAL_be9e3223_38_flash_bwd_hdim192_bf16_softcap_sm90_cu_ef95aea4_33464cute1_E)
_ZN74_INTERNAL_be9e3223_38_flash_bwd_hdim192_bf16_softcap_sm90_cu_ef95aea4_33464cute1_E:
	.zero		1
	.type		_ZN74_INTERNAL_be9e3223_38_flash_bwd_hdim192_bf16_softcap_sm90_cu_ef95aea4_33464cuda3std3__45__cpo6cbeginE,@object
	.size		_ZN74_INTERNAL_be9e3223_38_flash_bwd_hdim192_bf16_softcap_sm90_cu_ef95aea4_33464cuda3std3__45__cpo6cbeginE,(_ZN74_INTERNAL_be9e3223_38_flash_bwd_hdim192_bf16_softcap_sm90_cu_ef95aea4_33464cuda3std3__48in_placeE - _ZN74_INTERNAL_be9e3223_38_flash_bwd_hdim192_bf16_softcap_sm90_cu_ef95aea4_33464cuda3std3__45__cpo6cbeginE)
_ZN74_INTERNAL_be9e3223_38_flash_bwd_hdim192_bf16_softcap_sm90_cu_ef95aea4_33464cuda3std3__45__cpo6cbeginE:
	.zero		1
	.type		_ZN74_INTERNAL_be9e3223_38_flash_bwd_hdim192_bf16_softcap_sm90_cu_ef95aea4_33464cuda3std3__48in_placeE,@object
	.size		_ZN74_INTERNAL_be9e3223_38_flash_bwd_hdim192_bf16_softcap_sm90_cu_ef95aea4_33464cuda3std3__48in_placeE,(_ZN74_INTERNAL_be9e3223_38_flash_bwd_hdim192_bf16_softcap_sm90_cu_ef95aea4_33464cuda3std6ranges3__45__cpo9iter_moveE - _ZN74_INTERNAL_be9e3223_38_flash_bwd_hdim192_bf16_softcap_sm90_cu_ef95aea4_33464cuda3std3__48in_placeE)
_ZN74_INTERNAL_be9e3223_38_flash_bwd_hdim192_bf16_softcap_sm90_cu_ef95aea4_33464cuda3std3__48in_placeE:
	.zero		1
	.type		_ZN74_INTERNAL_be9e3223_38_flash_bwd_hdim192_bf16_softcap_sm90_cu_ef95aea4_33464cuda3std6ranges3__45__cpo9iter_moveE,@object
	.size		_ZN74_INTERNAL_be9e3223_38_flash_bwd_hdim192_bf16_softcap_sm90_cu_ef95aea4_33464cuda3std6ranges3__45__cpo9iter_moveE,(_ZN74_INTERNAL_be9e3223_38_flash_bwd_hdim192_bf16_softcap_sm90_cu_ef95aea4_33464cuda3std3__45__cpo5beginE - _ZN74_INTERNAL_be9e3223_38_flash_bwd_hdim192_bf16_softcap_sm90_cu_ef95aea4_33464cuda3std6ranges3__45__cpo9iter_moveE)
_ZN74_INTERNAL_be9e3223_38_flash_bwd_hdim192_bf16_softcap_sm90_cu_ef95aea4_33464cuda3std6ranges3__45__cpo9iter_moveE:
	.zero		1
	.type		_ZN74_INTERNAL_be9e3223_38_flash_bwd_hdim192_bf16_softcap_sm90_cu_ef95aea4_33464cuda3std3__45__cpo5beginE,@object
	.size		_ZN74_INTERNAL_be9e3223_38_flash_bwd_hdim192_bf16_softcap_sm90_cu_ef95aea4_33464cuda3std3__45__cpo5beginE,(_ZN74_INTERNAL_be9e3223_38_flash_bwd_hdim192_bf16_softcap_sm90_cu_ef95aea4_33464cuda3std3__476_GLOBAL__N__be9e3223_38_flash_bwd_hdim192_bf16_softcap_sm90_cu_ef95aea4_33466ignoreE - _ZN74_INTERNAL_be9e3223_38_flash_bwd_hdim192_bf16_softcap_sm90_cu_ef95aea4_33464cuda3std3__45__cpo5beginE)
_ZN74_INTERNAL_be9e3223_38_flash_bwd_hdim192_bf16_softcap_sm90_cu_ef95aea4_33464cuda3std3__45__cpo5beginE:
	.zero		1
	.type		_ZN74_INTERNAL_be9e3223_38_flash_bwd_hdim192_bf16_softcap_sm90_cu_ef95aea4_33464cuda3std3__476_GLOBAL__N__be9e3223_38_flash_bwd_hdim192_bf16_softcap_sm90_cu_ef95aea4_33466ignoreE,@object
	.size		_ZN74_INTERNAL_be9e3223_38_flash_bwd_hdim192_bf16_softcap_sm90_cu_ef95aea4_33464cuda3std3__476_GLOBAL__N__be9e3223_38_flash_bwd_hdim192_bf16_softcap_sm90_cu_ef95aea4_33466ignoreE,(_ZN74_INTERNAL_be9e3223_38_flash_bwd_hdim192_bf16_softcap_sm90_cu_ef95aea4_33464cute7productE - _ZN74_INTERNAL_be9e3223_38_flash_bwd_hdim192_bf16_softcap_sm90_cu_ef95aea4_33464cuda3std3__476_GLOBAL__N__be9e3223_38_flash_bwd_hdim192_bf16_softcap_sm90_cu_ef95aea4_33466ignoreE)
_ZN74_INTERNAL_be9e3223_38_flash_bwd_hdim192_bf16_softcap_sm90_cu_ef95aea4_33464cuda3std3__476_GLOBAL__N__be9e3223_38_flash_bwd_hdim192_bf16_softcap_sm90_cu_ef95aea4_33466ignoreE:
	.zero		1
	.type		_ZN74_INTERNAL_be9e3223_38_flash_bwd_hdim192_bf16_softcap_sm90_cu_ef95aea4_33464cute7productE,@object
	.size		_ZN74_INTERNAL_be9e3223_38_flash_bwd_hdim192_bf16_softcap_sm90_cu_ef95aea4_33464cute7productE,(_ZN74_INTERNAL_be9e3223_38_flash_bwd_hdim192_bf16_softcap_sm90_cu_ef95aea4_33464cuda3std3__45__cpo3endE - _ZN74_INTERNAL_be9e3223_38_flash_bwd_hdim192_bf16_softcap_sm90_cu_ef95aea4_33464cute7productE)
_ZN74_INTERNAL_be9e3223_38_flash_bwd_hdim192_bf16_softcap_sm90_cu_ef95aea4_33464cute7productE:
	.zero		1
	.type		_ZN74_INTERNAL_be9e3223_38_flash_bwd_hdim192_bf16_softcap_sm90_cu_ef95aea4_33464cuda3std3__45__cpo3endE,@object
	.size		_ZN74_INTERNAL_be9e3223_38_flash_bwd_hdim192_bf16_softcap_sm90_cu_ef95aea4_33464cuda3std3__45__cpo3endE,(_ZN74_INTERNAL_be9e3223_38_flash_bwd_hdim192_bf16_softcap_sm90_cu_ef95aea4_33464cuda3std3__419piecewise_constructE - _ZN74_INTERNAL_be9e3223_38_flash_bwd_hdim192_bf16_softcap_sm90_cu_ef95aea4_33464cuda3std3__45__cpo3endE)
_ZN74_INTERNAL_be9e3223_38_flash_bwd_hdim192_bf16_softcap_sm90_cu_ef95aea4_33464cuda3std3__45__cpo3endE:
	.zero		1
	.type		_ZN74_INTERNAL_be9e3223_38_flash_bwd_hdim192_bf16_softcap_sm90_cu_ef95aea4_33464cuda3std3__419piecewise_constructE,@object
	.size		_ZN74_INTERNAL_be9e3223_38_flash_bwd_hdim192_bf16_softcap_sm90_cu_ef95aea4_33464cuda3std3__419piecewise_constructE,(_ZN74_INTERNAL_be9e3223_38_flash_bwd_hdim192_bf16_softcap_sm90_cu_ef95aea4_33464cuda3std3__45__cpo4cendE - _ZN74_INTERNAL_be9e3223_38_flash_bwd_hdim192_bf16_softcap_sm90_cu_ef95aea4_33464cuda3std3__419piecewise_constructE)
_ZN74_INTERNAL_be9e3223_38_flash_bwd_hdim192_bf16_softcap_sm90_cu_ef95aea4_33464cuda3std3__419piecewise_constructE:
	.zero		1
	.type		_ZN74_INTERNAL_be9e3223_38_flash_bwd_hdim192_bf16_softcap_sm90_cu_ef95aea4_33464cuda3std3__45__cpo4cendE,@object
	.size		_ZN74_INTERNAL_be9e3223_38_flash_bwd_hdim192_bf16_softcap_sm90_cu_ef95aea4_33464cuda3std3__45__cpo4cendE,(_ZN74_INTERNAL_be9e3223_38_flash_bwd_hdim192_bf16_softcap_sm90_cu_ef95aea4_33464cuda3std6ranges3__45__cpo4swapE - _ZN74_INTERNAL_be9e3223_38_flash_bwd_hdim192_bf16_softcap_sm90_cu_ef95aea4_33464cuda3std3__45__cpo4cendE)
_ZN74_INTERNAL_be9e3223_38_flash_bwd_hdim192_bf16_softcap_sm90_cu_ef95aea4_33464cuda3std3__45__cpo4cendE:
	.zero		1
	.type		_ZN74_INTERNAL_be9e3223_38_flash_bwd_hdim192_bf16_softcap_sm90_cu_ef95aea4_33464cuda3std6ranges3__45__cpo4swapE,@object
	.size		_ZN74_INTERNAL_be9e3223_38_flash_bwd_hdim192_bf16_softcap_sm90_cu_ef95aea4_33464cuda3std6ranges3__45__cpo4swapE,(.L_11 - _ZN74_INTERNAL_be9e3223_38_flash_bwd_hdim192_bf16_softcap_sm90_cu_ef95aea4_33464cuda3std6ranges3__45__cpo4swapE)
_ZN74_INTERNAL_be9e3223_38_flash_bwd_hdim192_bf16_softcap_sm90_cu_ef95aea4_33464cuda3std6ranges3__45__cpo4swapE:
	.zero		1
.L_11:


//--------------------- .nv.shared._ZN7cutlass13device_kernelIN5flash11enable_sm90INS1_16FlashAttnBwdSm90INS1_25CollectiveMainloopBwdSm90ILi2ELi1ELi1EN4cute5tupleIJNS5_1CILi1EEES8_S8_EEENS6_IJNS7_ILi64EEENS7_ILi96EEENS7_ILi192EEEEEENS_10bfloat16_tEfNS_4arch4Sm90ELb0ELb0ELb1ELb0ELb1ELb0ELb1ELb0ELi3ELi1ELi1ELi1ELb0EEENS1_21CollectiveEpilogueBwdISD_SE_SG_Li384ELb0ELb1ELi3EEENS1_19SingleTileSchedulerILb0ELb0ELb0ELi96EEEEEEEEEvNT_6ParamsE --------------------------
	.section	.nv.shared._ZN7cutlass13device_kernelIN5flash11enable_sm90INS1_16FlashAttnBwdSm90INS1_25CollectiveMainloopBwdSm90ILi2ELi1ELi1EN4cute5tupleIJNS5_1CILi1EEES8_S8_EEENS6_IJNS7_ILi64EEENS7_ILi96EEENS7_ILi192EEEEEENS_10bfloat16_tEfNS_4arch4Sm90ELb0ELb0ELb1ELb0ELb1ELb0ELb1ELb0ELi3ELi1ELi1ELi1ELb0EEENS1_21CollectiveEpilogueBwdISD_SE_SG_Li384ELb0ELb1ELi3EEENS1_19SingleTileSchedulerILb0ELb0ELb0ELi96EEEEEEEEEvNT_6ParamsE,"aw",@nobits
	.sectionflags	@""
	.align	16
	.zero		1024


//--------------------- .nv.shared._ZN7cutlass13device_kernelIN5flash11enable_sm90INS1_16FlashAttnBwdSm90INS1_25CollectiveMainloopBwdSm90ILi2ELi1ELi1EN4cute5tupleIJNS5_1CILi1EEES8_S8_EEENS6_IJNS7_ILi64EEENS7_ILi96EEENS7_ILi192EEEEEENS_10bfloat16_tEfNS_4arch4Sm90ELb0ELb0ELb1ELb0ELb0ELb0ELb1ELb0ELi3ELi1ELi1ELi1ELb0EEENS1_24CollectiveEpilogueBwdGQAISD_fSG_Li384ELb0ELb0EEENS1_19SingleTileSchedulerILb0ELb0ELb0ELi96EEEEEEEEEvNT_6ParamsE --------------------------
	.section	.nv.shared._ZN7cutlass13device_kernelIN5flash11enable_sm90INS1_16FlashAttnBwdSm90INS1_25CollectiveMainloopBwdSm90ILi2ELi1ELi1EN4cute5tupleIJNS5_1CILi1EEES8_S8_EEENS6_IJNS7_ILi64EEENS7_ILi96EEENS7_ILi192EEEEEENS_10bfloat16_tEfNS_4arch4Sm90ELb0ELb0ELb1ELb0ELb0ELb0ELb1ELb0ELi3ELi1ELi1ELi1ELb0EEENS1_24CollectiveEpilogueBwdGQAISD_fSG_Li384ELb0ELb0EEENS1_19SingleTileSchedulerILb0ELb0ELb0ELi96EEEEEEEEEvNT_6ParamsE,"aw",@nobits
	.sectionflags	@""
	.align	16
	.zero		1024


//--------------------- .nv.shared._ZN7cutlass13device_kernelIN5flash11enable_sm90INS1_16FlashAttnBwdSm90INS1_25CollectiveMainloopBwdSm90ILi2ELi1ELi1EN4cute5tupleIJNS5_1CILi1EEES8_S8_EEENS6_IJNS7_ILi64EEENS7_ILi96EEENS7_ILi192EEEEEENS_10bfloat16_tEfNS_4arch4Sm90ELb0ELb0ELb1ELb0ELb1ELb0ELb1ELb0ELi3ELi1ELi1ELi1ELb0EEENS1_24CollectiveEpilogueBwdGQAISD_fSG_Li384ELb0ELb1EEENS1_19SingleTileSchedulerILb0ELb0ELb0ELi96EEEEEEEEEvNT_6ParamsE --------------------------
	.section	.nv.shared._ZN7cutlass13device_kernelIN5flash11enable_sm90INS1_16FlashAttnBwdSm90INS1_25CollectiveMainloopBwdSm90ILi2ELi1ELi1EN4cute5tupleIJNS5_1CILi1EEES8_S8_EEENS6_IJNS7_ILi64EEENS7_ILi96EEENS7_ILi192EEEEEENS_10bfloat16_tEfNS_4arch4Sm90ELb0ELb0ELb1ELb0ELb1ELb0ELb1ELb0ELi3ELi1ELi1ELi1ELb0EEENS1_24CollectiveEpilogueBwdGQAISD_fSG_Li384ELb0ELb1EEENS1_19SingleTileSchedulerILb0ELb0ELb0ELi96EEEEEEEEEvNT_6ParamsE,"aw",@nobits
	.sectionflags	@""
	.align	16
	.zero		1024


//--------------------- .nv.shared._ZN7cutlass13device_kernelIN5flash11enable_sm90INS1_16FlashAttnBwdSm90INS1_25CollectiveMainloopBwdSm90ILi2ELi1ELi1EN4cute5tupleIJNS5_1CILi1EEES8_S8_EEENS6_IJNS7_ILi64EEENS7_ILi96EEENS7_ILi192EEEEEENS_10bfloat16_tEfNS_4arch4Sm90ELb0ELb0ELb1ELb1ELb0ELb0ELb1ELb0ELi3ELi1ELi1ELi1ELb0EEENS1_21CollectiveEpilogueBwdISD_SE_SG_Li384ELb1ELb1ELi3EEENS1_19SingleTileSchedulerILb1ELb0ELb0ELi96EEEEEEEEEvNT_6ParamsE --------------------------
	.section	.nv.shared._ZN7cutlass13device_kernelIN5flash11enable_sm90INS1_16FlashAttnBwdSm90INS1_25CollectiveMainloopBwdSm90ILi2ELi1ELi1EN4cute5tupleIJNS5_1CILi1EEES8_S8_EEENS6_IJNS7_ILi64EEENS7_ILi96EEENS7_ILi192EEEEEENS_10bfloat16_tEfNS_4arch4Sm90ELb0ELb0ELb1ELb1ELb0ELb0ELb1ELb0ELi3ELi1ELi1ELi1ELb0EEENS1_21CollectiveEpilogueBwdISD_SE_SG_Li384ELb1ELb1ELi3EEENS1_19SingleTileSchedulerILb1ELb0ELb0ELi96EEEEEEEEEvNT_6ParamsE,"aw",@nobits
	.sectionflags	@""
	.align	16
	.zero		1024


//--------------------- .nv.shared._ZN7cutlass13device_kernelIN5flash11enable_sm90INS1_16FlashAttnBwdSm90INS1_25CollectiveMainloopBwdSm90ILi2ELi1ELi1EN4cute5tupleIJNS5_1CILi1EEES8_S8_EEENS6_IJNS7_ILi64EEENS7_ILi96EEENS7_ILi192EEEEEENS_10bfloat16_tEfNS_4arch4Sm90ELb0ELb0ELb1ELb1ELb1ELb0ELb1ELb0ELi3ELi1ELi1ELi1ELb0EEENS1_21CollectiveEpilogueBwdISD_SE_SG_Li384ELb1ELb1ELi3EEENS1_19SingleTileSchedulerILb1ELb0ELb0ELi96EEEEEEEEEvNT_6ParamsE --------------------------
	.section	.nv.shared._ZN7cutlass13device_kernelIN5flash11enable_sm90INS1_16FlashAttnBwdSm90INS1_25CollectiveMainloopBwdSm90ILi2ELi1ELi1EN4cute5tupleIJNS5_1CILi1EEES8_S8_EEENS6_IJNS7_ILi64EEENS7_ILi96EEENS7_ILi192EEEEEENS_10bfloat16_tEfNS_4arch4Sm90ELb0ELb0ELb1ELb1ELb1ELb0ELb1ELb0ELi3ELi1ELi1ELi1ELb0EEENS1_21CollectiveEpilogueBwdISD_SE_SG_Li384ELb1ELb1ELi3EEENS1_19SingleTileSchedulerILb1ELb0ELb0ELi96EEEEEEEEEvNT_6ParamsE,"aw",@nobits
	.sectionflags	@""
	.align	16
	.zero		1024


//--------------------- .nv.shared._ZN7cutlass13device_kernelIN5flash11enable_sm90INS1_16FlashAttnBwdSm90INS1_25CollectiveMainloopBwdSm90ILi2ELi1ELi1EN4cute5tupleIJNS5_1CILi1EEES8_S8_EEENS6_IJNS7_ILi64EEENS7_ILi96EEENS7_ILi192EEEEEENS_10bfloat16_tEfNS_4arch4Sm90ELb0ELb0ELb1ELb1ELb0ELb0ELb1ELb0ELi3ELi1ELi1ELi1ELb0EEENS1_24CollectiveEpilogueBwdGQAISD_fSG_Li384ELb1ELb0EEENS1_19SingleTileSchedulerILb1ELb0ELb0ELi96EEEEEEEEEvNT_6ParamsE --------------------------
	.section	.nv.shared._ZN7cutlass13device_kernelIN5flash11enable_sm90INS1_16FlashAttnBwdSm90INS1_25CollectiveMainloopBwdSm90ILi2ELi1ELi1EN4cute5tupleIJNS5_1CILi1EEES8_S8_EEENS6_IJNS7_ILi64EEENS7_ILi96EEENS7_ILi192EEEEEENS_10bfloat16_tEfNS_4arch4Sm90ELb0ELb0ELb1ELb1ELb0ELb0ELb1ELb0ELi3ELi1ELi1ELi1ELb0EEENS1_24CollectiveEpilogueBwdGQAISD_fSG_Li384ELb1ELb0EEENS1_19SingleTileSchedulerILb1ELb0ELb0ELi96EEEEEEEEEvNT_6ParamsE,"aw",@nobits
	.sectionflags	@""
	.align	16
	.zero		1024


//--------------------- .nv.shared._ZN7cutlass13device_kernelIN5flash11enable_sm90INS1_16FlashAttnBwdSm90INS1_25CollectiveMainloopBwdSm90ILi2ELi1ELi1EN4cute5tupleIJNS5_1CILi1EEES8_S8_EEENS6_IJNS7_ILi64EEENS7_ILi96EEENS7_ILi192EEEEEENS_10bfloat16_tEfNS_4arch4Sm90ELb0ELb0ELb1ELb1ELb1ELb0ELb1ELb0ELi3ELi1ELi1ELi1ELb0EEENS1_24CollectiveEpilogueBwdGQAISD_fSG_Li384ELb1ELb1EEENS1_19SingleTileSchedulerILb1ELb0ELb0ELi96EEEEEEEEEvNT_6ParamsE --------------------------
	.section	.nv.shared._ZN7cutlass13device_kernelIN5flash11enable_sm90INS1_16FlashAttnBwdSm90INS1_25CollectiveMainloopBwdSm90ILi2ELi1ELi1EN4cute5tupleIJNS5_1CILi1EEES8_S8_EEENS6_IJNS7_ILi64EEENS7_ILi96EEENS7_ILi192EEEEEENS_10bfloat16_tEfNS_4arch4Sm90ELb0ELb0ELb1ELb1ELb1ELb0ELb1ELb0ELi3ELi1ELi1ELi1ELb0EEENS1_24CollectiveEpilogueBwdGQAISD_fSG_Li384ELb1ELb1EEENS1_19SingleTileSchedulerILb1ELb0ELb0ELi96EEEEEEEEEvNT_6ParamsE,"aw",@nobits
	.sectionflags	@""
	.align	16
	.zero		1024


//--------------------- .nv.shared._ZN7cutlass13device_kernelIN5flash11enable_sm90INS1_16FlashAttnBwdSm90INS1_25CollectiveMainloopBwdSm90ILi2ELi1ELi1EN4cute5tupleIJNS5_1CILi1EEES8_S8_EEENS6_IJNS7_ILi64EEENS7_ILi96EEENS7_ILi192EEEEEENS_10bfloat16_tEfNS_4arch4Sm90ELb0ELb1ELb1ELb0ELb0ELb0ELb1ELb0ELi3ELi1ELi1ELi1ELb0EEENS1_21CollectiveEpilogueBwdISD_SE_SG_Li384ELb0ELb1ELi3EEENS1_19SingleTileSchedulerILb0ELb0ELb0ELi96EEEEEEEEEvNT_6ParamsE --------------------------
	.section	.nv.shared._ZN7cutlass13device_kernelIN5flash11enable_sm90INS1_16FlashAttnBwdSm90INS1_25CollectiveMainloopBwdSm90ILi2ELi1ELi1EN4cute5tupleIJNS5_1CILi1EEES8_S8_EEENS6_IJNS7_ILi64EEENS7_ILi96EEENS7_ILi192EEEEEENS_10bfloat16_tEfNS_4arch4Sm90ELb0ELb1ELb1ELb0ELb0ELb0ELb1ELb0ELi3ELi1ELi1ELi1ELb0EEENS1_21CollectiveEpilogueBwdISD_SE_SG_Li384ELb0ELb1ELi3EEENS1_19SingleTileSchedulerILb0ELb0ELb0ELi96EEEEEEEEEvNT_6ParamsE,"aw",@nobits
	.sectionflags	@""
	.align	16
	.zero		1024


//--------------------- .nv.shared._ZN7cutlass13device_kernelIN5flash11enable_sm90INS1_16FlashAttnBwdSm90INS1_25CollectiveMainloopBwdSm90ILi2ELi1ELi1EN4cute5tupleIJNS5_1CILi1EEES8_S8_EEENS6_IJNS7_ILi64EEENS7_ILi96EEENS7_ILi192EEEEEENS_10bfloat16_tEfNS_4arch4Sm90ELb0ELb1ELb1ELb0ELb1ELb0ELb1ELb0ELi3ELi1ELi1ELi1ELb0EEENS1_21CollectiveEpilogueBwdISD_SE_SG_Li384ELb0ELb1ELi3EEENS1_19SingleTileSchedulerILb0ELb0ELb0ELi96EEEEEEEEEvNT_6ParamsE --------------------------
	.section	.nv.shared._ZN7cutlass13device_kernelIN5flash11enable_sm90INS1_16FlashAttnBwdSm90INS1_25CollectiveMainloopBwdSm90ILi2ELi1ELi1EN4cute5tupleIJNS5_1CILi1EEES8_S8_EEENS6_IJNS7_ILi64EEENS7_ILi96EEENS7_ILi192EEEEEENS_10bfloat16_tEfNS_4arch4Sm90ELb0ELb1ELb1ELb0ELb1ELb0ELb1ELb0ELi3ELi1ELi1ELi1ELb0EEENS1_21CollectiveEpilogueBwdISD_SE_SG_Li384ELb0ELb1ELi3EEENS1_19SingleTileSchedulerILb0ELb0ELb0ELi96EEEEEEEEEvNT_6ParamsE,"aw",@nobits
	.sectionflags	@""
	.align	16
	.zero		1024


//--------------------- .nv.shared._ZN7cutlass13device_kernelIN5flash11enable_sm90INS1_16FlashAttnBwdSm90INS1_25CollectiveMainloopBwdSm90ILi2ELi1ELi1EN4cute5tupleIJNS5_1CILi1EEES8_S8_EEENS6_IJNS7_ILi64EEENS7_ILi96EEENS7_ILi192EEEEEENS_10bfloat16_tEfNS_4arch4Sm90ELb0ELb1ELb1ELb0ELb0ELb0ELb1ELb0ELi3ELi1ELi1ELi1ELb0EEENS1_24CollectiveEpilogueBwdGQAISD_fSG_Li384ELb0ELb0EEENS1_19SingleTileSchedulerILb0ELb0ELb0ELi96EEEEEEEEEvNT_6ParamsE --------------------------
	.section	.nv.shared._ZN7cutlass13device_kernelIN5flash11enable_sm90INS1_16FlashAttnBwdSm90INS1_25CollectiveMainloopBwdSm90ILi2ELi1ELi1EN4cute5tupleIJNS5_1CILi1EEES8_S8_EEENS6_IJNS7_ILi64EEENS7_ILi96EEENS7_ILi192EEEEEENS_10bfloat16_tEfNS_4arch4Sm90ELb0ELb1ELb1ELb0ELb0ELb0ELb1ELb0ELi3ELi1ELi1ELi1ELb0EEENS1_24CollectiveEpilogueBwdGQAISD_fSG_Li384ELb0ELb0EEENS1_19SingleTileSchedulerILb0ELb0ELb0ELi96EEEEEEEEEvNT_6ParamsE,"aw",@nobits
	.sectionflags	@""
	.align	16
	.zero		1024


//--------------------- .nv.shared._ZN7cutlass13device_kernelIN5flash11enable_sm90INS1_16FlashAttnBwdSm90INS1_25CollectiveMainloopBwdSm90ILi2ELi1ELi1EN4cute5tupleIJNS5_1CILi1EEES8_S8_EEENS6_IJNS7_ILi64EEENS7_ILi96EEENS7_ILi192EEEEEENS_10bfloat16_tEfNS_4arch4Sm90ELb0ELb1ELb1ELb0ELb1ELb0ELb1ELb0ELi3ELi1ELi1ELi1ELb0EEENS1_24CollectiveEpilogueBwdGQAISD_fSG_Li384ELb0ELb1EEENS1_19SingleTileSchedulerILb0ELb0ELb0ELi96EEEEEEEEEvNT_6ParamsE --------------------------
	.section	.nv.shared._ZN7cutlass13device_kernelIN5flash11enable_sm90INS1_16FlashAttnBwdSm90INS1_25CollectiveMainloopBwdSm90ILi2ELi1ELi1EN4cute5tupleIJNS5_1CILi1EEES8_S8_EEENS6_IJNS7_ILi64EEENS7_ILi96EEENS7_ILi192EEEEEENS_10bfloat16_tEfNS_4arch4Sm90ELb0ELb1ELb1ELb0ELb1ELb0ELb1ELb0ELi3ELi1ELi1ELi1ELb0EEENS1_24CollectiveEpilogueBwdGQAISD_fSG_Li384ELb0ELb1EEENS1_19SingleTileSchedulerILb0ELb0ELb0ELi96EEEEEEEEEvNT_6ParamsE,"aw",@nobits
	.sectionflags	@""
	.align	16
	.zero		1024


//--------------------- .nv.shared._ZN7cutlass13device_kernelIN5flash11enable_sm90INS1_16FlashAttnBwdSm90INS1_25CollectiveMainloopBwdSm90ILi2ELi1ELi1EN4cute5tupleIJNS5_1CILi1EEES8_S8_EEENS6_IJNS7_ILi64EEENS7_ILi96EEENS7_ILi192EEEEEENS_10bfloat16_tEfNS_4arch4Sm90ELb0ELb1ELb1ELb1ELb0ELb0ELb1ELb0ELi3ELi1ELi1ELi1ELb0EEENS1_21CollectiveEpilogueBwdISD_SE_SG_Li384ELb1ELb1ELi3EEENS1_19SingleTileSchedulerILb1ELb0ELb0ELi96EEEEEEEEEvNT_6ParamsE --------------------------
	.section	.nv.shared._ZN7cutlass13device_kernelIN5flash11enable_sm90INS1_16FlashAttnBwdSm90INS1_25CollectiveMainloopBwdSm90ILi2ELi1ELi1EN4cute5tupleIJNS5_1CILi1EEES8_S8_EEENS6_IJNS7_ILi64EEENS7_ILi96EEENS7_ILi192EEEEEENS_10bfloat16_tEfNS_4arch4Sm90ELb0ELb1ELb1ELb1ELb0ELb0ELb1ELb0ELi3ELi1ELi1ELi1ELb0EEENS1_21CollectiveEpilogueBwdISD_SE_SG_Li384ELb1ELb1ELi3EEENS1_19SingleTileSchedulerILb1ELb0ELb0ELi96EEEEEEEEEvNT_6ParamsE,"aw",@nobits
	.sectionflags	@""
	.align	16
	.zero		1024


//--------------------- .nv.shared._ZN7cutlass13device_kernelIN5flash11enable_sm90INS1_16FlashAttnBwdSm90INS1_25CollectiveMainloopBwdSm90ILi2ELi1ELi1EN4cute5tupleIJNS5_1CILi1EEES8_S8_EEENS6_IJNS7_ILi64EEENS7_ILi96EEENS7_ILi192EEEEEENS_10bfloat16_tEfNS_4arch4Sm90ELb0ELb1ELb1ELb1ELb1ELb0ELb1ELb0ELi3ELi1ELi1ELi1ELb0EEENS1_21CollectiveEpilogueBwdISD_SE_SG_Li384ELb1ELb1ELi3EEENS1_19SingleTileSchedulerILb1ELb0ELb0ELi96EEEEEEEEEvNT_6ParamsE --------------------------
	.section	.nv.shared._ZN7cutlass13device_kernelIN5flash11enable_sm90INS1_16FlashAttnBwdSm90INS1_25CollectiveMainloopBwdSm90ILi2ELi1ELi1EN4cute5tupleIJNS5_1CILi1EEES8_S8_EEENS6_IJNS7_ILi64EEENS7_ILi96EEENS7_ILi192EEEEEENS_10bfloat16_tEfNS_4arch4Sm90ELb0ELb1ELb1ELb1ELb1ELb0ELb1ELb0ELi3ELi1ELi1ELi1ELb0EEENS1_21CollectiveEpilogueBwdISD_SE_SG_Li384ELb1ELb1ELi3EEENS1_19SingleTileSchedulerILb1ELb0ELb0ELi96EEEEEEEEEvNT_6ParamsE,"aw",@nobits
	.sectionflags	@""
	.align	16
	.zero		1024


//--------------------- .nv.shared._ZN7cutlass13device_kernelIN5flash11enable_sm90INS1_16FlashAttnBwdSm90INS1_25CollectiveMainloopBwdSm90ILi2ELi1ELi1EN4cute5tupleIJNS5_1CILi1EEES8_S8_EEENS6_IJNS7_ILi64EEENS7_ILi96EEENS7_ILi192EEEEEENS_10bfloat16_tEfNS_4arch4Sm90ELb0ELb1ELb1ELb1ELb0ELb0ELb1ELb0ELi3ELi1ELi1ELi1ELb0EEENS1_24CollectiveEpilogueBwdGQAISD_fSG_Li384ELb1ELb0EEENS1_19SingleTileSchedulerILb1ELb0ELb0ELi96EEEEEEEEEvNT_6ParamsE --------------------------
	.section	.nv.shared._ZN7cutlass13device_kernelIN5flash11enable_sm90INS1_16FlashAttnBwdSm90INS1_25CollectiveMainloopBwdSm90ILi2ELi1ELi1EN4cute5tupleIJNS5_1CILi1EEES8_S8_EEENS6_IJNS7_ILi64EEENS7_ILi96EEENS7_ILi192EEEEEENS_10bfloat16_tEfNS_4arch4Sm90ELb0ELb1ELb1ELb1ELb0ELb0ELb1ELb0ELi3ELi1ELi1ELi1ELb0EEENS1_24CollectiveEpilogueBwdGQAISD_fSG_Li384ELb1ELb0EEENS1_19SingleTileSchedulerILb1ELb0ELb0ELi96EEEEEEEEEvNT_6ParamsE,"aw",@nobits
	.sectionflags	@""
	.align	16
	.zero		1024


//--------------------- .nv.shared._ZN7cutlass13device_kernelIN5flash11enable_sm90INS1_16FlashAttnBwdSm90INS1_25CollectiveMainloopBwdSm90ILi2ELi1ELi1EN4cute5tupleIJNS5_1CILi1EEES8_S8_EEENS6_IJNS7_ILi64EEENS7_ILi96EEENS7_ILi192EEEEEENS_10bfloat16_tEfNS_4arch4Sm90ELb0ELb1ELb1ELb1ELb1ELb0ELb1ELb0ELi3ELi1ELi1ELi1ELb0EEENS1_24CollectiveEpilogueBwdGQAISD_fSG_Li384ELb1ELb1EEENS1_19SingleTileSchedulerILb1ELb0ELb0ELi96EEEEEEEEEvNT_6ParamsE --------------------------
	.section	.nv.shared._ZN7cutlass13device_kernelIN5flash11enable_sm90INS1_16FlashAttnBwdSm90INS1_25CollectiveMainloopBwdSm90ILi2ELi1ELi1EN4cute5tupleIJNS5_1CILi1EEES8_S8_EEENS6_IJNS7_ILi64EEENS7_ILi96EEENS7_ILi192EEEEEENS_10bfloat16_tEfNS_4arch4Sm90ELb0ELb1ELb1ELb1ELb1ELb0ELb1ELb0ELi3ELi1ELi1ELi1ELb0EEENS1_24CollectiveEpilogueBwdGQAISD_fSG_Li384ELb1ELb1EEENS1_19SingleTileSchedulerILb1ELb0ELb0ELi96EEEEEEEEEvNT_6ParamsE,"aw",@nobits
	.sectionflags	@""
	.align	16
	.zero		1024


//--------------------- .nv.shared._ZN7cutlass13device_kernelIN5flash11enable_sm90INS1_16FlashAttnBwdSm90INS1_25CollectiveMainloopBwdSm90ILi2ELi1ELi1EN4cute5tupleIJNS5_1CILi1EEES8_S8_EEENS6_IJNS7_ILi64EEENS7_ILi96EEENS7_ILi192EEEEEENS_10bfloat16_tEfNS_4arch4Sm90ELb1ELb0ELb1ELb0ELb0ELb0ELb1ELb0ELi3ELi1ELi1ELi1ELb0EEENS1_21CollectiveEpilogueBwdISD_SE_SG_Li384ELb0ELb1ELi3EEENS1_25SingleTileBwdLPTSchedulerILb0ELi96ELb0EEEEEEEEEvNT_6ParamsE --------------------------
	.section	.nv.shared._ZN7cutlass13device_kernelIN5flash11enable_sm90INS1_16FlashAttnBwdSm90INS1_25CollectiveMainloopBwdSm90ILi2ELi1ELi1EN4cute5tupleIJNS5_1CILi1EEES8_S8_EEENS6_IJNS7_ILi64EEENS7_ILi96EEENS7_ILi192EEEEEENS_10bfloat16_tEfNS_4arch4Sm90ELb1ELb0ELb1ELb0ELb0ELb0ELb1ELb0ELi3ELi1ELi1ELi1ELb0EEENS1_21CollectiveEpilogueBwdISD_SE_SG_Li384ELb0ELb1ELi3EEENS1_25SingleTileBwdLPTSchedulerILb0ELi96ELb0EEEEEEEEEvNT_6ParamsE,"aw",@nobits
	.sectionflags	@""
	.align	16
	.zero		1024


//--------------------- .nv.shared._ZN7cutlass13device_kernelIN5flash11enable_sm90INS1_16FlashAttnBwdSm90INS1_25CollectiveMainloopBwdSm90ILi2ELi1ELi1EN4cute5tupleIJNS5_1CILi1EEES8_S8_EEENS6_IJNS7_ILi64EEENS7_ILi96EEENS7_ILi192EEEEEENS_10bfloat16_tEfNS_4arch4Sm90ELb1ELb0ELb1ELb0ELb1ELb0ELb1ELb0ELi3ELi1ELi1ELi1ELb0EEENS1_21CollectiveEpilogueBwdISD_SE_SG_Li384ELb0ELb1ELi3EEENS1_25SingleTileBwdLPTSchedulerILb0ELi96ELb1EEEEEEEEEvNT_6ParamsE --------------------------
	.section	.nv.shared._ZN7cutlass13device_kernelIN5flash11enable_sm90INS1_16FlashAttnBwdSm90INS1_25CollectiveMainloopBwdSm90ILi2ELi1ELi1EN4cute5tupleIJNS5_1CILi1EEES8_S8_EEENS6_IJNS7_ILi64EEENS7_ILi96EEENS7_ILi192EEEEEENS_10bfloat16_tEfNS_4arch4Sm90ELb1ELb0ELb1ELb0ELb1ELb0ELb1ELb0ELi3ELi1ELi1ELi1ELb0EEENS1_21CollectiveEpilogueBwdISD_SE_SG_Li384ELb0ELb1ELi3EEENS1_25SingleTileBwdLPTSchedulerILb0ELi96ELb1EEEEEEEEEvNT_6ParamsE,"aw",@nobits
	.sectionflags	@""
	.align	16
	.zero		1024


//--------------------- .nv.shared._ZN7cutlass13device_kernelIN5flash11enable_sm90INS1_16FlashAttnBwdSm90INS1_25CollectiveMainloopBwdSm90ILi2ELi1ELi1EN4cute5tupleIJNS5_1CILi1EEES8_S8_EEENS6_IJNS7_ILi64EEENS7_ILi96EEENS7_ILi192EEEEEENS_10bfloat16_tEfNS_4arch4Sm90ELb1ELb0ELb1ELb0ELb0ELb0ELb1ELb0ELi3ELi1ELi1ELi1ELb0EEENS1_24CollectiveEpilogueBwdGQAISD_fSG_Li384ELb0ELb0EEENS1_25SingleTileBwdLPTSchedulerILb0ELi96ELb0EEEEEEEEEvNT_6ParamsE --------------------------
	.section	.nv.shared._ZN7cutlass13device_kernelIN5flash11enable_sm90INS1_16FlashAttnBwdSm90INS1_25CollectiveMainloopBwdSm90ILi2ELi1ELi1EN4cute5tupleIJNS5_1CILi1EEES8_S8_EEENS6_IJNS7_ILi64EEENS7_ILi96EEENS7_ILi192EEEEEENS_10bfloat16_tEfNS_4arch4Sm90ELb1ELb0ELb1ELb0ELb0ELb0ELb1ELb0ELi3ELi1ELi1ELi1ELb0EEENS1_24CollectiveEpilogueBwdGQAISD_fSG_Li384ELb0ELb0EEENS1_25SingleTileBwdLPTSchedulerILb0ELi96ELb0EEEEEEEEEvNT_6ParamsE,"aw",@nobits
	.sectionflags	@""
	.align	16
	.zero		1024


//--------------------- .nv.shared._ZN7cutlass13device_kernelIN5flash11enable_sm90INS1_16FlashAttnBwdSm90INS1_25CollectiveMainloopBwdSm90ILi2ELi1ELi1EN4cute5tupleIJNS5_1CILi1EEES8_S8_EEENS6_IJNS7_ILi64EEENS7_ILi96EEENS7_ILi192EEEEEENS_10bfloat16_tEfNS_4arch4Sm90ELb1ELb0ELb1ELb0ELb1ELb0ELb1ELb0ELi3ELi1ELi1ELi1ELb0EEENS1_24CollectiveEpilogueBwdGQAISD_fSG_Li384ELb0ELb1EEENS1_25SingleTileBwdLPTSchedulerILb0ELi96ELb1EEEEEEEEEvNT_6ParamsE --------------------------
	.section	.nv.shared._ZN7cutlass13device_kernelIN5flash11enable_sm90INS1_16FlashAttnBwdSm90INS1_25CollectiveMainloopBwdSm90ILi2ELi1ELi1EN4cute5tupleIJNS5_1CILi1EEES8_S8_EEENS6_IJNS7_ILi64EEENS7_ILi96EEENS7_ILi192EEEEEENS_10bfloat16_tEfNS_4arch4Sm90ELb1ELb0ELb1ELb0ELb1ELb0ELb1ELb0ELi3ELi1ELi1ELi1ELb0EEENS1_24CollectiveEpilogueBwdGQAISD_fSG_Li384ELb0ELb1EEENS1_25SingleTileBwdLPTSchedulerILb0ELi96ELb1EEEEEEEEEvNT_6ParamsE,"aw",@nobits
	.sectionflags	@""
	.align	16
	.zero		1024


//--------------------- .nv.shared._ZN7cutlass13device_kernelIN5flash22FlashAttnBwdPreprocessIN4cute5tupleIJNS3_1CILi64EEENS5_ILi192EEEEEENS_10bfloat16_tEfNS_4arch4Sm90ELb1ELb0EEEEEvNT_6ParamsE --------------------------
	.section	.nv.shared._ZN7cutlass13device_kernelIN5flash22FlashAttnBwdPreprocessIN4cute5tupleIJNS3_1CILi64EEENS5_ILi192EEEEEENS_10bfloat16_tEfNS_4arch4Sm90ELb1ELb0EEEEEvNT_6ParamsE,"aw",@nobits
	.sectionflags	@""
	.align	16
	.zero		1024


//--------------------- .nv.shared._ZN7cutlass13device_kernelIN5flash11enable_sm90INS1_16FlashAttnBwdSm90INS1_25CollectiveMainloopBwdSm90ILi2ELi1ELi1EN4cute5tupleIJNS5_1CILi1EEES8_S8_EEENS6_IJNS7_ILi64EEENS7_ILi96EEENS7_ILi192EEEEEENS_10bfloat16_tEfNS_4arch4Sm90ELb1ELb0ELb1ELb1ELb0ELb0ELb1ELb0ELi3ELi1ELi1ELi1ELb0EEENS1_21CollectiveEpilogueBwdISD_SE_SG_Li384ELb1ELb1ELi3EEENS1_25SingleTileBwdLPTSchedulerILb1ELi96ELb0EEEEEEEEEvNT_6ParamsE --------------------------
	.section	.nv.shared._ZN7cutlass13device_kernelIN5flash11enable_sm90INS1_16FlashAttnBwdSm90INS1_25CollectiveMainloopBwdSm90ILi2ELi1ELi1EN4cute5tupleIJNS5_1CILi1EEES8_S8_EEENS6_IJNS7_ILi64EEENS7_ILi96EEENS7_ILi192EEEEEENS_10bfloat16_tEfNS_4arch4Sm90ELb1ELb0ELb1ELb1ELb0ELb0ELb1ELb0ELi3ELi1ELi1ELi1ELb0EEENS1_21CollectiveEpilogueBwdISD_SE_SG_Li384ELb1ELb1ELi3EEENS1_25SingleTileBwdLPTSchedulerILb1ELi96ELb0EEEEEEEEEvNT_6ParamsE,"aw",@nobits
	.sectionflags	@""
	.align	16
	.zero		1024


//--------------------- .nv.shared._ZN7cutlass13device_kernelIN5flash11enable_sm90INS1_16FlashAttnBwdSm90INS1_25CollectiveMainloopBwdSm90ILi2ELi1ELi1EN4cute5tupleIJNS5_1CILi1EEES8_S8_EEENS6_IJNS7_ILi64EEENS7_ILi96EEENS7_ILi192EEEEEENS_10bfloat16_tEfNS_4arch4Sm90ELb1ELb0ELb1ELb1ELb1ELb0ELb1ELb0ELi3ELi1ELi1ELi1ELb0EEENS1_21CollectiveEpilogueBwdISD_SE_SG_Li384ELb1ELb1ELi3EEENS1_25SingleTileBwdLPTSchedulerILb1ELi96ELb1EEEEEEEEEvNT_6ParamsE --------------------------
	.section	.nv.shared._ZN7cutlass13device_kernelIN5flash11enable_sm90INS1_16FlashAttnBwdSm90INS1_25CollectiveMainloopBwdSm90ILi2ELi1ELi1EN4cute5tupleIJNS5_1CILi1EEES8_S8_EEENS6_IJNS7_ILi64EEENS7_ILi96EEENS7_ILi192EEEEEENS_10bfloat16_tEfNS_4arch4Sm90ELb1ELb0ELb1ELb1ELb1ELb0ELb1ELb0ELi3ELi1ELi1ELi1ELb0EEENS1_21CollectiveEpilogueBwdISD_SE_SG_Li384ELb1ELb1ELi3EEENS1_25SingleTileBwdLPTSchedulerILb1ELi96ELb1EEEEEEEEEvNT_6ParamsE,"aw",@nobits
	.sectionflags	@""
	.align	16
	.zero		1024


//--------------------- .nv.shared._ZN7cutlass13device_kernelIN5flash11enable_sm90INS1_16FlashAttnBwdSm90INS1_25CollectiveMainloopBwdSm90ILi2ELi1ELi1EN4cute5tupleIJNS5_1CILi1EEES8_S8_EEENS6_IJNS7_ILi64EEENS7_ILi96EEENS7_ILi192EEEEEENS_10bfloat16_tEfNS_4arch4Sm90ELb1ELb0ELb1ELb1ELb0ELb0ELb1ELb0ELi3ELi1ELi1ELi1ELb0EEENS1_24CollectiveEpilogueBwdGQAISD_fSG_Li384ELb1ELb0EEENS1_25SingleTileBwdLPTSchedulerILb1ELi96ELb0EEEEEEEEEvNT_6ParamsE --------------------------
	.section	.nv.shared._ZN7cutlass13device_kernelIN5flash11enable_sm90INS1_16FlashAttnBwdSm90INS1_25CollectiveMainloopBwdSm90ILi2ELi1ELi1EN4cute5tupleIJNS5_1CILi1EEES8_S8_EEENS6_IJNS7_ILi64EEENS7_ILi96EEENS7_ILi192EEEEEENS_10bfloat16_tEfNS_4arch4Sm90ELb1ELb0ELb1ELb1ELb0ELb0ELb1ELb0ELi3ELi1ELi1ELi1ELb0EEENS1_24CollectiveEpilogueBwdGQAISD_fSG_Li384ELb1ELb0EEENS1_25SingleTileBwdLPTSchedulerILb1ELi96ELb0EEEEEEEEEvNT_6ParamsE,"aw",@nobits
	.sectionflags	@""
	.align	16
	.zero		1024


//--------------------- .nv.shared._ZN7cutlass13device_kernelIN5flash32FlashAttnBwdPostprocessConvertdQIN4cute5tupleIJNS3_1CILi96EEENS5_ILi192EEEEEENS_10bfloat16_tEfNS_4arch4Sm90ELi384ENS3_8TiledMMAINS3_8MMA_AtomIJNS3_4SM904GMMA27MMA_64x96x16_F32BF16BF16_SSILNSF_5MajorE1ELSH_1ELNSF_7ScaleInE1ELSI_1EEEEEENS3_6LayoutINS4_IJNS5_ILi3EEENS5_ILi1EEESN_EEENS4_IJSN_NS5_ILi0EEESP_EEEEENS4_IJNS3_10UnderscoreESS_SS_EEEEELb1EEEEEvNT_6ParamsE --------------------------
	.section	.nv.shared._ZN7cutlass13device_kernelIN5flash32FlashAttnBwdPostprocessConvertdQIN4cute5tupleIJNS3_1CILi96EEENS5_ILi192EEEEEENS_10bfloat16_tEfNS_4arch4Sm90ELi384ENS3_8TiledMMAINS3_8MMA_AtomIJNS3_4SM904GMMA27MMA_64x96x16_F32BF16BF16_SSILNSF_5MajorE1ELSH_1ELNSF_7ScaleInE1ELSI_1EEEEEENS3_6LayoutINS4_IJNS5_ILi3EEENS5_ILi1EEESN_EEENS4_IJSN_NS5_ILi0EEESP_EEEEENS4_IJNS3_10UnderscoreESS_SS_EEEEELb1EEEEEvNT_6ParamsE,"aw",@nobits
	.sectionflags	@""
	.align	16
	.zero		1024


//--------------------- .nv.shared._ZN7cutlass13device_kernelIN5flash32FlashAttnBwdPostprocessConvertdQIN4cute5tupleIJNS3_1CILi64EEENS5_ILi192EEEEEENS_10bfloat16_tEfNS_4arch4Sm90ELi384ENS3_8TiledMMAINS3_8MMA_AtomIJNS3_4SM904GMMA27MMA_64x64x16_F32BF16BF16_SSILNSF_5MajorE0ELSH_1ELNSF_7ScaleInE1ELSI_1EEEEEENS3_6LayoutINS4_IJNS5_ILi1EEENS5_ILi3EEESM_EEENS4_IJNS5_ILi0EEESM_SP_EEEEENS4_IJNS3_10UnderscoreESS_SS_EEEEELb0EEEEEvNT_6ParamsE --------------------------
	.section	.nv.shared._ZN7cutlass13device_kernelIN5flash32FlashAttnBwdPostprocessConvertdQIN4cute5tupleIJNS3_1CILi64EEENS5_ILi192EEEEEENS_10bfloat16_tEfNS_4arch4Sm90ELi384ENS3_8TiledMMAINS3_8MMA_AtomIJNS3_4SM904GMMA27MMA_64x64x16_F32BF16BF16_SSILNSF_5MajorE0ELSH_1ELNSF_7ScaleInE1ELSI_1EEEEEENS3_6LayoutINS4_IJNS5_ILi1EEENS5_ILi3EEESM_EEENS4_IJNS5_ILi0EEESM_SP_EEEEENS4_IJNS3_10UnderscoreESS_SS_EEEEELb0EEEEEvNT_6ParamsE,"aw",@nobits
	.sectionflags	@""
	.align	16
	.zero		1024


//--------------------- .nv.shared._ZN7cutlass13device_kernelIN5flash11enable_sm90INS1_16FlashAttnBwdSm90INS1_25CollectiveMainloopBwdSm90ILi2ELi1ELi1EN4cute5tupleIJNS5_1CILi1EEES8_S8_EEENS6_IJNS7_ILi64EEENS7_ILi96EEENS7_ILi192EEEEEENS_10bfloat16_tEfNS_4arch4Sm90ELb1ELb0ELb1ELb1ELb1ELb0ELb1ELb0ELi3ELi1ELi1ELi1ELb0EEENS1_24CollectiveEpilogueBwdGQAISD_fSG_Li384ELb1ELb1EEENS1_25SingleTileBwdLPTSchedulerILb1ELi96ELb1EEEEEEEEEvNT_6ParamsE --------------------------
	.section	.nv.shared._ZN7cutlass13device_kernelIN5flash11enable_sm90INS1_16FlashAttnBwdSm90INS1_25CollectiveMainloopBwdSm90ILi2ELi1ELi1EN4cute5tupleIJNS5_1CILi1EEES8_S8_EEENS6_IJNS7_ILi64EEENS7_ILi96EEENS7_ILi192EEEEEENS_10bfloat16_tEfNS_4arch4Sm90ELb1ELb0ELb1ELb1ELb1ELb0ELb1ELb0ELi3ELi1ELi1ELi1ELb0EEENS1_24CollectiveEpilogueBwdGQAISD_fSG_Li384ELb1ELb1EEENS1_25SingleTileBwdLPTSchedulerILb1ELi96ELb1EEEEEEEEEvNT_6ParamsE,"aw",@nobits
	.sectionflags	@""
	.align	16
	.zero		1024


//--------------------- .nv.shared._ZN7cutlass13device_kernelIN5flash22FlashAttnBwdPreprocessIN4cute5tupleIJNS3_1CILi64EEENS5_ILi192EEEEEENS_10bfloat16_tEfNS_4arch4Sm90ELb1ELb1EEEEEvNT_6ParamsE --------------------------
	.section	.nv.shared._ZN7cutlass13device_kernelIN5flash22FlashAttnBwdPreprocessIN4cute5tupleIJNS3_1CILi64EEENS5_ILi192EEEEEENS_10bfloat16_tEfNS_4arch4Sm90ELb1ELb1EEEEEvNT_6ParamsE,"aw",@nobits
	.sectionflags	@""
	.align	16
	.zero		1024


//--------------------- .nv.constant0._ZN7cutlass13device_kernelIN5flash11enable_sm90INS1_16FlashAttnBwdSm90INS1_25CollectiveMainloopBwdSm90ILi2ELi1ELi1EN4cute5tupleIJNS5_1CILi1EEES8_S8_EEENS6_IJNS7_ILi64EEENS7_ILi96EEENS7_ILi192EEEEEENS_10bfloat16_tEfNS_4arch4Sm90ELb0ELb0ELb1ELb0ELb0ELb0ELb1ELb0ELi3ELi1ELi1ELi1ELb0EEENS1_21CollectiveEpilogueBwdISD_SE_SG_Li384ELb0ELb1ELi3EEENS1_19SingleTileSchedulerILb0ELb0ELb0ELi96EEEEEEEEEvNT_6ParamsE --------------------------
	.section	.nv.constant0._ZN7cutlass13device_kernelIN5flash11enable_sm90INS1_16FlashAttnBwdSm90INS1_25CollectiveMainloopBwdSm90ILi2ELi1ELi1EN4cute5tupleIJNS5_1CILi1EEES8_S8_EEENS6_IJNS7_ILi64EEENS7_ILi96EEENS7_ILi192EEEEEENS_10bfloat16_tEfNS_4arch4Sm90ELb0ELb0ELb1ELb0ELb0ELb0ELb1ELb0ELi3ELi1ELi1ELi1ELb0EEENS1_21CollectiveEpilogueBwdISD_SE_SG_Li384ELb0ELb1ELi3EEENS1_19SingleTileSchedulerILb0ELb0ELb0ELi96EEEEEEEEEvNT_6ParamsE,"a",@progbits
	.sectionflags	@""
	.align	4
.nv.constant0._ZN7cutlass13device_kernelIN5flash11enable_sm90INS1_16FlashAttnBwdSm90INS1_25CollectiveMainloopBwdSm90ILi2ELi1ELi1EN4cute5tupleIJNS5_1CILi1EEES8_S8_EEENS6_IJNS7_ILi64EEENS7_ILi96EEENS7_ILi192EEEEEENS_10bfloat16_tEfNS_4arch4Sm90ELb0ELb0ELb1ELb0ELb0ELb0ELb1ELb0ELi3ELi1ELi1ELi1ELb0EEENS1_21CollectiveEpilogueBwdISD_SE_SG_Li384ELb0ELb1ELi3EEENS1_19SingleTileSchedulerILb0ELb0ELb0ELi96EEEEEEEEEvNT_6ParamsE:
	.zero		2944


//--------------------- .nv.constant0._ZN7cutlass13device_kernelIN5flash11enable_sm90INS1_16FlashAttnBwdSm90INS1_25CollectiveMainloopBwdSm90ILi2ELi1ELi1EN4cute5tupleIJNS5_1CILi1EEES8_S8_EEENS6_IJNS7_ILi64EEENS7_ILi96EEENS7_ILi192EEEEEENS_10bfloat16_tEfNS_4arch4Sm90ELb0ELb0ELb1ELb0ELb1ELb0ELb1ELb0ELi3ELi1ELi1ELi1ELb0EEENS1_21CollectiveEpilogueBwdISD_SE_SG_Li384ELb0ELb1ELi3EEENS1_19SingleTileSchedulerILb0ELb0ELb0ELi96EEEEEEEEEvNT_6ParamsE --------------------------
	.section	.nv.constant0._ZN7cutlass13device_kernelIN5flash11enable_sm90INS1_16FlashAttnBwdSm90INS1_25CollectiveMainloopBwdSm90ILi2ELi1ELi1EN4cute5tupleIJNS5_1CILi1EEES8_S8_EEENS6_IJNS7_ILi64EEENS7_ILi96EEENS7_ILi192EEEEEENS_10bfloat16_tEfNS_4arch4Sm90ELb0ELb0ELb1ELb0ELb1ELb0ELb1ELb0ELi3ELi1ELi1ELi1ELb0EEENS1_21CollectiveEpilogueBwdISD_SE_SG_Li384ELb0ELb1ELi3EEENS1_19SingleTileSchedulerILb0ELb0ELb0ELi96EEEEEEEEEvNT_6ParamsE,"a",@progbits
	.sectionflags	@""
	.align	4
.nv.constant0._ZN7cutlass13device_kernelIN5flash11enable_sm90INS1_16FlashAttnBwdSm90INS1_25CollectiveMainloopBwdSm90ILi2ELi1ELi1EN4cute5tupleIJNS5_1CILi1EEES8_S8_EEENS6_IJNS7_ILi64EEENS7_ILi96EEENS7_ILi192EEEEEENS_10bfloat16_tEfNS_4arch4Sm90ELb0ELb0ELb1ELb0ELb1ELb0ELb1ELb0ELi3ELi1ELi1ELi1ELb0EEENS1_21CollectiveEpilogueBwdISD_SE_SG_Li384ELb0ELb1ELi3EEENS1_19SingleTileSchedulerILb0ELb0ELb0ELi96EEEEEEEEEvNT_6ParamsE:
	.zero		2944


//--------------------- .nv.constant0._ZN7cutlass13device_kernelIN5flash11enable_sm90INS1_16FlashAttnBwdSm90INS1_25CollectiveMainloopBwdSm90ILi2ELi1ELi1EN4cute5tupleIJNS5_1CILi1EEES8_S8_EEENS6_IJNS7_ILi64EEENS7_ILi96EEENS7_ILi192EEEEEENS_10bfloat16_tEfNS_4arch4Sm90ELb0ELb0ELb1ELb0ELb0ELb0ELb1ELb0ELi3ELi1ELi1ELi1ELb0EEENS1_24CollectiveEpilogueBwdGQAISD_fSG_Li384ELb0ELb0EEENS1_19SingleTileSchedulerILb0ELb0ELb0ELi96EEEEEEEEEvNT_6ParamsE --------------------------
	.section	.nv.constant0._ZN7cutlass13device_kernelIN5flash11enable_sm90INS1_16FlashAttnBwdSm90INS1_25CollectiveMainloopBwdSm90ILi2ELi1ELi1EN4cute5tupleIJNS5_1CILi1EEES8_S8_EEENS6_IJNS7_ILi64EEENS7_ILi96EEENS7_ILi192EEEEEENS_10bfloat16_tEfNS_4arch4Sm90ELb0ELb0ELb1ELb0ELb0ELb0ELb1ELb0ELi3ELi1ELi1ELi1ELb0EEENS1_24CollectiveEpilogueBwdGQAISD_fSG_Li384ELb0ELb0EEENS1_19SingleTileSchedulerILb0ELb0ELb0ELi96EEEEEEEEEvNT_6ParamsE,"a",@progbits
	.sectionflags	@""
	.align	4
.nv.constant0._ZN7cutlass13device_kernelIN5flash11enable_sm90INS1_16FlashAttnBwdSm90INS1_25CollectiveMainloopBwdSm90ILi2ELi1ELi1EN4cute5tupleIJNS5_1CILi1EEES8_S8_EEENS6_IJNS7_ILi64EEENS7_ILi96EEENS7_ILi192EEEEEENS_10bfloat16_tEfNS_4arch4Sm90ELb0ELb0ELb1ELb0ELb0ELb0ELb1ELb0ELi3ELi1ELi1ELi1ELb0EEENS1_24CollectiveEpilogueBwdGQAISD_fSG_Li384ELb0ELb0EEENS1_19SingleTileSchedulerILb0ELb0ELb0ELi96EEEEEEEEEvNT_6ParamsE:
	.zero		2304


//--------------------- .nv.constant0._ZN7cutlass13device_kernelIN5flash11enable_sm90INS1_16FlashAttnBwdSm90INS1_25CollectiveMainloopBwdSm90ILi2ELi1ELi1EN4cute5tupleIJNS5_1CILi1EEES8_S8_EEENS6_IJNS7_ILi64EEENS7_ILi96EEENS7_ILi192EEEEEENS_10bfloat16_tEfNS_4arch4Sm90ELb0ELb0ELb1ELb0ELb1ELb0ELb1ELb0ELi3ELi1ELi1ELi1ELb0EEENS1_24CollectiveEpilogueBwdGQAISD_fSG_Li384ELb0ELb1EEENS1_19SingleTileSchedulerILb0ELb0ELb0ELi96EEEEEEEEEvNT_6ParamsE --------------------------
	.section	.nv.constant0._ZN7cutlass13device_kernelIN5flash11enable_sm90INS1_16FlashAttnBwdSm90INS1_25CollectiveMainloopBwdSm90ILi2ELi1ELi1EN4cute5tupleIJNS5_1CILi1EEES8_S8_EEENS6_IJNS7_ILi64EEENS7_ILi96EEENS7_ILi192EEEEEENS_10bfloat16_tEfNS_4arch4Sm90ELb0ELb0ELb1ELb0ELb1ELb0ELb1ELb0ELi3ELi1ELi1ELi1ELb0EEENS1_24CollectiveEpilogueBwdGQAISD_fSG_Li384ELb0ELb1EEENS1_19SingleTileSchedulerILb0ELb0ELb0ELi96EEEEEEEEEvNT_6ParamsE,"a",@progbits
	.sectionflags	@""
	.align	4
.nv.constant0._ZN7cutlass13device_kernelIN5flash11enable_sm90INS1_16FlashAttnBwdSm90INS1_25CollectiveMainloopBwdSm90ILi2ELi1ELi1EN4cute5tupleIJNS5_1CILi1EEES8_S8_EEENS6_IJNS7_ILi64EEENS7_ILi96EEENS7_ILi192EEEEEENS_10bfloat16_tEfNS_4arch4Sm90ELb0ELb0ELb1ELb0ELb1ELb0ELb1ELb0ELi3ELi1ELi1ELi1ELb0EEENS1_24CollectiveEpilogueBwdGQAISD_fSG_Li384ELb0ELb1EEENS1_19SingleTileSchedulerILb0ELb0ELb0ELi96EEEEEEEEEvNT_6ParamsE:
	.zero		2304


//--------------------- .nv.constant0._ZN7cutlass13device_kernelIN5flash11enable_sm90INS1_16FlashAttnBwdSm90INS1_25CollectiveMainloopBwdSm90ILi2ELi1ELi1EN4cute5tupleIJNS5_1CILi1EEES8_S8_EEENS6_IJNS7_ILi64EEENS7_ILi96EEENS7_ILi192EEEEEENS_10bfloat16_tEfNS_4arch4Sm90ELb0ELb0ELb1ELb1ELb0ELb0ELb1ELb0ELi3ELi1ELi1ELi1ELb0EEENS1_21CollectiveEpilogueBwdISD_SE_SG_Li384ELb1ELb1ELi3EEENS1_19SingleTileSchedulerILb1ELb0ELb0ELi96EEEEEEEEEvNT_6ParamsE --------------------------
	.section	.nv.constant0._ZN7cutlass13device_kernelIN5flash11enable_sm90INS1_16FlashAttnBwdSm90INS1_25CollectiveMainloopBwdSm90ILi2ELi1ELi1EN4cute5tupleIJNS5_1CILi1EEES8_S8_EEENS6_IJNS7_ILi64EEENS7_ILi96EEENS7_ILi192EEEEEENS_10bfloat16_tEfNS_4arch4Sm90ELb0ELb0ELb1ELb1ELb0ELb0ELb1ELb0ELi3ELi1ELi1ELi1ELb0EEENS1_21CollectiveEpilogueBwdISD_SE_SG_Li384ELb1ELb1ELi3EEENS1_19SingleTileSchedulerILb1ELb0ELb0ELi96EEEEEEEEEvNT_6ParamsE,"a",@progbits
	.sectionflags	@""
	.align	4
.nv.constant0._ZN7cutlass13device_kernelIN5flash11enable_sm90INS1_16FlashAttnBwdSm90INS1_25CollectiveMainloopBwdSm90ILi2ELi1ELi1EN4cute5tupleIJNS5_1CILi1EEES8_S8_EEENS6_IJNS7_ILi64EEENS7_ILi96EEENS7_ILi192EEEEEENS_10bfloat16_tEfNS_4arch4Sm90ELb0ELb0ELb1ELb1ELb0ELb0ELb1ELb0ELi3ELi1ELi1ELi1ELb0EEENS1_21CollectiveEpilogueBwdISD_SE_SG_Li384ELb1ELb1ELi3EEENS1_19SingleTileSchedulerILb1ELb0ELb0ELi96EEEEEEEEEvNT_6ParamsE:
	.zero		2304


//--------------------- .nv.constant0._ZN7cutlass13device_kernelIN5flash11enable_sm90INS1_16FlashAttnBwdSm90INS1_25CollectiveMainloopBwdSm90ILi2ELi1ELi1EN4cute5tupleIJNS5_1CILi1EEES8_S8_EEENS6_IJNS7_ILi64EEENS7_ILi96EEENS7_ILi192EEEEEENS_10bfloat16_tEfNS_4arch4Sm90ELb0ELb0ELb1ELb1ELb1ELb0ELb1ELb0ELi3ELi1ELi1ELi1ELb0EEENS1_21CollectiveEpilogueBwdISD_SE_SG_Li384ELb1ELb1ELi3EEENS1_19SingleTileSchedulerILb1ELb0ELb0ELi96EEEEEEEEEvNT_6ParamsE --------------------------
	.section	.nv.constant0._ZN7cutlass13device_kernelIN5flash11enable_sm90INS1_16FlashAttnBwdSm90INS1_25CollectiveMainloopBwdSm90ILi2ELi1ELi1EN4cute5tupleIJNS5_1CILi1EEES8_S8_EEENS6_IJNS7_ILi64EEENS7_ILi96EEENS7_ILi192EEEEEENS_10bfloat16_tEfNS_4arch4Sm90ELb0ELb0ELb1ELb1ELb1ELb0ELb1ELb0ELi3ELi1ELi1ELi1ELb0EEENS1_21CollectiveEpilogueBwdISD_SE_SG_Li384ELb1ELb1ELi3EEENS1_19SingleTileSchedulerILb1ELb0ELb0ELi96EEEEEEEEEvNT_6ParamsE,"a",@progbits
	.sectionflags	@""
	.align	4
.nv.constant0._ZN7cutlass13device_kernelIN5flash11enable_sm90INS1_16FlashAttnBwdSm90INS1_25CollectiveMainloopBwdSm90ILi2ELi1ELi1EN4cute5tupleIJNS5_1CILi1EEES8_S8_EEENS6_IJNS7_ILi64EEENS7_ILi96EEENS7_ILi192EEEEEENS_10bfloat16_tEfNS_4arch4Sm90ELb0ELb0ELb1ELb1ELb1ELb0ELb1ELb0ELi3ELi1ELi1ELi1ELb0EEENS1_21CollectiveEpilogueBwdISD_SE_SG_Li384ELb1ELb1ELi3EEENS1_19SingleTileSchedulerILb1ELb0ELb0ELi96EEEEEEEEEvNT_6ParamsE:
	.zero		2304


//--------------------- .nv.constant0._ZN7cutlass13device_kernelIN5flash11enable_sm90INS1_16FlashAttnBwdSm90INS1_25CollectiveMainloopBwdSm90ILi2ELi1ELi1EN4cute5tupleIJNS5_1CILi1EEES8_S8_EEENS6_IJNS7_ILi64EEENS7_ILi96EEENS7_ILi192EEEEEENS_10bfloat16_tEfNS_4arch4Sm90ELb0ELb0ELb1ELb1ELb0ELb0ELb1ELb0ELi3ELi1ELi1ELi1ELb0EEENS1_24CollectiveEpilogueBwdGQAISD_fSG_Li384ELb1ELb0EEENS1_19SingleTileSchedulerILb1ELb0ELb0ELi96EEEEEEEEEvNT_6ParamsE --------------------------
	.section	.nv.constant0._ZN7cutlass13device_kernelIN5flash11enable_sm90INS1_16FlashAttnBwdSm90INS1_25CollectiveMainloopBwdSm90ILi2ELi1ELi1EN4cute5tupleIJNS5_1CILi1EEES8_S8_EEENS6_IJNS7_ILi64EEENS7_ILi96EEENS7_ILi192EEEEEENS_10bfloat16_tEfNS_4arch4Sm90ELb0ELb0ELb1ELb1ELb0ELb0ELb1ELb0ELi3ELi1ELi1ELi1ELb0EEENS1_24CollectiveEpilogueBwdGQAISD_fSG_Li384ELb1ELb0EEENS1_19SingleTileSchedulerILb1ELb0ELb0ELi96EEEEEEEEEvNT_6ParamsE,"a",@progbits
	.sectionflags	@""
	.align	4
.nv.constant0._ZN7cutlass13device_kernelIN5flash11enable_sm90INS1_16FlashAttnBwdSm90INS1_25CollectiveMainloopBwdSm90ILi2ELi1ELi1EN4cute5tupleIJNS5_1CILi1EEES8_S8_EEENS6_IJNS7_ILi64EEENS7_ILi96EEENS7_ILi192EEEEEENS_10bfloat16_tEfNS_4arch4Sm90ELb0ELb0ELb1ELb1ELb0ELb0ELb1ELb0ELi3ELi1ELi1ELi1ELb0EEENS1_24CollectiveEpilogueBwdGQAISD_fSG_Li384ELb1ELb0EEENS1_19SingleTileSchedulerILb1ELb0ELb0ELi96EEEEEEEEEvNT_6ParamsE:
	.zero		2304


//--------------------- .nv.constant0._ZN7cutlass13device_kernelIN5flash11enable_sm90INS1_16FlashAttnBwdSm90INS1_25CollectiveMainloopBwdSm90ILi2ELi1ELi1EN4cute5tupleIJNS5_1CILi1EEES8_S8_EEENS6_IJNS7_ILi64EEENS7_ILi96EEENS7_ILi192EEEEEENS_10bfloat16_tEfNS_4arch4Sm90ELb0ELb0ELb1ELb1ELb1ELb0ELb1ELb0ELi3ELi1ELi1ELi1ELb0EEENS1_24CollectiveEpilogueBwdGQAISD_fSG_Li384ELb1ELb1EEENS1_19SingleTileSchedulerILb1ELb0ELb0ELi96EEEEEEEEEvNT_6ParamsE --------------------------
	.section	.nv.constant0._ZN7cutlass13device_kernelIN5flash11enable_sm90INS1_16FlashAttnBwdSm90INS1_25CollectiveMainloopBwdSm90ILi2ELi1ELi1EN4cute5tupleIJNS5_1CILi1EEES8_S8_EEENS6_IJNS7_ILi64EEENS7_ILi96EEENS7_ILi192EEEEEENS_10bfloat16_tEfNS_4arch4Sm90ELb0ELb0ELb1ELb1ELb1ELb0ELb1ELb0ELi3ELi1ELi1ELi1ELb0EEENS1_24CollectiveEpilogueBwdGQAISD_fSG_Li384ELb1ELb1EEENS1_19SingleTileSchedulerILb1ELb0ELb0ELi96EEEEEEEEEvNT_6ParamsE,"a",@progbits
	.sectionflags	@""
	.align	4
.nv.constant0._ZN7cutlass13device_kernelIN5flash11enable_sm90INS1_16FlashAttnBwdSm90INS1_25CollectiveMainloopBwdSm90ILi2ELi1ELi1EN4cute5tupleIJNS5_1CILi1EEES8_S8_EEENS6_IJNS7_ILi64EEENS7_ILi96EEENS7_ILi192EEEEEENS_10bfloat16_tEfNS_4arch4Sm90ELb0ELb0ELb1ELb1ELb1ELb0ELb1ELb0ELi3ELi1ELi1ELi1ELb0EEENS1_24CollectiveEpilogueBwdGQAISD_fSG_Li384ELb1ELb1EEENS1_19SingleTileSchedulerILb1ELb0ELb0ELi96EEEEEEEEEvNT_6ParamsE:
	.zero		2304


//--------------------- .nv.constant0._ZN7cutlass13device_kernelIN5flash11enable_sm90INS1_16FlashAttnBwdSm90INS1_25CollectiveMainloopBwdSm90ILi2ELi1ELi1EN4cute5tupleIJNS5_1CILi1EEES8_S8_EEENS6_IJNS7_ILi64EEENS7_ILi96EEENS7_ILi192EEEEEENS_10bfloat16_tEfNS_4arch4Sm90ELb0ELb1ELb1ELb0ELb0ELb0ELb1ELb0ELi3ELi1ELi1ELi1ELb0EEENS1_21CollectiveEpilogueBwdISD_SE_SG_Li384ELb0ELb1ELi3EEENS1_19SingleTileSchedulerILb0ELb0ELb0ELi96EEEEEEEEEvNT_6ParamsE --------------------------
	.section	.nv.constant0._ZN7cutlass13device_kernelIN5flash11enable_sm90INS1_16FlashAttnBwdSm90INS1_25CollectiveMainloopBwdSm90ILi2ELi1ELi1EN4cute5tupleIJNS5_1CILi1EEES8_S8_EEENS6_IJNS7_ILi64EEENS7_ILi96EEENS7_ILi192EEEEEENS_10bfloat16_tEfNS_4arch4Sm90ELb0ELb1ELb1ELb0ELb0ELb0ELb1ELb0ELi3ELi1ELi1ELi1ELb0EEENS1_21CollectiveEpilogueBwdISD_SE_SG_Li384ELb0ELb1ELi3EEENS1_19SingleTileSchedulerILb0ELb0ELb0ELi96EEEEEEEEEvNT_6ParamsE,"a",@progbits
	.sectionflags	@""
	.align	4
.nv.constant0._ZN7cutlass13device_kernelIN5flash11enable_sm90INS1_16FlashAttnBwdSm90INS1_25CollectiveMainloopBwdSm90ILi2ELi1ELi1EN4cute5tupleIJNS5_1CILi1EEES8_S8_EEENS6_IJNS7_ILi64EEENS7_ILi96EEENS7_ILi192EEEEEENS_10bfloat16_tEfNS_4arch4Sm90ELb0ELb1ELb1ELb0ELb0ELb0ELb1ELb0ELi3ELi1ELi1ELi1ELb0EEENS1_21CollectiveEpilogueBwdISD_SE_SG_Li384ELb0ELb1ELi3EEENS1_19SingleTileSchedulerILb0ELb0ELb0ELi96EEEEEEEEEvNT_6ParamsE:
	.zero		2944


//--------------------- .nv.constant0._ZN7cutlass13device_kernelIN5flash11enable_sm90INS1_16FlashAttnBwdSm90INS1_25CollectiveMainloopBwdSm90ILi2ELi1ELi1EN4cute5tupleIJNS5_1CILi1EEES8_S8_EEENS6_IJNS7_ILi64EEENS7_ILi96EEENS7_ILi192EEEEEENS_10bfloat16_tEfNS_4arch4Sm90ELb0ELb1ELb1ELb0ELb1ELb0ELb1ELb0ELi3ELi1ELi1ELi1ELb0EEENS1_21CollectiveEpilogueBwdISD_SE_SG_Li384ELb0ELb1ELi3EEENS1_19SingleTileSchedulerILb0ELb0ELb0ELi96EEEEEEEEEvNT_6ParamsE --------------------------
	.section	.nv.constant0._ZN7cutlass13device_kernelIN5flash11enable_sm90INS1_16FlashAttnBwdSm90INS1_25CollectiveMainloopBwdSm90ILi2ELi1ELi1EN4cute5tupleIJNS5_1CILi1EEES8_S8_EEENS6_IJNS7_ILi64EEENS7_ILi96EEENS7_ILi192EEEEEENS_10bfloat16_tEfNS_4arch4Sm90ELb0ELb1ELb1ELb0ELb1ELb0ELb1ELb0ELi3ELi1ELi1ELi1ELb0EEENS1_21CollectiveEpilogueBwdISD_SE_SG_Li384ELb0ELb1ELi3EEENS1_19SingleTileSchedulerILb0ELb0ELb0ELi96EEEEEEEEEvNT_6ParamsE,"a",@progbits
	.sectionflags	@""
	.align	4
.nv.constant0._ZN7cutlass13device_kernelIN5flash11enable_sm90INS1_16FlashAttnBwdSm90INS1_25CollectiveMainloopBwdSm90ILi2ELi1ELi1EN4cute5tupleIJNS5_1CILi1EEES8_S8_EEENS6_IJNS7_ILi64EEENS7_ILi96EEENS7_ILi192EEEEEENS_10bfloat16_tEfNS_4arch4Sm90ELb0ELb1ELb1ELb0ELb1ELb0ELb1ELb0ELi3ELi1ELi1ELi1ELb0EEENS1_21CollectiveEpilogueBwdISD_SE_SG_Li384ELb0ELb1ELi3EEENS1_19SingleTileSchedulerILb0ELb0ELb0ELi96EEEEEEEEEvNT_6ParamsE:
	.zero		2944


//--------------------- .nv.constant0._ZN7cutlass13device_kernelIN5flash11enable_sm90INS1_16FlashAttnBwdSm90INS1_25CollectiveMainloopBwdSm90ILi2ELi1ELi1EN4cute5tupleIJNS5_1CILi1EEES8_S8_EEENS6_IJNS7_ILi64EEENS7_ILi96EEENS7_ILi192EEEEEENS_10bfloat16_tEfNS_4arch4Sm90ELb0ELb1ELb1ELb0ELb0ELb0ELb1ELb0ELi3ELi1ELi1ELi1ELb0EEENS1_24CollectiveEpilogueBwdGQAISD_fSG_Li384ELb0ELb0EEENS1_19SingleTileSchedulerILb0ELb0ELb0ELi96EEEEEEEEEvNT_6ParamsE --------------------------
	.section	.nv.constant0._ZN7cutlass13device_kernelIN5flash11enable_sm90INS1_16FlashAttnBwdSm90INS1_25CollectiveMainloopBwdSm90ILi2ELi1ELi1EN4cute5tupleIJNS5_1CILi1EEES8_S8_EEENS6_IJNS7_ILi64EEENS7_ILi96EEENS7_ILi192EEEEEENS_10bfloat16_tEfNS_4arch4Sm90ELb0ELb1ELb1ELb0ELb0ELb0ELb1ELb0ELi3ELi1ELi1ELi1ELb0EEENS1_24CollectiveEpilogueBwdGQAISD_fSG_Li384ELb0ELb0EEENS1_19SingleTileSchedulerILb0ELb0ELb0ELi96EEEEEEEEEvNT_6ParamsE,"a",@progbits
	.sectionflags	@""
	.align	4
.nv.constant0._ZN7cutlass13device_kernelIN5flash11enable_sm90INS1_16FlashAttnBwdSm90INS1_25CollectiveMainloopBwdSm90ILi2ELi1ELi1EN4cute5tupleIJNS5_1CILi1EEES8_S8_EEENS6_IJNS7_ILi64EEENS7_ILi96EEENS7_ILi192EEEEEENS_10bfloat16_tEfNS_4arch4Sm90ELb0ELb1ELb1ELb0ELb0ELb0ELb1ELb0ELi3ELi1ELi1ELi1ELb0EEENS1_24CollectiveEpilogueBwdGQAISD_fSG_Li384ELb0ELb0EEENS1_19SingleTileSchedulerILb0ELb0ELb0ELi96EEEEEEEEEvNT_6ParamsE:
	.zero		2304


//--------------------- .nv.constant0._ZN7cutlass13device_kernelIN5flash11enable_sm90INS1_16FlashAttnBwdSm90INS1_25CollectiveMainloopBwdSm90ILi2ELi1ELi1EN4cute5tupleIJNS5_1CILi1EEES8_S8_EEENS6_IJNS7_ILi64EEENS7_ILi96EEENS7_ILi192EEEEEENS_10bfloat16_tEfNS_4arch4Sm90ELb0ELb1ELb1ELb0ELb1ELb0ELb1ELb0ELi3ELi1ELi1ELi1ELb0EEENS1_24CollectiveEpilogueBwdGQAISD_fSG_Li384ELb0ELb1EEENS1_19SingleTileSchedulerILb0ELb0ELb0ELi96EEEEEEEEEvNT_6ParamsE --------------------------
	.section	.nv.constant0._ZN7cutlass13device_kernelIN5flash11enable_sm90INS1_16FlashAttnBwdSm90INS1_25CollectiveMainloopBwdSm90ILi2ELi1ELi1EN4cute5tupleIJNS5_1CILi1EEES8_S8_EEENS6_IJNS7_ILi64EEENS7_ILi96EEENS7_ILi192EEEEEENS_10bfloat16_tEfNS_4arch4Sm90ELb0ELb1ELb1ELb0ELb1ELb0ELb1ELb0ELi3ELi1ELi1ELi1ELb0EEENS1_24CollectiveEpilogueBwdGQAISD_fSG_Li384ELb0ELb1EEENS1_19SingleTileSchedulerILb0ELb0ELb0ELi96EEEEEEEEEvNT_6ParamsE,"a",@progbits
	.sectionflags	@""
	.align	4
.nv.constant0._ZN7cutlass13device_kernelIN5flash11enable_sm90INS1_16FlashAttnBwdSm90INS1_25CollectiveMainloopBwdSm90ILi2ELi1ELi1EN4cute5tupleIJNS5_1CILi1EEES8_S8_EEENS6_IJNS7_ILi64EEENS7_ILi96EEENS7_ILi192EEEEEENS_10bfloat16_tEfNS_4arch4Sm90ELb0ELb1ELb1ELb0ELb1ELb0ELb1ELb0ELi3ELi1ELi1ELi1ELb0EEENS1_24CollectiveEpilogueBwdGQAISD_fSG_Li384ELb0ELb1EEENS1_19SingleTileSchedulerILb0ELb0ELb0ELi96EEEEEEEEEvNT_6ParamsE:
	.zero		2304


//--------------------- .nv.constant0._ZN7cutlass13device_kernelIN5flash11enable_sm90INS1_16FlashAttnBwdSm90INS1_25CollectiveMainloopBwdSm90ILi2ELi1ELi1EN4cute5tupleIJNS5_1CILi1EEES8_S8_EEENS6_IJNS7_ILi64EEENS7_ILi96EEENS7_ILi192EEEEEENS_10bfloat16_tEfNS_4arch4Sm90ELb0ELb1ELb1ELb1ELb0ELb0ELb1ELb0ELi3ELi1ELi1ELi1ELb0EEENS1_21CollectiveEpilogueBwdISD_SE_SG_Li384ELb1ELb1ELi3EEENS1_19SingleTileSchedulerILb1ELb0ELb0ELi96EEEEEEEEEvNT_6ParamsE --------------------------
	.section	.nv.constant0._ZN7cutlass13device_kernelIN5flash11enable_sm90INS1_16FlashAttnBwdSm90INS1_25CollectiveMainloopBwdSm90ILi2ELi1ELi1EN4cute5tupleIJNS5_1CILi1EEES8_S8_EEENS6_IJNS7_ILi64EEENS7_ILi96EEENS7_ILi192EEEEEENS_10bfloat16_tEfNS_4arch4Sm90ELb0ELb1ELb1ELb1ELb0ELb0ELb1ELb0ELi3ELi1ELi1ELi1ELb0EEENS1_21CollectiveEpilogueBwdISD_SE_SG_Li384ELb1ELb1ELi3EEENS1_19SingleTileSchedulerILb1ELb0ELb0ELi96EEEEEEEEEvNT_6ParamsE,"a",@progbits
	.sectionflags	@""
	.align	4
.nv.constant0._ZN7cutlass13device_kernelIN5flash11enable_sm90INS1_16FlashAttnBwdSm90INS1_25CollectiveMainloopBwdSm90ILi2ELi1ELi1EN4cute5tupleIJNS5_1CILi1EEES8_S8_EEENS6_IJNS7_ILi64EEENS7_ILi96EEENS7_ILi192EEEEEENS_10bfloat16_tEfNS_4arch4Sm90ELb0ELb1ELb1ELb1ELb0ELb0ELb1ELb0ELi3ELi1ELi1ELi1ELb0EEENS1_21CollectiveEpilogueBwdISD_SE_SG_Li384ELb1ELb1ELi3EEENS1_19SingleTileSchedulerILb1ELb0ELb0ELi96EEEEEEEEEvNT_6ParamsE:
	.zero		2304


//--------------------- .nv.constant0._ZN7cutlass13device_kernelIN5flash11enable_sm90INS1_16FlashAttnBwdSm90INS1_25CollectiveMainloopBwdSm90ILi2ELi1ELi1EN4cute5tupleIJNS5_1CILi1EEES8_S8_EEENS6_IJNS7_ILi64EEENS7_ILi96EEENS7_ILi192EEEEEENS_10bfloat16_tEfNS_4arch4Sm90ELb0ELb1ELb1ELb1ELb1ELb0ELb1ELb0ELi3ELi1ELi1ELi1ELb0EEENS1_21CollectiveEpilogueBwdISD_SE_SG_Li384ELb1ELb1ELi3EEENS1_19SingleTileSchedulerILb1ELb0ELb0ELi96EEEEEEEEEvNT_6ParamsE --------------------------
	.section	.nv.constant0._ZN7cutlass13device_kernelIN5flash11enable_sm90INS1_16FlashAttnBwdSm90INS1_25CollectiveMainloopBwdSm90ILi2ELi1ELi1EN4cute5tupleIJNS5_1CILi1EEES8_S8_EEENS6_IJNS7_ILi64EEENS7_ILi96EEENS7_ILi192EEEEEENS_10bfloat16_tEfNS_4arch4Sm90ELb0ELb1ELb1ELb1ELb1ELb0ELb1ELb0ELi3ELi1ELi1ELi1ELb0EEENS1_21CollectiveEpilogueBwdISD_SE_SG_Li384ELb1ELb1ELi3EEENS1_19SingleTileSchedulerILb1ELb0ELb0ELi96EEEEEEEEEvNT_6ParamsE,"a",@progbits
	.sectionflags	@""
	.align	4
.nv.constant0._ZN7cutlass13device_kernelIN5flash11enable_sm90INS1_16FlashAttnBwdSm90INS1_25CollectiveMainloopBwdSm90ILi2ELi1ELi1EN4cute5tupleIJNS5_1CILi1EEES8_S8_EEENS6_IJNS7_ILi64EEENS7_ILi96EEENS7_ILi192EEEEEENS_10bfloat16_tEfNS_4arch4Sm90ELb0ELb1ELb1ELb1ELb1ELb0ELb1ELb0ELi3ELi1ELi1ELi1ELb0EEENS1_21CollectiveEpilogueBwdISD_SE_SG_Li384ELb1ELb1ELi3EEENS1_19SingleTileSchedulerILb1ELb0ELb0ELi96EEEEEEEEEvNT_6ParamsE:
	.zero		2304


//--------------------- .nv.constant0._ZN7cutlass13device_kernelIN5flash11enable_sm90INS1_16FlashAttnBwdSm90INS1_25CollectiveMainloopBwdSm90ILi2ELi1ELi1EN4cute5tupleIJNS5_1CILi1EEES8_S8_EEENS6_IJNS7_ILi64EEENS7_ILi96EEENS7_ILi192EEEEEENS_10bfloat16_tEfNS_4arch4Sm90ELb0ELb1ELb1ELb1ELb0ELb0ELb1ELb0ELi3ELi1ELi1ELi1ELb0EEENS1_24CollectiveEpilogueBwdGQAISD_fSG_Li384ELb1ELb0EEENS1_19SingleTileSchedulerILb1ELb0ELb0ELi96EEEEEEEEEvNT_6ParamsE --------------------------
	.section	.nv.constant0._ZN7cutlass13device_kernelIN5flash11enable_sm90INS1_16FlashAttnBwdSm90INS1_25CollectiveMainloopBwdSm90ILi2ELi1ELi1EN4cute5tupleIJNS5_1CILi1EEES8_S8_EEENS6_IJNS7_ILi64EEENS7_ILi96EEENS7_ILi192EEEEEENS_10bfloat16_tEfNS_4arch4Sm90ELb0ELb1ELb1ELb1ELb0ELb0ELb1ELb0ELi3ELi1ELi1ELi1ELb0EEENS1_24CollectiveEpilogueBwdGQAISD_fSG_Li384ELb1ELb0EEENS1_19SingleTileSchedulerILb1ELb0ELb0ELi96EEEEEEEEEvNT_6ParamsE,"a",@progbits
	.sectionflags	@""
	.align	4
.nv.constant0._ZN7cutlass13device_kernelIN5flash11enable_sm90INS1_16FlashAttnBwdSm90INS1_25CollectiveMainloopBwdSm90ILi2ELi1ELi1EN4cute5tupleIJNS5_1CILi1EEES8_S8_EEENS6_IJNS7_ILi64EEENS7_ILi96EEENS7_ILi192EEEEEENS_10bfloat16_tEfNS_4arch4Sm90ELb0ELb1ELb1ELb1ELb0ELb0ELb1ELb0ELi3ELi1ELi1ELi1ELb0EEENS1_24CollectiveEpilogueBwdGQAISD_fSG_Li384ELb1ELb0EEENS1_19SingleTileSchedulerILb1ELb0ELb0ELi96EEEEEEEEEvNT_6ParamsE:
	.zero		2304


//--------------------- .nv.constant0._ZN7cutlass13device_kernelIN5flash11enable_sm90INS1_16FlashAttnBwdSm90INS1_25CollectiveMainloopBwdSm90ILi2ELi1ELi1EN4cute5tupleIJNS5_1CILi1EEES8_S8_EEENS6_IJNS7_ILi64EEENS7_ILi96EEENS7_ILi192EEEEEENS_10bfloat16_tEfNS_4arch4Sm90ELb0ELb1ELb1ELb1ELb1ELb0ELb1ELb0ELi3ELi1ELi1ELi1ELb0EEENS1_24CollectiveEpilogueBwdGQAISD_fSG_Li384ELb1ELb1EEENS1_19SingleTileSchedulerILb1ELb0ELb0ELi96EEEEEEEEEvNT_6ParamsE --------------------------
	.section	.nv.constant0._ZN7cutlass13device_kernelIN5flash11enable_sm90INS1_16FlashAttnBwdSm90INS1_25CollectiveMainloopBwdSm90ILi2ELi1ELi1EN4cute5tupleIJNS5_1CILi1EEES8_S8_EEENS6_IJNS7_ILi64EEENS7_ILi96EEENS7_ILi192EEEEEENS_10bfloat16_tEfNS_4arch4Sm90ELb0ELb1ELb1ELb1ELb1ELb0ELb1ELb0ELi3ELi1ELi1ELi1ELb0EEENS1_24CollectiveEpilogueBwdGQAISD_fSG_Li384ELb1ELb1EEENS1_19SingleTileSchedulerILb1ELb0ELb0ELi96EEEEEEEEEvNT_6ParamsE,"a",@progbits
	.sectionflags	@""
	.align	4
.nv.constant0._ZN7cutlass13device_kernelIN5flash11enable_sm90INS1_16FlashAttnBwdSm90INS1_25CollectiveMainloopBwdSm90ILi2ELi1ELi1EN4cute5tupleIJNS5_1CILi1EEES8_S8_EEENS6_IJNS7_ILi64EEENS7_ILi96EEENS7_ILi192EEEEEENS_10bfloat16_tEfNS_4arch4Sm90ELb0ELb1ELb1ELb1ELb1ELb0ELb1ELb0ELi3ELi1ELi1ELi1ELb0EEENS1_24CollectiveEpilogueBwdGQAISD_fSG_Li384ELb1ELb1EEENS1_19SingleTileSchedulerILb1ELb0ELb0ELi96EEEEEEEEEvNT_6ParamsE:
	.zero		2304


//--------------------- .nv.constant0._ZN7cutlass13device_kernelIN5flash11enable_sm90INS1_16FlashAttnBwdSm90INS1_25CollectiveMainloopBwdSm90ILi2ELi1ELi1EN4cute5tupleIJNS5_1CILi1EEES8_S8_EEENS6_IJNS7_ILi64EEENS7_ILi96EEENS7_ILi192EEEEEENS_10bfloat16_tEfNS_4arch4Sm90ELb1ELb0ELb1ELb0ELb0ELb0ELb1ELb0ELi3ELi1ELi1ELi1ELb0EEENS1_21CollectiveEpilogueBwdISD_SE_SG_Li384ELb0ELb1ELi3EEENS1_25SingleTileBwdLPTSchedulerILb0ELi96ELb0EEEEEEEEEvNT_6ParamsE --------------------------
	.section	.nv.constant0._ZN7cutlass13device_kernelIN5flash11enable_sm90INS1_16FlashAttnBwdSm90INS1_25CollectiveMainloopBwdSm90ILi2ELi1ELi1EN4cute5tupleIJNS5_1CILi1EEES8_S8_EEENS6_IJNS7_ILi64EEENS7_ILi96EEENS7_ILi192EEEEEENS_10bfloat16_tEfNS_4arch4Sm90ELb1ELb0ELb1ELb0ELb0ELb0ELb1ELb0ELi3ELi1ELi1ELi1ELb0EEENS1_21CollectiveEpilogueBwdISD_SE_SG_Li384ELb0ELb1ELi3EEENS1_25SingleTileBwdLPTSchedulerILb0ELi96ELb0EEEEEEEEEvNT_6ParamsE,"a",@progbits
	.sectionflags	@""
	.align	4
.nv.constant0._ZN7cutlass13device_kernelIN5flash11enable_sm90INS1_16FlashAttnBwdSm90INS1_25CollectiveMainloopBwdSm90ILi2ELi1ELi1EN4cute5tupleIJNS5_1CILi1EEES8_S8_EEENS6_IJNS7_ILi64EEENS7_ILi96EEENS7_ILi192EEEEEENS_10bfloat16_tEfNS_4arch4Sm90ELb1ELb0ELb1ELb0ELb0ELb0ELb1ELb0ELi3ELi1ELi1ELi1ELb0EEENS1_21CollectiveEpilogueBwdISD_SE_SG_Li384ELb0ELb1ELi3EEENS1_25SingleTileBwdLPTSchedulerILb0ELi96ELb0EEEEEEEEEvNT_6ParamsE:
	.zero		2944


//--------------------- .nv.constant0._ZN7cutlass13device_kernelIN5flash11enable_sm90INS1_16FlashAttnBwdSm90INS1_25CollectiveMainloopBwdSm90ILi2ELi1ELi1EN4cute5tupleIJNS5_1CILi1EEES8_S8_EEENS6_IJNS7_ILi64EEENS7_ILi96EEENS7_ILi192EEEEEENS_10bfloat16_tEfNS_4arch4Sm90ELb1ELb0ELb1ELb0ELb1ELb0ELb1ELb0ELi3ELi1ELi1ELi1ELb0EEENS1_21CollectiveEpilogueBwdISD_SE_SG_Li384ELb0ELb1ELi3EEENS1_25SingleTileBwdLPTSchedulerILb0ELi96ELb1EEEEEEEEEvNT_6ParamsE --------------------------
	.section	.nv.constant0._ZN7cutlass13device_kernelIN5flash11enable_sm90INS1_16FlashAttnBwdSm90INS1_25CollectiveMainloopBwdSm90ILi2ELi1ELi1EN4cute5tupleIJNS5_1CILi1EEES8_S8_EEENS6_IJNS7_ILi64EEENS7_ILi96EEENS7_ILi192EEEEEENS_10bfloat16_tEfNS_4arch4Sm90ELb1ELb0ELb1ELb0ELb1ELb0ELb1ELb0ELi3ELi1ELi1ELi1ELb0EEENS1_21CollectiveEpilogueBwdISD_SE_SG_Li384ELb0ELb1ELi3EEENS1_25SingleTileBwdLPTSchedulerILb0ELi96ELb1EEEEEEEEEvNT_6ParamsE,"a",@progbits
	.sectionflags	@""
	.align	4
.nv.constant0._ZN7cutlass13device_kernelIN5flash11enable_sm90INS1_16FlashAttnBwdSm90INS1_25CollectiveMainloopBwdSm90ILi2ELi1ELi1EN4cute5tupleIJNS5_1CILi1EEES8_S8_EEENS6_IJNS7_ILi64EEENS7_ILi96EEENS7_ILi192EEEEEENS_10bfloat16_tEfNS_4arch4Sm90ELb1ELb0ELb1ELb0ELb1ELb0ELb1ELb0ELi3ELi1ELi1ELi1ELb0EEENS1_21CollectiveEpilogueBwdISD_SE_SG_Li384ELb0ELb1ELi3EEENS1_25SingleTileBwdLPTSchedulerILb0ELi96ELb1EEEEEEEEEvNT_6ParamsE:
	.zero		2944


//--------------------- .nv.constant0._ZN7cutlass13device_kernelIN5flash11enable_sm90INS1_16FlashAttnBwdSm90INS1_25CollectiveMainloopBwdSm90ILi2ELi1ELi1EN4cute5tupleIJNS5_1CILi1EEES8_S8_EEENS6_IJNS7_ILi64EEENS7_ILi96EEENS7_ILi192EEEEEENS_10bfloat16_tEfNS_4arch4Sm90ELb1ELb0ELb1ELb0ELb0ELb0ELb1ELb0ELi3ELi1ELi1ELi1ELb0EEENS1_24CollectiveEpilogueBwdGQAISD_fSG_Li384ELb0ELb0EEENS1_25SingleTileBwdLPTSchedulerILb0ELi96ELb0EEEEEEEEEvNT_6ParamsE --------------------------
	.section	.nv.constant0._ZN7cutlass13device_kernelIN5flash11enable_sm90INS1_16FlashAttnBwdSm90INS1_25CollectiveMainloopBwdSm90ILi2ELi1ELi1EN4cute5tupleIJNS5_1CILi1EEES8_S8_EEENS6_IJNS7_ILi64EEENS7_ILi96EEENS7_ILi192EEEEEENS_10bfloat16_tEfNS_4arch4Sm90ELb1ELb0ELb1ELb0ELb0ELb0ELb1ELb0ELi3ELi1ELi1ELi1ELb0EEENS1_24CollectiveEpilogueBwdGQAISD_fSG_Li384ELb0ELb0EEENS1_25SingleTileBwdLPTSchedulerILb0ELi96ELb0EEEEEEEEEvNT_6ParamsE,"a",@progbits
	.sectionflags	@""
	.align	4
.nv.constant0._ZN7cutlass13device_kernelIN5flash11enable_sm90INS1_16FlashAttnBwdSm90INS1_25CollectiveMainloopBwdSm90ILi2ELi1ELi1EN4cute5tupleIJNS5_1CILi1EEES8_S8_EEENS6_IJNS7_ILi64EEENS7_ILi96EEENS7_ILi192EEEEEENS_10bfloat16_tEfNS_4arch4Sm90ELb1ELb0ELb1ELb0ELb0ELb0ELb1ELb0ELi3ELi1ELi1ELi1ELb0EEENS1_24CollectiveEpilogueBwdGQAISD_fSG_Li384ELb0ELb0EEENS1_25SingleTileBwdLPTSchedulerILb0ELi96ELb0EEEEEEEEEvNT_6ParamsE:
	.zero		2432


//--------------------- .nv.constant0._ZN7cutlass13device_kernelIN5flash11enable_sm90INS1_16FlashAttnBwdSm90INS1_25CollectiveMainloopBwdSm90ILi2ELi1ELi1EN4cute5tupleIJNS5_1CILi1EEES8_S8_EEENS6_IJNS7_ILi64EEENS7_ILi96EEENS7_ILi192EEEEEENS_10bfloat16_tEfNS_4arch4Sm90ELb1ELb0ELb1ELb0ELb1ELb0ELb1ELb0ELi3ELi1ELi1ELi1ELb0EEENS1_24CollectiveEpilogueBwdGQAISD_fSG_Li384ELb0ELb1EEENS1_25SingleTileBwdLPTSchedulerILb0ELi96ELb1EEEEEEEEEvNT_6ParamsE --------------------------
	.section	.nv.constant0._ZN7cutlass13device_kernelIN5flash11enable_sm90INS1_16FlashAttnBwdSm90INS1_25CollectiveMainloopBwdSm90ILi2ELi1ELi1EN4cute5tupleIJNS5_1CILi1EEES8_S8_EEENS6_IJNS7_ILi64EEENS7_ILi96EEENS7_ILi192EEEEEENS_10bfloat16_tEfNS_4arch4Sm90ELb1ELb0ELb1ELb0ELb1ELb0ELb1ELb0ELi3ELi1ELi1ELi1ELb0EEENS1_24CollectiveEpilogueBwdGQAISD_fSG_Li384ELb0ELb1EEENS1_25SingleTileBwdLPTSchedulerILb0ELi96ELb1EEEEEEEEEvNT_6ParamsE,"a",@progbits
	.sectionflags	@""
	.align	4
.nv.constant0._ZN7cutlass13device_kernelIN5flash11enable_sm90INS1_16FlashAttnBwdSm90INS1_25CollectiveMainloopBwdSm90ILi2ELi1ELi1EN4cute5tupleIJNS5_1CILi1EEES8_S8_EEENS6_IJNS7_ILi64EEENS7_ILi96EEENS7_ILi192EEEEEENS_10bfloat16_tEfNS_4arch4Sm90ELb1ELb0ELb1ELb0ELb1ELb0ELb1ELb0ELi3ELi1ELi1ELi1ELb0EEENS1_24CollectiveEpilogueBwdGQAISD_fSG_Li384ELb0ELb1EEENS1_25SingleTileBwdLPTSchedulerILb0ELi96ELb1EEEEEEEEEvNT_6ParamsE:
	.zero		2432


//--------------------- .nv.constant0._ZN7cutlass13device_kernelIN5flash22FlashAttnBwdPreprocessIN4cute5tupleIJNS3_1CILi64EEENS5_ILi192EEEEEENS_10bfloat16_tEfNS_4arch4Sm90ELb1ELb0EEEEEvNT_6ParamsE --------------------------
	.section	.nv.constant0._ZN7cutlass13device_kernelIN5flash22FlashAttnBwdPreprocessIN4cute5tupleIJNS3_1CILi64EEENS5_ILi192EEEEEENS_10bfloat16_tEfNS_4arch4Sm90ELb1ELb0EEEEEvNT_6ParamsE,"a",@progbits
	.sectionflags	@""
	.align	4
.nv.constant0._ZN7cutlass13device_kernelIN5flash22FlashAttnBwdPreprocessIN4cute5tupleIJNS3_1CILi64EEENS5_ILi192EEEEEENS_10bfloat16_tEfNS_4arch4Sm90ELb1ELb0EEEEEvNT_6ParamsE:
	.zero		768


//--------------------- .nv.constant0._ZN7cutlass13device_kernelIN5flash11enable_sm90INS1_16FlashAttnBwdSm90INS1_25CollectiveMainloopBwdSm90ILi2ELi1ELi1EN4cute5tupleIJNS5_1CILi1EEES8_S8_EEENS6_IJNS7_ILi64EEENS7_ILi96EEENS7_ILi192EEEEEENS_10bfloat16_tEfNS_4arch4Sm90ELb1ELb0ELb1ELb1ELb0ELb0ELb1ELb0ELi3ELi1ELi1ELi1ELb0EEENS1_21CollectiveEpilogueBwdISD_SE_SG_Li384ELb1ELb1ELi3EEENS1_25SingleTileBwdLPTSchedulerILb1ELi96ELb0EEEEEEEEEvNT_6ParamsE --------------------------
	.section	.nv.constant0._ZN7cutlass13device_kernelIN5flash11enable_sm90INS1_16FlashAttnBwdSm90INS1_25CollectiveMainloopBwdSm90ILi2ELi1ELi1EN4cute5tupleIJNS5_1CILi1EEES8_S8_EEENS6_IJNS7_ILi64EEENS7_ILi96EEENS7_ILi192EEEEEENS_10bfloat16_tEfNS_4arch4Sm90ELb1ELb0ELb1ELb1ELb0ELb0ELb1ELb0ELi3ELi1ELi1ELi1ELb0EEENS1_21CollectiveEpilogueBwdISD_SE_SG_Li384ELb1ELb1ELi3EEENS1_25SingleTileBwdLPTSchedulerILb1ELi96ELb0EEEEEEEEEvNT_6ParamsE,"a",@progbits
	.sectionflags	@""
	.align	4
.nv.constant0._ZN7cutlass13device_kernelIN5flash11enable_sm90INS1_16FlashAttnBwdSm90INS1_25CollectiveMainloopBwdSm90ILi2ELi1ELi1EN4cute5tupleIJNS5_1CILi1EEES8_S8_EEENS6_IJNS7_ILi64EEENS7_ILi96EEENS7_ILi192EEEEEENS_10bfloat16_tEfNS_4arch4Sm90ELb1ELb0ELb1ELb1ELb0ELb0ELb1ELb0ELi3ELi1ELi1ELi1ELb0EEENS1_21CollectiveEpilogueBwdISD_SE_SG_Li384ELb1ELb1ELi3EEENS1_25SingleTileBwdLPTSchedulerILb1ELi96ELb0EEEEEEEEEvNT_6ParamsE:
	.zero		2304


//--------------------- .nv.constant0._ZN7cutlass13device_kernelIN5flash11enable_sm90INS1_16FlashAttnBwdSm90INS1_25CollectiveMainloopBwdSm90ILi2ELi1ELi1EN4cute5tupleIJNS5_1CILi1EEES8_S8_EEENS6_IJNS7_ILi64EEENS7_ILi96EEENS7_ILi192EEEEEENS_10bfloat16_tEfNS_4arch4Sm90ELb1ELb0ELb1ELb1ELb1ELb0ELb1ELb0ELi3ELi1ELi1ELi1ELb0EEENS1_21CollectiveEpilogueBwdISD_SE_SG_Li384ELb1ELb1ELi3EEENS1_25SingleTileBwdLPTSchedulerILb1ELi96ELb1EEEEEEEEEvNT_6ParamsE --------------------------
	.section	.nv.constant0._ZN7cutlass13device_kernelIN5flash11enable_sm90INS1_16FlashAttnBwdSm90INS1_25CollectiveMainloopBwdSm90ILi2ELi1ELi1EN4cute5tupleIJNS5_1CILi1EEES8_S8_EEENS6_IJNS7_ILi64EEENS7_ILi96EEENS7_ILi192EEEEEENS_10bfloat16_tEfNS_4arch4Sm90ELb1ELb0ELb1ELb1ELb1ELb0ELb1ELb0ELi3ELi1ELi1ELi1ELb0EEENS1_21CollectiveEpilogueBwdISD_SE_SG_Li384ELb1ELb1ELi3EEENS1_25SingleTileBwdLPTSchedulerILb1ELi96ELb1EEEEEEEEEvNT_6ParamsE,"a",@progbits
	.sectionflags	@""
	.align	4
.nv.constant0._ZN7cutlass13device_kernelIN5flash11enable_sm90INS1_16FlashAttnBwdSm90INS1_25CollectiveMainloopBwdSm90ILi2ELi1ELi1EN4cute5tupleIJNS5_1CILi1EEES8_S8_EEENS6_IJNS7_ILi64EEENS7_ILi96EEENS7_ILi192EEEEEENS_10bfloat16_tEfNS_4arch4Sm90ELb1ELb0ELb1ELb1ELb1ELb0ELb1ELb0ELi3ELi1ELi1ELi1ELb0EEENS1_21CollectiveEpilogueBwdISD_SE_SG_Li384ELb1ELb1ELi3EEENS1_25SingleTileBwdLPTSchedulerILb1ELi96ELb1EEEEEEEEEvNT_6ParamsE:
	.zero		2304


//--------------------- .nv.constant0._ZN7cutlass13device_kernelIN5flash11enable_sm90INS1_16FlashAttnBwdSm90INS1_25CollectiveMainloopBwdSm90ILi2ELi1ELi1EN4cute5tupleIJNS5_1CILi1EEES8_S8_EEENS6_IJNS7_ILi64EEENS7_ILi96EEENS7_ILi192EEEEEENS_10bfloat16_tEfNS_4arch4Sm90ELb1ELb0ELb1ELb1ELb0ELb0ELb1ELb0ELi3ELi1ELi1ELi1ELb0EEENS1_24CollectiveEpilogueBwdGQAISD_fSG_Li384ELb1ELb0EEENS1_25SingleTileBwdLPTSchedulerILb1ELi96ELb0EEEEEEEEEvNT_6ParamsE --------------------------
	.section	.nv.constant0._ZN7cutlass13device_kernelIN5flash11enable_sm90INS1_16FlashAttnBwdSm90INS1_25CollectiveMainloopBwdSm90ILi2ELi1ELi1EN4cute5tupleIJNS5_1CILi1EEES8_S8_EEENS6_IJNS7_ILi64EEENS7_ILi96EEENS7_ILi192EEEEEENS_10bfloat16_tEfNS_4arch4Sm90ELb1ELb0ELb1ELb1ELb0ELb0ELb1ELb0ELi3ELi1ELi1ELi1ELb0EEENS1_24CollectiveEpilogueBwdGQAISD_fSG_Li384ELb1ELb0EEENS1_25SingleTileBwdLPTSchedulerILb1ELi96ELb0EEEEEEEEEvNT_6ParamsE,"a",@progbits
	.sectionflags	@""
	.align	4
.nv.constant0._ZN7cutlass13device_kernelIN5flash11enable_sm90INS1_16FlashAttnBwdSm90INS1_25CollectiveMainloopBwdSm90ILi2ELi1ELi1EN4cute5tupleIJNS5_1CILi1EEES8_S8_EEENS6_IJNS7_ILi64EEENS7_ILi96EEENS7_ILi192EEEEEENS_10bfloat16_tEfNS_4arch4Sm90ELb1ELb0ELb1ELb1ELb0ELb0ELb1ELb0ELi3ELi1ELi1ELi1ELb0EEENS1_24CollectiveEpilogueBwdGQAISD_fSG_Li384ELb1ELb0EEENS1_25SingleTileBwdLPTSchedulerILb1ELi96ELb0EEEEEEEEEvNT_6ParamsE:
	.zero		2432


//--------------------- .nv.constant0._ZN7cutlass13device_kernelIN5flash32FlashAttnBwdPostprocessConvertdQIN4cute5tupleIJNS3_1CILi96EEENS5_ILi192EEEEEENS_10bfloat16_tEfNS_4arch4Sm90ELi384ENS3_8TiledMMAINS3_8MMA_AtomIJNS3_4SM904GMMA27MMA_64x96x16_F32BF16BF16_SSILNSF_5MajorE1ELSH_1ELNSF_7ScaleInE1ELSI_1EEEEEENS3_6LayoutINS4_IJNS5_ILi3EEENS5_ILi1EEESN_EEENS4_IJSN_NS5_ILi0EEESP_EEEEENS4_IJNS3_10UnderscoreESS_SS_EEEEELb1EEEEEvNT_6ParamsE --------------------------
	.section	.nv.constant0._ZN7cutlass13device_kernelIN5flash32FlashAttnBwdPostprocessConvertdQIN4cute5tupleIJNS3_1CILi96EEENS5_ILi192EEEEEENS_10bfloat16_tEfNS_4arch4Sm90ELi384ENS3_8TiledMMAINS3_8MMA_AtomIJNS3_4SM904GMMA27MMA_64x96x16_F32BF16BF16_SSILNSF_5MajorE1ELSH_1ELNSF_7ScaleInE1ELSI_1EEEEEENS3_6LayoutINS4_IJNS5_ILi3EEENS5_ILi1EEESN_EEENS4_IJSN_NS5_ILi0EEESP_EEEEENS4_IJNS3_10UnderscoreESS_SS_EEEEELb1EEEEEvNT_6ParamsE,"a",@progbits
	.sectionflags	@""
	.align	4
.nv.constant0._ZN7cutlass13device_kernelIN5flash32FlashAttnBwdPostprocessConvertdQIN4cute5tupleIJNS3_1CILi96EEENS5_ILi192EEEEEENS_10bfloat16_tEfNS_4arch4Sm90ELi384ENS3_8TiledMMAINS3_8MMA_AtomIJNS3_4SM904GMMA27MMA_64x96x16_F32BF16BF16_SSILNSF_5MajorE1ELSH_1ELNSF_7ScaleInE1ELSI_1EEEEEENS3_6LayoutINS4_IJNS5_ILi3EEENS5_ILi1EEESN_EEENS4_IJSN_NS5_ILi0EEESP_EEEEENS4_IJNS3_10UnderscoreESS_SS_EEEEELb1EEEEEvNT_6ParamsE:
	.zero		640


//--------------------- .nv.constant0._ZN7cutlass13device_kernelIN5flash32FlashAttnBwdPostprocessConvertdQIN4cute5tupleIJNS3_1CILi64EEENS5_ILi192EEEEEENS_10bfloat16_tEfNS_4arch4Sm90ELi384ENS3_8TiledMMAINS3_8MMA_AtomIJNS3_4SM904GMMA27MMA_64x64x16_F32BF16BF16_SSILNSF_5MajorE0ELSH_1ELNSF_7ScaleInE1ELSI_1EEEEEENS3_6LayoutINS4_IJNS5_ILi1EEENS5_ILi3EEESM_EEENS4_IJNS5_ILi0EEESM_SP_EEEEENS4_IJNS3_10UnderscoreESS_SS_EEEEELb0EEEEEvNT_6ParamsE --------------------------
	.section	.nv.constant0._ZN7cutlass13device_kernelIN5flash32FlashAttnBwdPostprocessConvertdQIN4cute5tupleIJNS3_1CILi64EEENS5_ILi192EEEEEENS_10bfloat16_tEfNS_4arch4Sm90ELi384ENS3_8TiledMMAINS3_8MMA_AtomIJNS3_4SM904GMMA27MMA_64x64x16_F32BF16BF16_SSILNSF_5MajorE0ELSH_1ELNSF_7ScaleInE1ELSI_1EEEEEENS3_6LayoutINS4_IJNS5_ILi1EEENS5_ILi3EEESM_EEENS4_IJNS5_ILi0EEESM_SP_EEEEENS4_IJNS3_10UnderscoreESS_SS_EEEEELb0EEEEEvNT_6ParamsE,"a",@progbits
	.sectionflags	@""
	.align	4
.nv.constant0._ZN7cutlass13device_kernelIN5flash32FlashAttnBwdPostprocessConvertdQIN4cute5tupleIJNS3_1CILi64EEENS5_ILi192EEEEEENS_10bfloat16_tEfNS_4arch4Sm90ELi384ENS3_8TiledMMAINS3_8MMA_AtomIJNS3_4SM904GMMA27MMA_64x64x16_F32BF16BF16_SSILNSF_5MajorE0ELSH_1ELNSF_7ScaleInE1ELSI_1EEEEEENS3_6LayoutINS4_IJNS5_ILi1EEENS5_ILi3EEESM_EEENS4_IJNS5_ILi0EEESM_SP_EEEEENS4_IJNS3_10UnderscoreESS_SS_EEEEELb0EEEEEvNT_6ParamsE:
	.zero		640


//--------------------- .nv.constant0._ZN7cutlass13device_kernelIN5flash11enable_sm90INS1_16FlashAttnBwdSm90INS1_25CollectiveMainloopBwdSm90ILi2ELi1ELi1EN4cute5tupleIJNS5_1CILi1EEES8_S8_EEENS6_IJNS7_ILi64EEENS7_ILi96EEENS7_ILi192EEEEEENS_10bfloat16_tEfNS_4arch4Sm90ELb1ELb0ELb1ELb1ELb1ELb0ELb1ELb0ELi3ELi1ELi1ELi1ELb0EEENS1_24CollectiveEpilogueBwdGQAISD_fSG_Li384ELb1ELb1EEENS1_25SingleTileBwdLPTSchedulerILb1ELi96ELb1EEEEEEEEEvNT_6ParamsE --------------------------
	.section	.nv.constant0._ZN7cutlass13device_kernelIN5flash11enable_sm90INS1_16FlashAttnBwdSm90INS1_25CollectiveMainloopBwdSm90ILi2ELi1ELi1EN4cute5tupleIJNS5_1CILi1EEES8_S8_EEENS6_IJNS7_ILi64EEENS7_ILi96EEENS7_ILi192EEEEEENS_10bfloat16_tEfNS_4arch4Sm90ELb1ELb0ELb1ELb1ELb1ELb0ELb1ELb0ELi3ELi1ELi1ELi1ELb0EEENS1_24CollectiveEpilogueBwdGQAISD_fSG_Li384ELb1ELb1EEENS1_25SingleTileBwdLPTSchedulerILb1ELi96ELb1EEEEEEEEEvNT_6ParamsE,"a",@progbits
	.sectionflags	@""
	.align	4
.nv.constant0._ZN7cutlass13device_kernelIN5flash11enable_sm90INS1_16FlashAttnBwdSm90INS1_25CollectiveMainloopBwdSm90ILi2ELi1ELi1EN4cute5tupleIJNS5_1CILi1EEES8_S8_EEENS6_IJNS7_ILi64EEENS7_ILi96EEENS7_ILi192EEEEEENS_10bfloat16_tEfNS_4arch4Sm90ELb1ELb0ELb1ELb1ELb1ELb0ELb1ELb0ELi3ELi1ELi1ELi1ELb0EEENS1_24CollectiveEpilogueBwdGQAISD_fSG_Li384ELb1ELb1EEENS1_25SingleTileBwdLPTSchedulerILb1ELi96ELb1EEEEEEEEEvNT_6ParamsE:
	.zero		2432


//--------------------- .nv.constant0._ZN7cutlass13device_kernelIN5flash22FlashAttnBwdPreprocessIN4cute5tupleIJNS3_1CILi64EEENS5_ILi192EEEEEENS_10bfloat16_tEfNS_4arch4Sm90ELb1ELb1EEEEEvNT_6ParamsE --------------------------
	.section	.nv.constant0._ZN7cutlass13device_kernelIN5flash22FlashAttnBwdPreprocessIN4cute5tupleIJNS3_1CILi64EEENS5_ILi192EEEEEENS_10bfloat16_tEfNS_4arch4Sm90ELb1ELb1EEEEEvNT_6ParamsE,"a",@progbits
	.sectionflags	@""
	.align	4
.nv.constant0._ZN7cutlass13device_kernelIN5flash22FlashAttnBwdPreprocessIN4cute5tupleIJNS3_1CILi64EEENS5_ILi192EEEEEENS_10bfloat16_tEfNS_4arch4Sm90ELb1ELb1EEEEEvNT_6ParamsE:
	.zero		768


//--------------------- SYMBOLS --------------------------

	.type		.nv.reservedSmem.offset0,@object
	.size		.nv.reservedSmem.offset0,0x4
	.type		__assertfail,@function
